def matmul_kernel(
    a_ptr,
    b_ptr,
    c_ptr,
    M,
    N,
    K,
    stride_am,
    stride_ak,
    stride_bk,
    stride_bn,
    stride_cm,
    stride_cn,
    BLOCK_M: tl.constexpr,
    BLOCK_N: tl.constexpr,
    BLOCK_K: tl.constexpr,
    GROUP_M: tl.constexpr,
):
    pid = tl.program_id(axis=0)
    num_pid_m = tl.cdiv(M, BLOCK_M)
    num_pid_n = tl.cdiv(N, BLOCK_N)
    num_pid_in_group = GROUP_M * num_pid_n
    group_id = pid // num_pid_in_group
    first_pid_m = group_id * GROUP_M
    group_size_m = min(num_pid_m - first_pid_m, GROUP_M)
    pid_m = first_pid_m + ((pid % num_pid_in_group) % group_size_m)
    pid_n = (pid % num_pid_in_group) // group_size_m

    offs_am = (pid_m * BLOCK_M + tl.arange(0, BLOCK_M)) % M
    offs_bn = (pid_n * BLOCK_N + tl.arange(0, BLOCK_N)) % N
    offs_k = tl.arange(0, BLOCK_K)
    a_ptrs = a_ptr + offs_am[:, None] * stride_am + offs_k[None, :] * stride_ak
    b_ptrs = b_ptr + offs_k[:, None] * stride_bk + offs_bn[None, :] * stride_bn

    acc = tl.zeros((BLOCK_M, BLOCK_N), dtype=tl.float32)
    for kk in range(0, tl.cdiv(K, BLOCK_K)):
        a = tl.load(a_ptrs, mask=offs_k[None, :] < K - kk * BLOCK_K, other=0.0)
        b = tl.load(b_ptrs, mask=offs_k[:, None] < K - kk * BLOCK_K, other=0.0)
        acc = tl.dot(a, b, acc)
        a_ptrs += BLOCK_K * stride_ak
        b_ptrs += BLOCK_K * stride_bk

    c = acc.to(c_ptr.dtype.element_ty)
    offs_cm = pid_m * BLOCK_M + tl.arange(0, BLOCK_M)
    offs_cn = pid_n * BLOCK_N + tl.arange(0, BLOCK_N)
    c_ptrs = c_ptr + offs_cm[:, None] * stride_cm + offs_cn[None, :] * stride_cn
    mask = (offs_cm[:, None] < M) & (offs_cn[None, :] < N)
    tl.store(c_ptrs, c, mask=mask)

# config = {"BLOCK_K": 128, "BLOCK_M": 128, "BLOCK_N": 128, "GROUP_M": 8, "arch": "sm_80", "dtype": "bf16", "num_ctas": 1, "num_stages": 3, "num_warps": 1}
# arch = sm_80


// ===== COMPILED SASS (sm_80) =====

	.target	sm_80

	.elftype	@"ET_EXEC"


//--------------------- .note.nv.tkinfo           --------------------------
	.section	.note.nv.tkinfo,"",@"SHT_NOTE"
	.sectionflags	@"SHF_NOTE_NV_TKINFO"
	.tkinfo
        /*0018*/ 	.word	0x00000002
        /*0030*/ 	.string	""
        /*0030*/ 	.string	"ptxas"
        /*0030*/ 	.string	"Cuda compilation tools, release 13.0, V13.0.88"
        /*0030*/ 	.string	"Build cuda_13.0.r13.0/compiler.36424714_0"
        /*0030*/ 	.string	"-v  -suppress-debug-info  -lineinfo  -arch sm_80 "



//--------------------- .note.nv.cuinfo           --------------------------
	.section	.note.nv.cuinfo,"",@"SHT_NOTE"
	.sectionflags	@"SHF_NOTE_NV_CUINFO"
        /*0018*/ 	.short	0x0002
        /*001a*/ 	.short	0x0050
        /*001c*/ 	.short	0x0082
	.zero		2


//--------------------- .nv.info                  --------------------------
	.section	.nv.info,"",@"SHT_CUDA_INFO"
	.align	4


	//----- nvinfo : EIATTR_REGCOUNT
	.align		4
        /*0000*/ 	.byte	0x04, 0x2f
        /*0002*/ 	.short	(.L_1 - .L_0)
	.align		4
.L_0:
        /*0004*/ 	.word	index@(matmul_kernel)
        /*0008*/ 	.word	0x00000040


	//----- nvinfo : EIATTR_FRAME_SIZE
	.align		4
.L_1:
        /*000c*/ 	.byte	0x04, 0x11
        /*000e*/ 	.short	(.L_3 - .L_2)
	.align		4
.L_2:
        /*0010*/ 	.word	index@(matmul_kernel)
        /*0014*/ 	.word	0x00005f20


	//----- nvinfo : EIATTR_MIN_STACK_SIZE
	.align		4
.L_3:
        /*0018*/ 	.byte	0x04, 0x12
        /*001a*/ 	.short	(.L_5 - .L_4)
	.align		4
.L_4:
        /*001c*/ 	.word	index@(matmul_kernel)
        /*0020*/ 	.word	0x00005f20
.L_5:


//--------------------- .nv.info.matmul_kernel    --------------------------
	.section	.nv.info.matmul_kernel,"",@"SHT_CUDA_INFO"
	.sectionflags	@""
	.align	4


	//----- nvinfo : EIATTR_CUDA_API_VERSION
	.align		4
        /*0000*/ 	.byte	0x04, 0x37
        /*0002*/ 	.short	(.L_7 - .L_6)
.L_6:
        /*0004*/ 	.word	0x00000082


	//----- nvinfo : EIATTR_SW2861232_WAR
	.align		4
.L_7:
        /*0008*/ 	.byte	0x01, 0x35
	.zero		2


	//----- nvinfo : EIATTR_PARAM_CBANK
	.align		4
        /*000c*/ 	.byte	0x04, 0x0a
        /*000e*/ 	.short	(.L_9 - .L_8)
	.align		4
.L_8:
        /*0010*/ 	.word	index@(.nv.constant0.matmul_kernel)
        /*0014*/ 	.short	0x0160
        /*0016*/ 	.short	0x0050


	//----- nvinfo : EIATTR_CBANK_PARAM_SIZE
	.align		4
.L_9:
        /*0018*/ 	.byte	0x03, 0x19
        /*001a*/ 	.short	0x0050


	//----- nvinfo : EIATTR_KPARAM_INFO
	.align		4
        /*001c*/ 	.byte	0x04, 0x17
        /*001e*/ 	.short	(.L_11 - .L_10)
.L_10:
        /*0020*/ 	.word	0x00000000
        /*0024*/ 	.short	0x000d
        /*0026*/ 	.short	0x0048
        /*0028*/ 	.byte	0x00, 0xf4, 0x21, 0x00


	//----- nvinfo : EIATTR_KPARAM_INFO
	.align		4
.L_11:
        /*002c*/ 	.byte	0x04, 0x17
        /*002e*/ 	.short	(.L_13 - .L_12)
.L_12:
        /*0030*/ 	.word	0x00000000
        /*0034*/ 	.short	0x000c
        /*0036*/ 	.short	0x0040
        /*0038*/ 	.byte	0x00, 0xf4, 0x21, 0x00


	//----- nvinfo : EIATTR_KPARAM_INFO
	.align		4
.L_13:
        /*003c*/ 	.byte	0x04, 0x17
        /*003e*/ 	.short	(.L_15 - .L_14)
.L_14:
        /*0040*/ 	.word	0x00000000
        /*0044*/ 	.short	0x000b
        /*0046*/ 	.short	0x0038
        /*0048*/ 	.byte	0x00, 0xf0, 0x11, 0x00


	//----- nvinfo : EIATTR_KPARAM_INFO
	.align		4
.L_15:
        /*004c*/ 	.byte	0x04, 0x17
        /*004e*/ 	.short	(.L_17 - .L_16)
.L_16:
        /*0050*/ 	.word	0x00000000
        /*0054*/ 	.short	0x000a
        /*0056*/ 	.short	0x0034
        /*0058*/ 	.byte	0x00, 0xf0, 0x11, 0x00


	//----- nvinfo : EIATTR_KPARAM_INFO
	.align		4
.L_17:
        /*005c*/ 	.byte	0x04, 0x17
        /*005e*/ 	.short	(.L_19 - .L_18)
.L_18:
        /*0060*/ 	.word	0x00000000
        /*0064*/ 	.short	0x0009
        /*0066*/ 	.short	0x0030
        /*0068*/ 	.byte	0x00, 0xf0, 0x11, 0x00


	//----- nvinfo : EIATTR_KPARAM_INFO
	.align		4
.L_19:
        /*006c*/ 	.byte	0x04, 0x17
        /*006e*/ 	.short	(.L_21 - .L_20)
.L_20:
        /*0070*/ 	.word	0x00000000
        /*0074*/ 	.short	0x0008
        /*0076*/ 	.short	0x002c
        /*0078*/ 	.byte	0x00, 0xf0, 0x11, 0x00


	//----- nvinfo : EIATTR_KPARAM_INFO
	.align		4
.L_21:
        /*007c*/ 	.byte	0x04, 0x17
        /*007e*/ 	.short	(.L_23 - .L_22)
.L_22:
        /*0080*/ 	.word	0x00000000
        /*0084*/ 	.short	0x0007
        /*0086*/ 	.short	0x0028
        /*0088*/ 	.byte	0x00, 0xf0, 0x11, 0x00


	//----- nvinfo : EIATTR_KPARAM_INFO
	.align		4
.L_23:
        /*008c*/ 	.byte	0x04, 0x17
        /*008e*/ 	.short	(.L_25 - .L_24)
.L_24:
        /*0090*/ 	.word	0x00000000
        /*0094*/ 	.short	0x0006
        /*0096*/ 	.short	0x0024
        /*0098*/ 	.byte	0x00, 0xf0, 0x11, 0x00


	//----- nvinfo : EIATTR_KPARAM_INFO
	.align		4
.L_25:
        /*009c*/ 	.byte	0x04, 0x17
        /*009e*/ 	.short	(.L_27 - .L_26)
.L_26:
        /*00a0*/ 	.word	0x00000000
        /*00a4*/ 	.short	0x0005
        /*00a6*/ 	.short	0x0020
        /*00a8*/ 	.byte	0x00, 0xf0, 0x11, 0x00


	//----- nvinfo : EIATTR_KPARAM_INFO
	.align		4
.L_27:
        /*00ac*/ 	.byte	0x04, 0x17
        /*00ae*/ 	.short	(.L_29 - .L_28)
.L_28:
        /*00b0*/ 	.word	0x00000000
        /*00b4*/ 	.short	0x0004
        /*00b6*/ 	.short	0x001c
        /*00b8*/ 	.byte	0x00, 0xf0, 0x11, 0x00


	//----- nvinfo : EIATTR_KPARAM_INFO
	.align		4
.L_29:
        /*00bc*/ 	.byte	0x04, 0x17
        /*00be*/ 	.short	(.L_31 - .L_30)
.L_30:
        /*00c0*/ 	.word	0x00000000
        /*00c4*/ 	.short	0x0003
        /*00c6*/ 	.short	0x0018
        /*00c8*/ 	.byte	0x00, 0xf0, 0x11, 0x00


	//----- nvinfo : EIATTR_KPARAM_INFO
	.align		4
.L_31:
        /*00cc*/ 	.byte	0x04, 0x17
        /*00ce*/ 	.short	(.L_33 - .L_32)
.L_32:
        /*00d0*/ 	.word	0x00000000
        /*00d4*/ 	.short	0x0002
        /*00d6*/ 	.short	0x0010
        /*00d8*/ 	.byte	0x00, 0xf4, 0x21, 0x00


	//----- nvinfo : EIATTR_KPARAM_INFO
	.align		4
.L_33:
        /*00dc*/ 	.byte	0x04, 0x17
        /*00de*/ 	.short	(.L_35 - .L_34)
.L_34:
        /*00e0*/ 	.word	0x00000000
        /*00e4*/ 	.short	0x0001
        /*00e6*/ 	.short	0x0008
        /*00e8*/ 	.byte	0x00, 0xf4, 0x21, 0x00


	//----- nvinfo : EIATTR_KPARAM_INFO
	.align		4
.L_35:
        /*00ec*/ 	.byte	0x04, 0x17
        /*00ee*/ 	.short	(.L_37 - .L_36)
.L_36:
        /*00f0*/ 	.word	0x00000000
        /*00f4*/ 	.short	0x0000
        /*00f6*/ 	.short	0x0000
        /*00f8*/ 	.byte	0x00, 0xf4, 0x21, 0x00


	//----- nvinfo : EIATTR_MAXREG_COUNT
	.align		4
.L_37:
        /*00fc*/ 	.byte	0x03, 0x1b
        /*00fe*/ 	.short	0x00ff


	//----- nvinfo : EIATTR_NUM_BARRIERS
	.align		4
        /*0100*/ 	.byte	0x02, 0x4c
        /*0102*/ 	.byte	0x01
	.zero		1


	//----- nvinfo : EIATTR_ANNOTATIONS
	.align		4
        /*0104*/ 	.byte	0x04, 0x55
        /*0106*/ 	.short	(.L_39 - .L_38)


	//   ....[0]....
.L_38:
        /*0108*/ 	.word	0x00000001
        /*010c*/ 	.byte	0x80, 0x00, 0x00, 0x00, 0x01, 0x00, 0x00, 0x00, 0xc0, 0x00, 0x00, 0x00, 0x01, 0x00, 0x00, 0x00
        /* <DEDUP_REMOVED lines=470> */
        /*1e7c*/ 	.byte	0xb0, 0x98, 0x00, 0x00


	//----- nvinfo : EIATTR_MERCURY_ISA_VERSION
	.align		4
.L_39:
        /*1e80*/ 	.byte	0x03, 0x5f
        /*1e82*/ 	.short	0x0000


	//----- nvinfo : EIATTR_COOP_GROUP_MASK_REGIDS
	.align		4
        /*1e84*/ 	.byte	0x04, 0x29
        /*1e86*/ 	.short	(.L_41 - .L_40)


	//   ....[0]....
.L_40:
        /*1e88*/ 	.word	0xffffffff


	//   ....[1]....
        /*1e8c*/ 	.word	0xffffffff


	//   ....[2]....
        /*1e90*/ 	.word	0xffffffff


	//   ....[3]....
        /*1e94*/ 	.word	0xffffffff


	//   ....[4]....
        /*1e98*/ 	.word	0xffffffff


	//   ....[5]....
        /*1e9c*/ 	.word	0xffffffff


	//   ....[6]....
        /*1ea0*/ 	.word	0xffffffff


	//   ....[7]....
        /*1ea4*/ 	.word	0xffffffff


	//   ....[8]....
        /*1ea8*/ 	.word	0xffffffff


	//   ....[9]....
        /*1eac*/ 	.word	0xffffffff


	//   ....[10]....
        /*1eb0*/ 	.word	0xffffffff


	//   ....[11]....
        /*1eb4*/ 	.word	0xffffffff


	//   ....[12]....
        /*1eb8*/ 	.word	0xffffffff


	//   ....[13]....
        /*1ebc*/ 	.word	0xffffffff


	//   ....[14]....
        /*1ec0*/ 	.word	0xffffffff


	//   ....[15]....
        /*1ec4*/ 	.word	0xffffffff


	//   ....[16]....
        /*1ec8*/ 	.word	0xffffffff


	//   ....[17]....
        /*1ecc*/ 	.word	0xffffffff


	//   ....[18]....
        /*1ed0*/ 	.word	0xffffffff


	//   ....[19]....
        /*1ed4*/ 	.word	0xffffffff


	//   ....[20]....
        /*1ed8*/ 	.word	0xffffffff


	//   ....[21]....
        /*1edc*/ 	.word	0xffffffff


	//   ....[22]....
        /*1ee0*/ 	.word	0xffffffff


	//   ....[23]....
        /*1ee4*/ 	.word	0xffffffff


	//   ....[24]....
        /*1ee8*/ 	.word	0xffffffff


	//   ....[25]....
        /*1eec*/ 	.word	0xffffffff


	//   ....[26]....
        /*1ef0*/ 	.word	0xffffffff


	//   ....[27]....
        /*1ef4*/ 	.word	0xffffffff


	//   ....[28]....
        /*1ef8*/ 	.word	0xffffffff


	//   ....[29]....
        /*1efc*/ 	.word	0xffffffff


	//   ....[30]....
        /*1f00*/ 	.word	0xffffffff


	//----- nvinfo : EIATTR_COOP_GROUP_INSTR_OFFSETS
	.align		4
.L_41:
        /*1f04*/ 	.byte	0x04, 0x28
        /*1f06*/ 	.short	(.L_43 - .L_42)


	//   ....[0]....
.L_42:
        /*1f08*/ 	.word	0x0009ccd0


	//   ....[1]....
        /*1f0c*/ 	.word	0x0009d0d0


	//   ....[2]....
        /*1f10*/ 	.word	0x0009d140


	//   ....[3]....
        /*1f14*/ 	.word	0x0009d1c0


	//   ....[4]....
        /*1f18*/ 	.word	0x0009d210


	//   ....[5]....
        /*1f1c*/ 	.word	0x0009d2f0


	//   ....[6]....
        /*1f20*/ 	.word	0x0009d580


	//   ....[7]....
        /*1f24*/ 	.word	0x0009d780


	//   ....[8]....
        /*1f28*/ 	.word	0x0009d880


	//   ....[9]....
        /*1f2c*/ 	.word	0x0009d930


	//   ....[10]....
        /*1f30*/ 	.word	0x0009d980


	//   ....[11]....
        /*1f34*/ 	.word	0x0009da50


	//   ....[12]....
        /*1f38*/ 	.word	0x0009daa0


	//   ....[13]....
        /*1f3c*/ 	.word	0x0009daf0


	//   ....[14]....
        /*1f40*/ 	.word	0x0009db40


	//   ....[15]....
        /*1f44*/ 	.word	0x0009dd90


	//   ....[16]....
        /*1f48*/ 	.word	0x0009e110


	//   ....[17]....
        /*1f4c*/ 	.word	0x0009e1c0


	//   ....[18]....
        /*1f50*/ 	.word	0x0009e210


	//   ....[19]....
        /*1f54*/ 	.word	0x0009e300


	//   ....[20]....
        /*1f58*/ 	.word	0x0009e510


	//   ....[21]....
        /*1f5c*/ 	.word	0x0009e5a0


	//   ....[22]....
        /*1f60*/ 	.word	0x0009e6b0


	//   ....[23]....
        /*1f64*/ 	.word	0x0009e700


	//   ....[24]....
        /*1f68*/ 	.word	0x0009e800


	//   ....[25]....
        /*1f6c*/ 	.word	0x0009e8b0


	//   ....[26]....
        /*1f70*/ 	.word	0x0009e900


	//   ....[27]....
        /*1f74*/ 	.word	0x0009ea10


	//   ....[28]....
        /*1f78*/ 	.word	0x0009ea60


	//   ....[29]....
        /*1f7c*/ 	.word	0x0009eab0


	//   ....[30]....
        /*1f80*/ 	.word	0x0009ecc0


	//----- nvinfo : EIATTR_EXIT_INSTR_OFFSETS
	.align		4
.L_43:
        /*1f84*/ 	.byte	0x04, 0x1c
        /*1f86*/ 	.short	(.L_45 - .L_44)


	//   ....[0]....
.L_44:
        /*1f88*/ 	.word	0x000a82d0


	//   ....[1]....
        /*1f8c*/ 	.word	0x000a8300


	//----- nvinfo : EIATTR_REQNTID
	.align		4
.L_45:
        /*1f90*/ 	.byte	0x04, 0x10
        /*1f92*/ 	.short	(.L_47 - .L_46)
.L_46:
        /*1f94*/ 	.word	0x00000020
        /*1f98*/ 	.word	0x00000001
        /*1f9c*/ 	.word	0x00000001
.L_47:


//--------------------- .nv.callgraph             --------------------------
	.section	.nv.callgraph,"",@"SHT_CUDA_CALLGRAPH"
	.align	4
	.sectionentsize	8
	.align		4
        /*0000*/ 	.word	0x00000000
	.align		4
        /*0004*/ 	.word	0xffffffff
	.align		4
        /*0008*/ 	.word	0x00000000
	.align		4
        /*000c*/ 	.word	0xfffffffe
	.align		4
        /*0010*/ 	.word	0x00000000
	.align		4
        /*0014*/ 	.word	0xfffffffd
	.align		4
        /*0018*/ 	.word	0x00000000
	.align		4
        /*001c*/ 	.word	0xfffffffc


//--------------------- .nv.rel.action            --------------------------
	.section	.nv.rel.action,"",@"SHT_CUDA_RELOCINFO"
	.align	8
	.sectionentsize	8
        /*0000*/ 	.byte	0x73, 0x00, 0x00, 0x00, 0x00, 0x00, 0x00, 0x00, 0x00, 0x00, 0x00, 0x11, 0x25, 0x00, 0x05, 0x36


//--------------------- .nv.constant0.matmul_kernel --------------------------
	.section	.nv.constant0.matmul_kernel,"a",@progbits
	.sectionflags	@""
	.align	4
.nv.constant0.matmul_kernel:
	.zero		432


//--------------------- .text.matmul_kernel       --------------------------
	.section	.text.matmul_kernel,"ax",@progbits
	.sectioninfo	@"SHI_REGISTERS=64"
	.align	128
        .global         matmul_kernel
        .type           matmul_kernel,@function
        .size           matmul_kernel,(.L_x_4 - matmul_kernel)
        .other          matmul_kernel,@"STO_CUDA_ENTRY STV_DEFAULT"
matmul_kernel:
.text.matmul_kernel:
[----:B------:R-:W-:-:S03]  /*0000*/  IMAD.MOV.U32 R1, RZ, RZ, c[0x0][0x28] ;  /* 0x00000a00ff017624 */ /* 0x000fc600078e00ff */
[----:B------:R-:W-:Y:S01]  /*0010*/  IMAD.MOV.U32 R3, RZ, RZ, 0x7f ;  /* 0x0000007fff037424 */ /* 0x000fe200078e00ff */
[----:B------:R-:W0:Y:S01]  /*0020*/  S2R R7, SR_CTAID.X ;  /* 0x0000000000077919 */ /* 0x000e220000002500 */
[----:B------:R-:W-:Y:S01]  /*0030*/  IADD3 R1, R1, -0x5f20, RZ ;  /* 0xffffa0e001017810 */ /* 0x000fe20007ffe0ff */
[----:B------:R-:W-:Y:S01]  /*0040*/  CS2R R14, SRZ ;  /* 0x00000000000e7805 */ /* 0x000fe2000001ff00 */
[----:B------:R-:W-:Y:S01]  /*0050*/  CS2R R16, SRZ ;  /* 0x0000000000107805 */ /* 0x000fe2000001ff00 */
[----:B------:R-:W-:Y:S01]  /*0060*/  IADD3 R0, R3, c[0x0][0x17c], RZ ;  /* 0x00005f0003007a10 */ /* 0x000fe20007ffe0ff */
[----:B------:R-:W-:Y:S01]  /*0070*/  CS2R R18, SRZ ;  /* 0x0000000000127805 */ /* 0x000fe2000001ff00 */
[----:B------:R-:W-:Y:S01]  /*0080*/  STL [R1+0x30], RZ ;  /* 0x000030ff01007387 */ /* 0x000fe20000100800 */
[----:B------:R-:W-:Y:S01]  /*0090*/  CS2R R20, SRZ ;  /* 0x0000000000147805 */ /* 0x000fe2000001ff00 */
[----:B------:R-:W-:Y:S01]  /*00a0*/  SHF.R.S32.HI R5, RZ, 0x1f, R0 ;  /* 0x0000001fff057819 */ /* 0x000fe20000011400 */
[----:B------:R-:W-:Y:S01]  /*00b0*/  CS2R R22, SRZ ;  /* 0x0000000000167805 */ /* 0x000fe2000001ff00 */
[----:B------:R-:W-:Y:S01]  /*00c0*/  STL [R1+0x34], RZ ;  /* 0x000034ff01007387 */ /* 0x000fe20000100800 */
[----:B------:R-:W-:Y:S01]  /*00d0*/  CS2R R24, SRZ ;  /* 0x0000000000187805 */ /* 0x000fe2000001ff00 */
[----:B------:R-:W-:Y:S01]  /*00e0*/  LEA.HI R5, R5, R0, RZ, 0x7 ;  /* 0x0000000005057211 */ /* 0x000fe200078f38ff */
[----:B------:R-:W-:Y:S01]  /*00f0*/  CS2R R26, SRZ ;  /* 0x00000000001a7805 */ /* 0x000fe2000001ff00 */
[----:B------:R-:W-:Y:S01]  /*0100*/  STL [R1+0x38], RZ ;  /* 0x000038ff01007387 */ /* 0x000fe20000100800 */
[----:B------:R-:W-:Y:S01]  /*0110*/  CS2R R28, SRZ ;  /* 0x00000000001c7805 */ /* 0x000fe2000001ff00 */
[----:B------:R-:W-:Y:S01]  /*0120*/  SHF.R.S32.HI R5, RZ, 0x7, R5 ;  /* 0x00000007ff057819 */ /* 0x000fe20000011405 */
[----:B------:R-:W-:Y:S01]  /*0130*/  CS2R R30, SRZ ;  /* 0x00000000001e7805 */ /* 0x000fe2000001ff00 */
[----:B------:R-:W-:Y:S01]  /*0140*/  STL [R1+0x3c], RZ ;  /* 0x00003cff01007387 */ /* 0x000fe20000100800 */
[----:B------:R-:W-:Y:S01]  /*0150*/  CS2R R32, SRZ ;  /* 0x0000000000207805 */ /* 0x000fe2000001ff00 */
[----:B------:R-:W-:Y:S01]  /*0160*/  CS2R R34, SRZ ;  /* 0x0000000000227805 */ /* 0x000fe2000001ff00 */
[----:B------:R-:W-:Y:S01]  /*0170*/  IMAD.SHL.U32 R2, R5, 0x8, RZ ;  /* 0x0000000805027824 */ /* 0x000fe200078e00ff */
[----:B------:R-:W-:Y:S01]  /*0180*/  STL [R1+0x20], RZ ;  /* 0x000020ff01007387 */ /* 0x000fe20000100800 */
[----:B------:R-:W-:Y:S01]  /*0190*/  CS2R R36, SRZ ;  /* 0x0000000000247805 */ /* 0x000fe2000001ff00 */
[----:B0-----:R-:W-:Y:S01]  /*01a0*/  IABS R8, R7 ;  /* 0x0000000700087213 */ /* 0x001fe20000000000 */
[----:B------:R-:W-:Y:S01]  /*01b0*/  CS2R R38, SRZ ;  /* 0x0000000000267805 */ /* 0x000fe2000001ff00 */
[-C--:B------:R-:W-:Y:S01]  /*01c0*/  IABS R9, R2.reuse ;  /* 0x0000000200097213 */ /* 0x080fe20000000000 */
[----:B------:R-:W-:Y:S01]  /*01d0*/  STL [R1+0x24], RZ ;  /* 0x000024ff01007387 */ /* 0x000fe20000100800 */
[----:B------:R-:W-:Y:S01]  /*01e0*/  IABS R10, R2 ;  /* 0x00000002000a7213 */ /* 0x000fe20000000000 */
[----:B------:R-:W-:Y:S01]  /*01f0*/  CS2R R40, SRZ ;  /* 0x0000000000287805 */ /* 0x000fe2000001ff00 */
[----:B------:R-:W0:Y:S01]  /*0200*/  I2F.RP R0, R9 ;  /* 0x0000000900007306 */ /* 0x000e220000209400 */
[----:B------:R-:W-:Y:S01]  /*0210*/  STL [R1+0x28], RZ ;  /* 0x000028ff01007387 */ /* 0x000fe20000100800 */
[----:B------:R-:W-:Y:S01]  /*0220*/  CS2R R42, SRZ ;  /* 0x00000000002a7805 */ /* 0x000fe2000001ff00 */
[----:B------:R-:W-:Y:S01]  /*0230*/  CS2R R44, SRZ ;  /* 0x00000000002c7805 */ /* 0x000fe2000001ff00 */
[----:B------:R-:W-:Y:S01]  /*0240*/  CS2R R46, SRZ ;  /* 0x00000000002e7805 */ /* 0x000fe2000001ff00 */
        /* <DEDUP_REMOVED lines=9> */
[----:B0-----:R-:W0:Y:S03]  /*02e0*/  MUFU.RCP R0, R0 ;  /* 0x0000000000007308 */ /* 0x001e260000001000 */
[----:B------:R-:W-:Y:S04]  /*02f0*/  STL [R1+0x18], RZ ;  /* 0x000018ff01007387 */ /* 0x000fe80000100800 */
[----:B------:R-:W-:Y:S04]  /*0300*/  STL [R1+0x1c], RZ ;  /* 0x00001cff01007387 */ /* 0x000fe80000100800 */
[----:B------:R-:W-:Y:S04]  /*0310*/  STL [R1], RZ ;  /* 0x000000ff01007387 */ /* 0x000fe80000100800 */
[----:B------:R-:W-:Y:S01]  /*0320*/  STL [R1+0x4], RZ ;  /* 0x000004ff01007387 */ /* 0x000fe20000100800 */
[----:B0-----:R-:W-:Y:S01]  /*0330*/  IADD3 R4, R0, 0xffffffe, RZ ;  /* 0x0ffffffe00047810 */ /* 0x001fe20007ffe0ff */
[----:B------:R-:W-:-:S02]  /*0340*/  IMAD.MOV R0, RZ, RZ, -R10 ;  /* 0x000000ffff007224 */ /* 0x000fc400078e0a0a */
[----:B------:R-:W-:Y:S01]  /*0350*/  STL [R1+0x8], RZ ;  /* 0x000008ff01007387 */ /* 0x000fe20000100800 */
[----:B------:R0:W1:Y:S03]  /*0360*/  F2I.FTZ.U32.TRUNC.NTZ R5, R4 ;  /* 0x0000000400057305 */ /* 0x000066000021f000 */
[----:B------:R-:W-:Y:S04]  /*0370*/  STL [R1+0xc], RZ ;  /* 0x00000cff01007387 */ /* 0x000fe80000100800 */
[----:B------:R-:W-:Y:S01]  /*0380*/  STL [R1+0x1b0], RZ ;  /* 0x0001b0ff01007387 */ /* 0x000fe20000100800 */
[----:B0-----:R-:W-:-:S03]  /*0390*/  IMAD.MOV.U32 R4, RZ, RZ, RZ ;  /* 0x000000ffff047224 */ /* 0x001fc600078e00ff */
[----:B------:R-:W-:Y:S04]  /*03a0*/  STL [R1+0x1b4], RZ ;  /* 0x0001b4ff01007387 */ /* 0x000fe80000100800 */
[----:B------:R-:W-:Y:S01]  /*03b0*/  STL [R1+0x1b8], RZ ;  /* 0x0001b8ff01007387 */ /* 0x000fe20000100800 */
[----:B-1----:R-:W-:-:S03]  /*03c0*/  IMAD.MOV R6, RZ, RZ, -R5 ;  /* 0x000000ffff067224 */ /* 0x002fc600078e0a05 */
[----:B------:R-:W-:Y:S01]  /*03d0*/  STL [R1+0x1bc], RZ ;  /* 0x0001bcff01007387 */ /* 0x000fe20000100800 */
[----:B------:R-:W-:Y:S02]  /*03e0*/  IMAD R11, R6, R9, RZ ;  /* 0x00000009060b7224 */ /* 0x000fe400078e02ff */
[----:B------:R-:W-:Y:S01]  /*03f0*/  IMAD.MOV.U32 R6, RZ, RZ, R8 ;  /* 0x000000ffff067224 */ /* 0x000fe200078e0008 */
[----:B------:R-:W-:Y:S01]  /*0400*/  STL [R1+0x1a0], RZ ;  /* 0x0001a0ff01007387 */ /* 0x000fe20000100800 */
[----:B------:R-:W-:-:S03]  /*0410*/  IMAD.HI.U32 R5, R5, R11, R4 ;  /* 0x0000000b05057227 */ /* 0x000fc600078e0004 */
[----:B------:R-:W-:Y:S03]  /*0420*/  STL [R1+0x1a4], RZ ;  /* 0x0001a4ff01007387 */ /* 0x000fe60000100800 */
[----:B------:R-:W-:Y:S01]  /*0430*/  IMAD.HI.U32 R5, R5, R6, RZ ;  /* 0x0000000605057227 */ /* 0x000fe200078e00ff */
[----:B------:R-:W-:Y:S03]  /*0440*/  STL [R1+0x1a8], RZ ;  /* 0x0001a8ff01007387 */ /* 0x000fe60000100800 */
[----:B------:R-:W-:Y:S01]  /*0450*/  IMAD R0, R5, R0, R6 ;  /* 0x0000000005007224 */ /* 0x000fe200078e0206 */
[----:B------:R-:W-:Y:S04]  /*0460*/  STL [R1+0x1ac], RZ ;  /* 0x0001acff01007387 */ /* 0x000fe80000100800 */
[----:B------:R-:W-:Y:S01]  /*0470*/  ISETP.GT.U32.AND P1, PT, R9, R0, PT ;  /* 0x000000000900720c */ /* 0x000fe20003f24070 */
[----:B------:R-:W-:Y:S04]  /*0480*/  STL [R1+0x190], RZ ;  /* 0x000190ff01007387 */ /* 0x000fe80000100800 */
[----:B------:R-:W-:Y:S04]  /*0490*/  STL [R1+0x194], RZ ;  /* 0x000194ff01007387 */ /* 0x000fe80000100800 */
[----:B------:R-:W-:Y:S04]  /*04a0*/  STL [R1+0x198], RZ ;  /* 0x000198ff01007387 */ /* 0x000fe80000100800 */
[----:B------:R-:W-:Y:S01]  /*04b0*/  @!P1 IMAD.IADD R0, R0, 0x1, -R9 ;  /* 0x0000000100009824 */ /* 0x000fe200078e0a09 */
[----:B------:R-:W-:Y:S01]  /*04c0*/  @!P1 IADD3 R5, R5, 0x1, RZ ;  /* 0x0000000105059810 */ /* 0x000fe20007ffe0ff */
[----:B------:R-:W-:Y:S01]  /*04d0*/  STL [R1+0x19c], RZ ;  /* 0x00019cff01007387 */ /* 0x000fe20000100800 */
[----:B------:R-:W-:-:S02]  /*04e0*/  ISETP.NE.AND P1, PT, R2, RZ, PT ;  /* 0x000000ff0200720c */ /* 0x000fc40003f25270 */
[----:B------:R-:W-:Y:S01]  /*04f0*/  ISETP.GE.U32.AND P0, PT, R0, R9, PT ;  /* 0x000000090000720c */ /* 0x000fe20003f06070 */
[----:B------:R-:W-:Y:S01]  /*0500*/  STL [R1+0x180], RZ ;  /* 0x000180ff01007387 */ /* 0x000fe20000100800 */
[----:B------:R-:W-:-:S03]  /*0510*/  LOP3.LUT R0, R7, R2, RZ, 0x3c, !PT ;  /* 0x0000000207007212 */ /* 0x000fc600078e3cff */
[----:B------:R-:W-:Y:S01]  /*0520*/  STL [R1+0x184], RZ ;  /* 0x000184ff01007387 */ /* 0x000fe20000100800 */
[----:B------:R-:W-:Y:S02]  /*0530*/  ISETP.GE.AND P2, PT, R0, RZ, PT ;  /* 0x000000ff0000720c */ /* 0x000fe40003f46270 */
[C---:B------:R-:W-:Y:S01]  /*0540*/  IADD3 R0, R3.reuse, c[0x0][0x178], RZ ;  /* 0x00005e0003007a10 */ /* 0x040fe20007ffe0ff */
[----:B------:R-:W-:Y:S01]  /*0550*/  STL [R1+0x188], RZ ;  /* 0x000188ff01007387 */ /* 0x000fe20000100800 */
[----:B------:R-:W-:-:S03]  /*0560*/  IADD3 R3, R3, c[0x0][0x180], RZ ;  /* 0x0000600003037a10 */ /* 0x000fc60007ffe0ff */
[----:B------:R-:W-:Y:S01]  /*0570*/  @P0 IADD3 R5, R5, 0x1, RZ ;  /* 0x0000000105050810 */ /* 0x000fe20007ffe0ff */
[----:B------:R-:W-:Y:S04]  /*0580*/  STL [R1+0x18c], RZ ;  /* 0x00018cff01007387 */ /* 0x000fe80000100800 */
[----:B------:R-:W-:Y:S01]  /*0590*/  IMAD.MOV.U32 R4, RZ, RZ, R5 ;  /* 0x000000ffff047224 */ /* 0x000fe200078e0005 */
[----:B------:R-:W-:Y:S01]  /*05a0*/  SHF.R.S32.HI R5, RZ, 0x1f, R0 ;  /* 0x0000001fff057819 */ /* 0x000fe20000011400 */
[----:B------:R-:W-:Y:S02]  /*05b0*/  STL [R1+0x170], RZ ;  /* 0x000170ff01007387 */ /* 0x000fe40000100800 */
[----:B------:R-:W-:Y:S01]  /*05c0*/  @!P2 IMAD.MOV R4, RZ, RZ, -R4 ;  /* 0x000000ffff04a224 */ /* 0x000fe200078e0a04 */
[----:B------:R-:W-:Y:S01]  /*05d0*/  @!P1 LOP3.LUT R4, RZ, R2, RZ, 0x33, !PT ;  /* 0x00000002ff049212 */ /* 0x000fe200078e33ff */
[----:B------:R-:W-:Y:S01]  /*05e0*/  STL [R1+0x174], RZ ;  /* 0x000174ff01007387 */ /* 0x000fe20000100800 */
[----:B------:R-:W-:-:S03]  /*05f0*/  LEA.HI R5, R5, R0, RZ, 0x7 ;  /* 0x0000000005057211 */ /* 0x000fc600078f38ff */
[----:B------:R-:W-:Y:S01]  /*0600*/  IMAD.SHL.U32 R6, R4, 0x8, RZ ;  /* 0x0000000804067824 */ /* 0x000fe200078e00ff */
[----:B------:R-:W-:Y:S01]  /*0610*/  STL [R1+0x178], RZ ;  /* 0x000178ff01007387 */ /* 0x000fe20000100800 */
[----:B------:R-:W-:-:S03]  /*0620*/  IMAD.MOV R4, RZ, RZ, -R4 ;  /* 0x000000ffff047224 */ /* 0x000fc600078e0a04 */
[----:B------:R-:W-:Y:S01]  /*0630*/  LEA.HI.SX32 R5, R5, -R6, 0x19 ;  /* 0x8000000605057211 */ /* 0x000fe200078fcaff */
[----:B------:R-:W-:Y:S01]  /*0640*/  IMAD R8, R2, R4, R7 ;  /* 0x0000000402087224 */ /* 0x000fe200078e0207 */
[----:B------:R-:W-:Y:S01]  /*0650*/  STL [R1+0x17c], RZ ;  /* 0x00017cff01007387 */ /* 0x000fe20000100800 */
[----:B------:R-:W-:Y:S01]  /*0660*/  IMAD.MOV.U32 R4, RZ, RZ, RZ ;  /* 0x000000ffff047224 */ /* 0x000fe200078e00ff */
[----:B------:R-:W-:Y:S02]  /*0670*/  IMNMX R13, R5, 0x8, PT ;  /* 0x00000008050d7817 */ /* 0x000fe40003800200 */
[----:B------:R-:W-:Y:S01]  /*0680*/  STL [R1+0x160], RZ ;  /* 0x000160ff01007387 */ /* 0x000fe20000100800 */
[----:B------:R-:W-:Y:S02]  /*0690*/  IABS R11, R8 ;  /* 0x00000008000b7213 */ /* 0x000fe40000000000 */
[----:B------:R-:W-:Y:S01]  /*06a0*/  IABS R9, R13 ;  /* 0x0000000d00097213 */ /* 0x000fe20000000000 */
[----:B------:R-:W-:Y:S03]  /*06b0*/  STL [R1+0x164], RZ ;  /* 0x000164ff01007387 */ /* 0x000fe60000100800 */
[----:B------:R-:W0:Y:S01]  /*06c0*/  I2F.RP R0, R9 ;  /* 0x0000000900007306 */ /* 0x000e220000209400 */
[----:B------:R-:W-:Y:S04]  /*06d0*/  STL [R1+0x168], RZ ;  /* 0x000168ff01007387 */ /* 0x000fe80000100800 */
[----:B------:R-:W-:Y:S04]  /*06e0*/  STL [R1+0x16c], RZ ;  /* 0x00016cff01007387 */ /* 0x000fe80000100800 */
[----:B------:R-:W-:Y:S04]  /*06f0*/  STL [R1+0x150], RZ ;  /* 0x000150ff01007387 */ /* 0x000fe80000100800 */
[----:B------:R-:W-:Y:S01]  /*0700*/  STL [R1+0x154], RZ ;  /* 0x000154ff01007387 */ /* 0x000fe20000100800 */
[----:B0-----:R-:W0:Y:S03]  /*0710*/  MUFU.RCP R0, R0 ;  /* 0x0000000000007308 */ /* 0x001e260000001000 */
[----:B------:R-:W-:Y:S04]  /*0720*/  STL [R1+0x158], RZ ;  /* 0x000158ff01007387 */ /* 0x000fe80000100800 */
[----:B------:R-:W-:Y:S04]  /*0730*/  STL [R1+0x15c], RZ ;  /* 0x00015cff01007387 */ /* 0x000fe80000100800 */
[----:B------:R-:W-:Y:S04]  /*0740*/  STL [R1+0x140], RZ ;  /* 0x000140ff01007387 */ /* 0x000fe80000100800 */
[----:B------:R-:W-:Y:S01]  /*0750*/  STL [R1+0x144], RZ ;  /* 0x000144ff01007387 */ /* 0x000fe20000100800 */
[----:B0-----:R-:W-:-:S03]  /*0760*/  IADD3 R5, R0, 0xffffffe, RZ ;  /* 0x0ffffffe00057810 */ /* 0x001fc60007ffe0ff */
[----:B------:R-:W-:Y:S04]  /*0770*/  STL [R1+0x148], RZ ;  /* 0x000148ff01007387 */ /* 0x000fe80000100800 */
[----:B------:R-:W-:Y:S01]  /*0780*/  STL [R1+0x14c], RZ ;  /* 0x00014cff01007387 */ /* 0x000fe20000100800 */
[----:B------:R-:W0:Y:S03]  /*0790*/  F2I.FTZ.U32.TRUNC.NTZ R5, R5 ;  /* 0x0000000500057305 */ /* 0x000e26000021f000 */
[----:B------:R-:W-:Y:S04]  /*07a0*/  STL [R1+0x130], RZ ;  /* 0x000130ff01007387 */ /* 0x000fe80000100800 */
[----:B------:R-:W-:Y:S04]  /*07b0*/  STL [R1+0x134], RZ ;  /* 0x000134ff01007387 */ /* 0x000fe80000100800 */
[----:B------:R-:W-:Y:S04]  /*07c0*/  STL [R1+0x138], RZ ;  /* 0x000138ff01007387 */ /* 0x000fe80000100800 */
[----:B------:R-:W-:Y:S01]  /*07d0*/  STL [R1+0x13c], RZ ;  /* 0x00013cff01007387 */ /* 0x000fe20000100800 */
[----:B0-----:R-:W-:-:S03]  /*07e0*/  IMAD.MOV R10, RZ, RZ, -R5 ;  /* 0x000000ffff0a7224 */ /* 0x001fc600078e0a05 */
[----:B------:R-:W-:Y:S01]  /*07f0*/  STL [R1+0x120], RZ ;  /* 0x000120ff01007387 */ /* 0x000fe20000100800 */
[----:B------:R-:W-:-:S03]  /*0800*/  IMAD.MOV.U32 R2, RZ, RZ, R10 ;  /* 0x000000ffff027224 */ /* 0x000fc600078e000a */
[----:B------:R-:W-:Y:S01]  /*0810*/  STL [R1+0x124], RZ ;  /* 0x000124ff01007387 */ /* 0x000fe20000100800 */
[----:B------:R-:W-:Y:S01]  /*0820*/  IMAD R7, R2, R9, RZ ;  /* 0x0000000902077224 */ /* 0x000fe200078e02ff */
[----:B------:R-:W-:Y:S02]  /*0830*/  IABS R2, R13 ;  /* 0x0000000d00027213 */ /* 0x000fe40000000000 */
[----:B------:R-:W-:Y:S01]  /*0840*/  STL [R1+0x128], RZ ;  /* 0x000128ff01007387 */ /* 0x000fe20000100800 */
[----:B------:R-:W-:-:S03]  /*0850*/  IMAD.HI.U32 R4, R5, R7, R4 ;  /* 0x0000000705047227 */ /* 0x000fc600078e0004 */
[----:B------:R-:W-:Y:S01]  /*0860*/  STL [R1+0x12c], RZ ;  /* 0x00012cff01007387 */ /* 0x000fe20000100800 */
[----:B------:R-:W-:Y:S02]  /*0870*/  IMAD.MOV R2, RZ, RZ, -R2 ;  /* 0x000000ffff027224 */ /* 0x000fe400078e0a02 */
[----:B------:R-:W-:Y:S01]  /*0880*/  IMAD.HI.U32 R0, R4, R11, RZ ;  /* 0x0000000b04007227 */ /* 0x000fe200078e00ff */
[----:B------:R-:W-:Y:S01]  /*0890*/  STL [R1+0x110], RZ ;  /* 0x000110ff01007387 */ /* 0x000fe20000100800 */
[----:B------:R-:W-:Y:S02]  /*08a0*/  CS2R R4, SRZ ;  /* 0x0000000000047805 */ /* 0x000fe4000001ff00 */
[----:B------:R-:W-:Y:S01]  /*08b0*/  IMAD R2, R0, R2, R11 ;  /* 0x0000000200027224 */ /* 0x000fe200078e020b */
[----:B------:R-:W-:Y:S01]  /*08c0*/  STL [R1+0x114], RZ ;  /* 0x000114ff01007387 */ /* 0x000fe20000100800 */
[----:B------:R-:W-:Y:S01]  /*08d0*/  ULDC.64 UR4, c[0x0][0x118] ;  /* 0x0000460000047ab9 */ /* 0x000fe20000000a00 */
[----:B------:R-:W-:-:S02]  /*08e0*/  CS2R R10, SRZ ;  /* 0x00000000000a7805 */ /* 0x000fc4000001ff00 */
[----:B------:R-:W-:Y:S01]  /*08f0*/  ISETP.GT.U32.AND P1, PT, R9, R2, PT ;  /* 0x000000020900720c */ /* 0x000fe20003f24070 */
[----:B------:R-:W-:Y:S04]  /*0900*/  STL [R1+0x118], RZ ;  /* 0x000118ff01007387 */ /* 0x000fe80000100800 */
[----:B------:R-:W-:Y:S04]  /*0910*/  STL [R1+0x11c], RZ ;  /* 0x00011cff01007387 */ /* 0x000fe80000100800 */
[----:B------:R-:W-:Y:S04]  /*0920*/  STL [R1+0x100], RZ ;  /* 0x000100ff01007387 */ /* 0x000fe80000100800 */
[----:B------:R-:W-:Y:S01]  /*0930*/  STL [R1+0x104], RZ ;  /* 0x000104ff01007387 */ /* 0x000fe20000100800 */
[----:B------:R-:W-:Y:S01]  /*0940*/  @!P1 IMAD.IADD R2, R2, 0x1, -R9 ;  /* 0x0000000102029824 */ /* 0x000fe200078e0a09 */
[----:B------:R-:W-:-:S02]  /*0950*/  @!P1 IADD3 R0, R0, 0x1, RZ ;  /* 0x0000000100009810 */ /* 0x000fc40007ffe0ff */
[----:B------:R-:W-:Y:S01]  /*0960*/  STL [R1+0x108], RZ ;  /* 0x000108ff01007387 */ /* 0x000fe20000100800 */
[----:B------:R-:W-:Y:S02]  /*0970*/  ISETP.NE.AND P1, PT, R13, RZ, PT ;  /* 0x000000ff0d00720c */ /* 0x000fe40003f25270 */
[----:B------:R-:W-:Y:S01]  /*0980*/  ISETP.GE.U32.AND P0, PT, R2, R9, PT ;  /* 0x000000090200720c */ /* 0x000fe20003f06070 */
[----:B------:R-:W-:Y:S01]  /*0990*/  STL [R1+0x10c], RZ ;  /* 0x00010cff01007387 */ /* 0x000fe20000100800 */
[----:B------:R-:W-:-:S03]  /*09a0*/  LOP3.LUT R2, R8, R13, RZ, 0x3c, !PT ;  /* 0x0000000d08027212 */ /* 0x000fc600078e3cff */
[----:B------:R-:W-:Y:S01]  /*09b0*/  STL [R1+0xf0], RZ ;  /* 0x0000f0ff01007387 */ /* 0x000fe20000100800 */
[----:B------:R-:W-:-:S03]  /*09c0*/  ISETP.GE.AND P2, PT, R2, RZ, PT ;  /* 0x000000ff0200720c */ /* 0x000fc60003f46270 */
[----:B------:R-:W-:Y:S04]  /*09d0*/  STL [R1+0xf4], RZ ;  /* 0x0000f4ff01007387 */ /* 0x000fe80000100800 */
[----:B------:R-:W-:Y:S01]  /*09e0*/  STL [R1+0xf8], RZ ;  /* 0x0000f8ff01007387 */ /* 0x000fe20000100800 */
[----:B------:R-:W-:Y:S02]  /*09f0*/  @P0 IADD3 R0, R0, 0x1, RZ ;  /* 0x0000000100000810 */ /* 0x000fe40007ffe0ff */
[----:B------:R-:W-:Y:S01]  /*0a00*/  ISETP.GE.AND P0, PT, R3, 0x80, PT ;  /* 0x000000800300780c */ /* 0x000fe20003f06270 */
[----:B------:R-:W-:Y:S02]  /*0a10*/  STL [R1+0xfc], RZ ;  /* 0x0000fcff01007387 */ /* 0x000fe40000100800 */
[----:B------:R-:W-:Y:S01]  /*0a20*/  @!P2 IMAD.MOV R0, RZ, RZ, -R0 ;  /* 0x000000ffff00a224 */ /* 0x000fe200078e0a00 */
[----:B------:R-:W-:Y:S01]  /*0a30*/  @!P1 LOP3.LUT R0, RZ, R13, RZ, 0x33, !PT ;  /* 0x0000000dff009212 */ /* 0x000fe200078e33ff */
[----:B------:R-:W-:Y:S04]  /*0a40*/  STL [R1+0xe0], RZ ;  /* 0x0000e0ff01007387 */ /* 0x000fe80000100800 */
[----:B------:R-:W-:Y:S01]  /*0a50*/  STL [R1+0xe4], RZ ;  /* 0x0000e4ff01007387 */ /* 0x000fe20000100800 */
[----:B------:R-:W-:-:S03]  /*0a60*/  IMAD.MOV R2, RZ, RZ, -R0 ;  /* 0x000000ffff027224 */ /* 0x000fc600078e0a00 */
[----:B------:R-:W-:Y:S01]  /*0a70*/  STL [R1+0xe8], RZ ;  /* 0x0000e8ff01007387 */ /* 0x000fe20000100800 */
[----:B------:R-:W-:Y:S02]  /*0a80*/  IMAD R2, R13, R2, R8 ;  /* 0x000000020d027224 */ /* 0x000fe400078e0208 */
[----:B------:R-:W-:Y:S01]  /*0a90*/  CS2R R8, SRZ ;  /* 0x0000000000087805 */ /* 0x000fe2000001ff00 */
[----:B------:R-:W-:Y:S01]  /*0aa0*/  STL [R1+0xec], RZ ;  /* 0x0000ecff01007387 */ /* 0x000fe20000100800 */
[----:B------:R-:W-:Y:S01]  /*0ab0*/  IMAD.IADD R2, R6, 0x1, R2 ;  /* 0x0000000106027824 */ /* 0x000fe200078e0202 */
[----:B------:R-:W-:Y:S01]  /*0ac0*/  CS2R R12, SRZ ;  /* 0x00000000000c7805 */ /* 0x000fe2000001ff00 */
[----:B------:R-:W-:Y:S01]  /*0ad0*/  CS2R R6, SRZ ;  /* 0x0000000000067805 */ /* 0x000fe2000001ff00 */
[----:B------:R-:W-:Y:S04]  /*0ae0*/  STL [R1+0xd0], RZ ;  /* 0x0000d0ff01007387 */ /* 0x000fe80000100800 */
        /* <DEDUP_REMOVED lines=39> */
[----:B------:R0:W-:Y:S04]  /*0d60*/  STL [R1+0x3170], R4 ;  /* 0x0031700401007387 */ /* 0x0001e80000100800 */
[----:B------:R-:W-:Y:S04]  /*0d70*/  STL [R1+0x3174], R5 ;  /* 0x0031740501007387 */ /* 0x000fe80000100800 */
[----:B------:R1:W-:Y:S01]  /*0d80*/  STL [R1+0x3178], R6 ;  /* 0x0031780601007387 */ /* 0x0003e20000100800 */
[----:B0-----:R-:W-:-:S03]  /*0d90*/  IMAD.SHL.U32 R4, R0, 0x80, RZ ;  /* 0x0000008000047824 */ /* 0x001fc600078e00ff */
[----:B------:R-:W-:Y:S02]  /*0da0*/  STL [R1+0x280], RZ ;  /* 0x000280ff01007387 */ /* 0x000fe40000100800 */
[C---:B------:R-:W-:Y:S02]  /*0db0*/  IADD3 R3, R4.reuse, 0x2, RZ ;  /* 0x0000000204037810 */ /* 0x040fe40007ffe0ff */
[----:B------:R-:W-:Y:S01]  /*0dc0*/  STL [R1+0x284], RZ ;  /* 0x000284ff01007387 */ /* 0x000fe20000100800 */
[C---:B------:R-:W-:Y:S02]  /*0dd0*/  IADD3 R0, R4.reuse, 0x3, RZ ;  /* 0x0000000304007810 */ /* 0x040fe40007ffe0ff */
[C---:B-1----:R-:W-:Y:S01]  /*0de0*/  IADD3 R6, R4.reuse, 0x1, RZ ;  /* 0x0000000104067810 */ /* 0x042fe20007ffe0ff */
[----:B------:R-:W-:Y:S01]  /*0df0*/  STL [R1+0x288], RZ ;  /* 0x000288ff01007387 */ /* 0x000fe20000100800 */
[C---:B------:R-:W-:Y:S02]  /*0e00*/  IADD3 R60, R4.reuse, 0x4, RZ ;  /* 0x00000004043c7810 */ /* 0x040fe40007ffe0ff */
[C---:B------:R-:W-:Y:S01]  /*0e10*/  IADD3 R61, R4.reuse, 0x5, RZ ;  /* 0x00000005043d7810 */ /* 0x040fe20007ffe0ff */
        /* <DEDUP_REMOVED lines=85> */
[----:B------:R-:W-:Y:S04]  /*1370*/  STL [R1+0xf64], R4 ;  /* 0x000f640401007387 */ /* 0x000fe80000100800 */
[----:B------:R0:W-:Y:S04]  /*1380*/  STL [R1+0x2f80], R6 ;  /* 0x002f800601007387 */ /* 0x0001e80000100800 */
[----:B------:R1:W-:Y:S04]  /*1390*/  STL [R1+0x2f7c], R3 ;  /* 0x002f7c0301007387 */ /* 0x0003e80000100800 */
[----:B------:R2:W-:Y:S01]  /*13a0*/  STL [R1+0x2f78], R0 ;  /* 0x002f780001007387 */ /* 0x0005e20000100800 */
[----:B0-----:R-:W-:-:S03]  /*13b0*/  IADD3 R6, R4, 0xa, RZ ;  /* 0x0000000a04067810 */ /* 0x001fc60007ffe0ff */
[----:B------:R-:W-:Y:S01]  /*13c0*/  STL [R1+0x2f74], R60 ;  /* 0x002f743c01007387 */ /* 0x000fe20000100800 */
[----:B-1----:R-:W-:-:S03]  /*13d0*/  IADD3 R3, R4, 0x6, RZ ;  /* 0x0000000604037810 */ /* 0x002fc60007ffe0ff */
[----:B------:R-:W0:Y:S01]  /*13e0*/  S2R R5, SR_TID.X ;  /* 0x0000000000057919 */ /* 0x000e220000002100 */
[----:B--2---:R-:W-:-:S03]  /*13f0*/  IADD3 R0, R4, 0x7, RZ ;  /* 0x0000000704007810 */ /* 0x004fc60007ffe0ff */
[----:B------:R1:W-:Y:S04]  /*1400*/  STL [R1+0x2f88], R3 ;  /* 0x002f880301007387 */ /* 0x0003e80000100800 */
[----:B------:R-:W-:Y:S04]  /*1410*/  STL [R1+0x2f84], R61 ;  /* 0x002f843d01007387 */ /* 0x000fe80000100800 */
[----:B------:R2:W-:Y:S01]  /*1420*/  STL [R1+0x2f8c], R0 ;  /* 0x002f8c0001007387 */ /* 0x0005e20000100800 */
[----:B-1----:R-:W-:-:S05]  /*1430*/  IADD3 R3, R4, 0x8, RZ ;  /* 0x0000000804037810 */ /* 0x002fca0007ffe0ff */
[----:B------:R1:W-:Y:S01]  /*1440*/  STL [R1+0x2f90], R3 ;  /* 0x002f900301007387 */ /* 0x0003e20000100800 */
[----:B--2---:R-:W-:-:S05]  /*1450*/  IADD3 R0, R4, 0x9, RZ ;  /* 0x0000000904007810 */ /* 0x004fca0007ffe0ff */
[----:B------:R2:W-:Y:S01]  /*1460*/  STL [R1+0x2f94], R0 ;  /* 0x002f940001007387 */ /* 0x0005e20000100800 */
[----:B-1----:R-:W-:-:S03]  /*1470*/  IADD3 R3, R4, 0xb, RZ ;  /* 0x0000000b04037810 */ /* 0x002fc60007ffe0ff */
[----:B------:R1:W-:Y:S04]  /*1480*/  STL [R1+0x2f98], R6 ;  /* 0x002f980601007387 */ /* 0x0003e80000100800 */
[----:B------:R3:W-:Y:S01]  /*1490*/  STL [R1+0x2f9c], R3 ;  /* 0x002f9c0301007387 */ /* 0x0007e20000100800 */
[C---:B--2---:R-:W-:Y:S02]  /*14a0*/  IADD3 R0, R4.reuse, 0xc, RZ ;  /* 0x0000000c04007810 */ /* 0x044fe40007ffe0ff */
[----:B-1----:R-:W-:-:S03]  /*14b0*/  IADD3 R6, R4, 0xd, RZ ;  /* 0x0000000d04067810 */ /* 0x002fc60007ffe0ff */
[----:B------:R1:W-:Y:S01]  /*14c0*/  STL [R1+0x2fa0], R0 ;  /* 0x002fa00001007387 */ /* 0x0003e20000100800 */
[----:B---3--:R-:W-:-:S03]  /*14d0*/  IADD3 R3, R4, 0xe, RZ ;  /* 0x0000000e04037810 */ /* 0x008fc60007ffe0ff */
[----:B------:R2:W-:Y:S04]  /*14e0*/  STL [R1+0x2fa4], R6 ;  /* 0x002fa40601007387 */ /* 0x0005e80000100800 */
[----:B------:R3:W-:Y:S01]  /*14f0*/  STL [R1+0x2fa8], R3 ;  /* 0x002fa80301007387 */ /* 0x0007e20000100800 */
[C---:B-1----:R-:W-:Y:S02]  /*1500*/  IADD3 R0, R4.reuse, 0xf, RZ ;  /* 0x0000000f04007810 */ /* 0x042fe40007ffe0ff */
[----:B--2---:R-:W-:-:S03]  /*1510*/  IADD3 R6, R4, 0x10, RZ ;  /* 0x0000001004067810 */ /* 0x004fc60007ffe0ff */
        /* <DEDUP_REMOVED lines=166> */
[----:B-1----:R-:W-:Y:S01]  /*1f80*/  IMAD.SHL.U32 R0, R2, 0x80, RZ ;  /* 0x0000008002007824 */ /* 0x002fe200078e00ff */
[C---:B------:R-:W-:Y:S02]  /*1f90*/  IADD3 R2, R4.reuse, 0x64, RZ ;  /* 0x0000006404027810 */ /* 0x040fe40007ffe0ff */
[----:B--2---:R-:W-:Y:S02]  /*1fa0*/  IADD3 R6, R4, 0x63, RZ ;  /* 0x0000006304067810 */ /* 0x004fe40007ffe0ff */
[----:B0-----:R-:W-:-:S03]  /*1fb0*/  LOP3.LUT R3, R5, 0x1f, RZ, 0xc0, !PT ;  /* 0x0000001f05037812 */ /* 0x001fc600078ec0ff */
[----:B------:R0:W-:Y:S01]  /*1fc0*/  STL [R1+0x30fc], R6 ;  /* 0x0030fc0601007387 */ /* 0x0001e20000100800 */
[----:B------:R-:W-:Y:S02]  /*1fd0*/  LOP3.LUT R5, R0, 0x1f, R5, 0xf8, !PT ;  /* 0x0000001f00057812 */ /* 0x000fe400078ef805 */
[----:B0-----:R-:W-:-:S05]  /*1fe0*/  IADD3 R6, R4, 0x65, RZ ;  /* 0x0000006504067810 */ /* 0x001fca0007ffe0ff */
[----:B------:R0:W-:Y:S04]  /*1ff0*/  STL [R1+0x3104], R6 ;  /* 0x0031040601007387 */ /* 0x0001e80000100800 */
[----:B0-----:R0:W5:Y:S04]  /*2000*/  LDL.LU R6, [R1+0x3178] ;  /* 0x0031780001067983 */ /* 0x0011680000300800 */
[----:B------:R1:W-:Y:S04]  /*2010*/  STL [R1+0xf68], R5 ;  /* 0x000f680501007387 */ /* 0x0003e80000100800 */
[----:B------:R-:W-:Y:S01]  /*2020*/  STL [R1+0x3100], R2 ;  /* 0x0031000201007387 */ /* 0x000fe20000100800 */
[----:B-1----:R-:W-:-:S05]  /*2030*/  LOP3.LUT R5, R0, 0x20, R3, 0xfe, !PT ;  /* 0x0000002000057812 */ /* 0x002fca00078efe03 */
[----:B------:R1:W-:Y:S02]  /*2040*/  STL [R1+0xf6c], R5 ;  /* 0x000f6c0501007387 */ /* 0x0003e40000100800 */
[C-C-:B-1----:R-:W-:Y:S02]  /*2050*/  LOP3.LUT R5, R0.reuse, 0x40, R3.reuse, 0xfe, !PT ;  /* 0x0000004000057812 */ /* 0x142fe400078efe03 */
[----:B------:R-:W-:Y:S02]  /*2060*/  LOP3.LUT R0, R0, 0x60, R3, 0xfe, !PT ;  /* 0x0000006000007812 */ /* 0x000fe400078efe03 */
[C---:B------:R-:W-:Y:S01]  /*2070*/  IADD3 R3, R4.reuse, 0x66, RZ ;  /* 0x0000006604037810 */ /* 0x040fe20007ffe0ff */
[----:B------:R1:W-:Y:S04]  /*2080*/  STL [R1+0xf70], R5 ;  /* 0x000f700501007387 */ /* 0x0003e80000100800 */
[----:B-1----:R0:W5:Y:S04]  /*2090*/  LDL.LU R5, [R1+0x3174] ;  /* 0x0031740001057983 */ /* 0x0021680000300800 */
[----:B------:R1:W-:Y:S04]  /*20a0*/  STL [R1+0xf74], R0 ;  /* 0x000f740001007387 */ /* 0x0003e80000100800 */
[----:B------:R2:W-:Y:S01]  /*20b0*/  STL [R1+0x3108], R3 ;  /* 0x0031080301007387 */ /* 0x0005e20000100800 */
[----:B-1----:R-:W-:-:S02]  /*20c0*/  IADD3 R0, R4, 0x67, RZ ;  /* 0x0000006704007810 */ /* 0x002fc40007ffe0ff */
[----:B--2---:R-:W-:-:S03]  /*20d0*/  IADD3 R3, R4, 0x68, RZ ;  /* 0x0000006804037810 */ /* 0x004fc60007ffe0ff */
[----:B------:R1:W-:Y:S04]  /*20e0*/  STL [R1+0x310c], R0 ;  /* 0x00310c0001007387 */ /* 0x0003e80000100800 */
[----:B------:R2:W-:Y:S01]  /*20f0*/  STL [R1+0x3110], R3 ;  /* 0x0031100301007387 */ /* 0x0005e20000100800 */
[C---:B-1----:R-:W-:Y:S02]  /*2100*/  IADD3 R0, R4.reuse, 0x69, RZ ;  /* 0x0000006904007810 */ /* 0x042fe40007ffe0ff */
        /* <DEDUP_REMOVED lines=8> */
[----:B--2---:R-:W-:-:S05]  /*2190*/  IADD3 R3, R4, 0x6e, RZ ;  /* 0x0000006e04037810 */ /* 0x004fca0007ffe0ff */
[----:B------:R1:W-:Y:S02]  /*21a0*/  STL [R1+0x3128], R3 ;  /* 0x0031280301007387 */ /* 0x0003e40000100800 */
[----:B-1----:R-:W-:-:S05]  /*21b0*/  IADD3 R3, R4, 0x6f, RZ ;  /* 0x0000006f04037810 */ /* 0x002fca0007ffe0ff */
[----:B------:R1:W-:Y:S04]  /*21c0*/  STL [R1+0x312c], R3 ;  /* 0x00312c0301007387 */ /* 0x0003e80000100800 */
[----:B------:R-:W-:Y:S01]  /*21d0*/  STL [R1+0x3124], R0 ;  /* 0x0031240001007387 */ /* 0x000fe20000100800 */
[----:B-1----:R-:W-:-:S05]  /*21e0*/  IADD3 R3, R4, 0x70, RZ ;  /* 0x0000007004037810 */ /* 0x002fca0007ffe0ff */
[----:B------:R1:W-:Y:S02]  /*21f0*/  STL [R1+0x3130], R3 ;  /* 0x0031300301007387 */ /* 0x0003e40000100800 */
        /* <DEDUP_REMOVED lines=28> */
[----:B-1----:R-:W-:Y:S02]  /*23c0*/  IADD3 R3, R4, 0x7f, RZ ;  /* 0x0000007f04037810 */ /* 0x002fe40007ffe0ff */
[----:B------:R0:W5:Y:S04]  /*23d0*/  LDL.LU R4, [R1+0x3170] ;  /* 0x0031700001047983 */ /* 0x0001680000300800 */
[----:B------:R1:W-:Y:S02]  /*23e0*/  STL [R1+0x3138], R3 ;  /* 0x0031380301007387 */ /* 0x0003e40000100800 */
[----:B-1----:R-:W-:-:S05]  /*23f0*/  IMAD.MOV.U32 R3, RZ, RZ, 0x7f ;  /* 0x0000007fff037424 */ /* 0x002fca00078e00ff */
[----:B------:R-:W-:Y:S01]  /*2400*/  IADD3 R3, R3, c[0x0][0x180], RZ ;  /* 0x0000600003037a10 */ /* 0x000fe20007ffe0ff */
[----:B------:R-:W-:Y:S05]  /*2410*/  @!P0 BRA `(.L_x_0) ;  /* 0x0009a3e000008947 */ /* 0x000fea0003800000 */
[----:B0-----:R-:W2:Y:S04]  /*2420*/  LDL R29, [R1+0x312c] ;  /* 0x00312c00011d7983 */ /* 0x001ea80000100800 */
[----:B------:R-:W3:Y:S01]  /*2430*/  LDL R30, [R1+0x3128] ;  /* 0x00312800011e7983 */ /* 0x000ee20000100800 */
[----:B------:R-:W-:Y:S02]  /*2440*/  IMAD.MOV.U32 R32, RZ, RZ, R0 ;  /* 0x000000ffff207224 */ /* 0x000fe400078e0000 */
[----:B------:R-:W-:Y:S01]  /*2450*/  IMAD.MOV.U32 R42, RZ, RZ, R2 ;  /* 0x000000ffff2a7224 */ /* 0x000fe200078e0002 */
[----:B------:R-:W-:Y:S01]  /*2460*/  SHF.R.S32.HI R2, RZ, 0x1f, R3 ;  /* 0x0000001fff027819 */ /* 0x000fe20000011403 */
[----:B------:R-:W4:Y:S03]  /*2470*/  LDL R37, [R1+0x3118] ;  /* 0x0031180001257983 */ /* 0x000f260000100800 */
[----:B------:R-:W-:Y:S01]  /*2480*/  LEA.HI R2, R2, R3, RZ, 0x7 ;  /* 0x0000000302027211 */ /* 0x000fe200078f38ff */
[----:B------:R-:W4:Y:S04]  /*2490*/  LDL R36, [R1+0x311c] ;  /* 0x00311c0001247983 */ /* 0x000f280000100800 */
        /* <DEDUP_REMOVED lines=24> */
[----:B------:R0:W-:Y:S04]  /*2620*/  STL [R1+0xf28], R2 ;  /* 0x000f280201007387 */ /* 0x0001e80000100800 */
[----:B------:R-:W4:Y:S01]  /*2630*/  LDL R23, [R1+0xf64] ;  /* 0x000f640001177983 */ /* 0x000f220000100800 */
[----:B--2---:R-:W-:-:S02]  /*2640*/  IMAD.MOV.U32 R28, RZ, RZ, R29 ;  /* 0x000000ffff1c7224 */ /* 0x004fc400078e001d */
[----:B---3--:R-:W-:Y:S02]  /*2650*/  IMAD.MOV.U32 R29, RZ, RZ, R30 ;  /* 0x000000ffff1d7224 */ /* 0x008fe400078e001e */
[----:B------:R-:W-:Y:S02]  /*2660*/  IMAD.MOV.U32 R30, RZ, RZ, R32 ;  /* 0x000000ffff1e7224 */ /* 0x000fe400078e0020 */
[----:B------:R-:W-:Y:S02]  /*2670*/  IMAD.MOV.U32 R27, RZ, RZ, R28 ;  /* 0x000000ffff1b7224 */ /* 0x000fe400078e001c */
[----:B------:R-:W-:Y:S02]  /*2680*/  IMAD.MOV.U32 R28, RZ, RZ, R29 ;  /* 0x000000ffff1c7224 */ /* 0x000fe400078e001d */
[----:B------:R-:W-:Y:S02]  /*2690*/  IMAD.MOV.U32 R29, RZ, RZ, R30 ;  /* 0x000000ffff1d7224 */ /* 0x000fe400078e001e */
[----:B------:R-:W-:Y:S01]  /*26a0*/  IMAD.MOV.U32 R26, RZ, RZ, R27 ;  /* 0x000000ffff1a7224 */ /* 0x000fe200078e001b */
[----:B------:R-:W2:Y:S01]  /*26b0*/  LDL R30, [R1+0xf6c] ;  /* 0x000f6c00011e7983 */ /* 0x000ea20000100800 */
[----:B------:R-:W-:-:S02]  /*26c0*/  IMAD.MOV.U32 R27, RZ, RZ, R28 ;  /* 0x000000ffff1b7224 */ /* 0x000fc400078e001c */
[----:B------:R-:W-:Y:S02]  /*26d0*/  IMAD.MOV.U32 R28, RZ, RZ, R29 ;  /* 0x000000ffff1c7224 */ /* 0x000fe400078e001d */
[----:B------:R-:W-:Y:S01]  /*26e0*/  IMAD.MOV.U32 R25, RZ, RZ, R26 ;  /* 0x000000ffff197224 */ /* 0x000fe200078e001a */
[----:B------:R-:W3:Y:S01]  /*26f0*/  LDL R29, [R1+0xf70] ;  /* 0x000f7000011d7983 */ /* 0x000ee20000100800 */
[----:B------:R-:W-:Y:S02]  /*2700*/  IMAD.MOV.U32 R26, RZ, RZ, R27 ;  /* 0x000000ffff1a7224 */ /* 0x000fe400078e001b */
[----:B------:R-:W-:Y:S02]  /*2710*/  IMAD.MOV.U32 R27, RZ, RZ, R28 ;  /* 0x000000ffff1b7224 */ /* 0x000fe400078e001c */
[----:B------:R-:W3:Y:S01]  /*2720*/  LDL R28, [R1+0xf74] ;  /* 0x000f7400011c7983 */ /* 0x000ee20000100800 */
[----:B------:R-:W-:-:S05]  /*2730*/  IABS R0, c[0x0][0x178] ;  /* 0x00005e0000007a13 */ /* 0x000fca0000000000 */
[----:B------:R-:W-:-:S04]  /*2740*/  IMAD.MOV.U32 R8, RZ, RZ, R0 ;  /* 0x000000ffff087224 */ /* 0x000fc800078e0000 */
[----:B------:R-:W1:Y:S08]  /*2750*/  I2F.RP R0, R8 ;  /* 0x0000000800007306 */ /* 0x000e700000209400 */
[----:B-1----:R-:W1:Y:S02]  /*2760*/  MUFU.RCP R0, R0 ;  /* 0x0000000000007308 */ /* 0x002e640000001000 */
[----:B-1----:R-:W-:-:S06]  /*2770*/  IADD3 R0, R0, 0xffffffe, RZ ;  /* 0x0ffffffe00007810 */ /* 0x002fcc0007ffe0ff */
[----:B-----5:R-:W1:Y:S01]  /*2780*/  F2I.FTZ.U32.TRUNC.NTZ R5, R0 ;  /* 0x0000000000057305 */ /* 0x020e62000021f000 */
[----:B------:R-:W-:Y:S02]  /*2790*/  IMAD.MOV.U32 R4, RZ, RZ, RZ ;  /* 0x000000ffff047224 */ /* 0x000fe400078e00ff */
[----:B-1----:R-:W-:-:S04]  /*27a0*/  IMAD.MOV R0, RZ, RZ, -R5 ;  /* 0x000000ffff007224 */ /* 0x002fc800078e0a05 */
[----:B------:R-:W-:Y:S01]  /*27b0*/  IMAD R0, R0, R8, RZ ;  /* 0x0000000800007224 */ /* 0x000fe200078e02ff */
[----:B----4-:R-:W-:-:S03]  /*27c0*/  IABS R31, R31 ;  /* 0x0000001f001f7213 */ /* 0x010fc60000000000 */
[----:B------:R-:W-:-:S06]  /*27d0*/  IMAD.HI.U32 R0, R5, R0, R4 ;  /* 0x0000000005007227 */ /* 0x000fcc00078e0004 */
[----:B------:R-:W-:Y:S01]  /*27e0*/  IMAD.HI.U32 R4, R0, R31, RZ ;  /* 0x0000001f00047227 */ /* 0x000fe200078e00ff */
[----:B--2---:R-:W-:Y:S02]  /*27f0*/  IABS R30, R30 ;  /* 0x0000001e001e7213 */ /* 0x004fe40000000000 */
[----:B---3--:R-:W-:-:S03]  /*2800*/  IABS R29, R29 ;  /* 0x0000001d001d7213 */ /* 0x008fc60000000000 */
[----:B------:R-:W-:Y:S01]  /*2810*/  IMAD.HI.U32 R3, R0, R30, RZ ;  /* 0x0000001e00037227 */ /* 0x000fe200078e00ff */
[----:B------:R-:W-:-:S03]  /*2820*/  IABS R28, R28 ;  /* 0x0000001c001c7213 */ /* 0x000fc60000000000 */
[----:B0-----:R-:W-:-:S04]  /*2830*/  IMAD.HI.U32 R2, R0, R29, RZ ;  /* 0x0000001d00027227 */ /* 0x001fc800078e00ff */
[----:B------:R-:W-:-:S04]  /*2840*/  IMAD.HI.U32 R0, R0, R28, RZ ;  /* 0x0000001c00007227 */ /* 0x000fc800078e00ff */
[----:B------:R-:W-:-:S04]  /*2850*/  IMAD.MOV R0, RZ, RZ, -R0 ;  /* 0x000000ffff007224 */ /* 0x000fc800078e0a00 */
[C---:B------:R-:W-:Y:S01]  /*2860*/  IMAD R28, R8.reuse, R0, R28 ;  /* 0x00000000081c7224 */ /* 0x040fe200078e021c */
[----:B------:R-:W-:Y:S02]  /*2870*/  IABS R0, R23 ;  /* 0x0000001700007213 */ /* 0x000fe40000000000 */
[----:B------:R-:W2:Y:S01]  /*2880*/  LDL R23, [R1+0x3138] ;  /* 0x0031380001177983 */ /* 0x000ea20000100800 */
[----:B------:R-:W-:Y:S02]  /*2890*/  IMAD.MOV R4, RZ, RZ, -R4 ;  /* 0x000000ffff047224 */ /* 0x000fe400078e0a04 */
[----:B------:R-:W-:Y:S02]  /*28a0*/  IMAD.MOV R3, RZ, RZ, -R3 ;  /* 0x000000ffff037224 */ /* 0x000fe400078e0a03 */
[----:B------:R-:W-:Y:S02]  /*28b0*/  IMAD.MOV R2, RZ, RZ, -R2 ;  /* 0x000000ffff027224 */ /* 0x000fe400078e0a02 */
[----:B------:R-:W-:-:S02]  /*28c0*/  IMAD R31, R8, R4, R31 ;  /* 0x00000004081f7224 */ /* 0x000fc400078e021f */
[C---:B------:R-:W-:Y:S02]  /*28d0*/  IMAD R30, R8.reuse, R3, R30 ;  /* 0x00000003081e7224 */ /* 0x040fe400078e021e */
[----:B------:R-:W-:Y:S01]  /*28e0*/  IMAD R29, R8, R2, R29 ;  /* 0x00000002081d7224 */ /* 0x000fe200078e021d */
[----:B------:R-:W-:-:S04]  /*28f0*/  IABS R33, c[0x0][0x17c] ;  /* 0x00005f0000217a13 */ /* 0x000fc80000000000 */
[----:B------:R-:W0:Y:S08]  /*2900*/  I2F.RP R6, R33 ;  /* 0x0000002100067306 */ /* 0x000e300000209400 */
[----:B0-----:R-:W0:Y:S01]  /*2910*/  MUFU.RCP R6, R6 ;  /* 0x0000000600067308 */ /* 0x001e220000001000 */
[----:B--2---:R-:W-:Y:S02]  /*2920*/  IABS R8, R23 ;  /* 0x0000001700087213 */ /* 0x004fe40000000000 */
[----:B------:R-:W2:Y:S01]  /*2930*/  LDL R23, [R1+0x313c] ;  /* 0x00313c0001177983 */ /* 0x000ea20000100800 */
[----:B0-----:R-:W-:-:S04]  /*2940*/  IADD3 R6, R6, 0xffffffe, RZ ;  /* 0x0ffffffe06067810 */ /* 0x001fc80007ffe0ff */
[----:B------:R0:W1:Y:S01]  /*2950*/  F2I.FTZ.U32.TRUNC.NTZ R7, R6 ;  /* 0x0000000600077305 */ /* 0x000062000021f000 */
[----:B------:R-:W-:-:S04]  /*2960*/  IMAD.MOV.U32 R32, RZ, RZ, R34 ;  /* 0x000000ffff207224 */ /* 0x000fc800078e0022 */
[----:B------:R-:W-:Y:S02]  /*2970*/  IMAD.MOV.U32 R24, RZ, RZ, R32 ;  /* 0x000000ffff187224 */ /* 0x000fe400078e0020 */
[----:B0-----:R-:W-:Y:S02]  /*2980*/  IMAD.MOV.U32 R6, RZ, RZ, RZ ;  /* 0x000000ffff067224 */ /* 0x001fe400078e00ff */
[----:B-1----:R-:W-:-:S04]  /*2990*/  IMAD.MOV R32, RZ, RZ, -R7 ;  /* 0x000000ffff207224 */ /* 0x002fc800078e0a07 */
[----:B------:R-:W-:-:S04]  /*29a0*/  IMAD R32, R32, R33, RZ ;  /* 0x0000002120207224 */ /* 0x000fc800078e02ff */
[----:B------:R-:W-:Y:S01]  /*29b0*/  IMAD.HI.U32 R32, R7, R32, R6 ;  /* 0x0000002007207227 */ /* 0x000fe200078e0006 */
[----:B--2---:R-:W-:Y:S02]  /*29c0*/  IABS R6, R23 ;  /* 0x0000001700067213 */ /* 0x004fe40000000000 */
[----:B------:R-:W2:Y:S02]  /*29d0*/  LDL R23, [R1+0x3158] ;  /* 0x0031580001177983 */ /* 0x000ea40000100800 */
[----:B--2---:R-:W-:Y:S02]  /*29e0*/  IABS R4, R23 ;  /* 0x0000001700047213 */ /* 0x004fe40000000000 */
[----:B------:R-:W2:Y:S01]  /*29f0*/  LDL R23, [R1+0x316c] ;  /* 0x00316c0001177983 */ /* 0x000ea20000100800 */
[----:B------:R-:W-:-:S04]  /*2a00*/  IMAD.HI.U32 R9, R32, R8, RZ ;  /* 0x0000000820097227 */ /* 0x000fc800078e00ff */
[----:B------:R-:W-:-:S04]  /*2a10*/  IMAD.HI.U32 R7, R32, R6, RZ ;  /* 0x0000000620077227 */ /* 0x000fc800078e00ff */
[----:B------:R-:W-:-:S04]  /*2a20*/  IMAD.HI.U32 R5, R32, R4, RZ ;  /* 0x0000000420057227 */ /* 0x000fc800078e00ff */
[----:B------:R-:W-:Y:S02]  /*2a30*/  IMAD.MOV R9, RZ, RZ, -R9 ;  /* 0x000000ffff097224 */ /* 0x000fe400078e0a09 */
[----:B------:R-:W-:Y:S02]  /*2a40*/  IMAD.MOV R7, RZ, RZ, -R7 ;  /* 0x000000ffff077224 */ /* 0x000fe400078e0a07 */
[----:B------:R-:W-:Y:S02]  /*2a50*/  IMAD.MOV R5, RZ, RZ, -R5 ;  /* 0x000000ffff057224 */ /* 0x000fe400078e0a05 */
[C---:B------:R-:W-:Y:S02]  /*2a60*/  IMAD R8, R33.reuse, R9, R8 ;  /* 0x0000000921087224 */ /* 0x040fe400078e0208 */
[----:B------:R-:W-:Y:S02]  /*2a70*/  IMAD.MOV.U32 R34, RZ, RZ, R35 ;  /* 0x000000ffff227224 */ /* 0x000fe400078e0023 */
[----:B------:R-:W-:-:S02]  /*2a80*/  IMAD R6, R33, R7, R6 ;  /* 0x0000000721067224 */ /* 0x000fc400078e0206 */
[----:B------:R-:W-:Y:S02]  /*2a90*/  IMAD.MOV.U32 R35, RZ, RZ, R36 ;  /* 0x000000ffff237224 */ /* 0x000fe400078e0024 */
[----:B------:R-:W-:Y:S02]  /*2aa0*/  IMAD R4, R33, R5, R4 ;  /* 0x0000000521047224 */ /* 0x000fe400078e0204 */
[----:B------:R-:W-:Y:S02]  /*2ab0*/  IMAD.MOV.U32 R36, RZ, RZ, R37 ;  /* 0x000000ffff247224 */ /* 0x000fe400078e0025 */
[----:B------:R-:W3:Y:S04]  /*2ac0*/  LDL R37, [R1+0x3114] ;  /* 0x0031140001257983 */ /* 0x000ee80000100800 */
[----:B------:R0:W-:Y:S04]  /*2ad0*/  STL [R1+0x128], R8 ;  /* 0x0001280801007387 */ /* 0x0001e80000100800 */
[----:B------:R1:W-:Y:S04]  /*2ae0*/  STL [R1+0x124], R6 ;  /* 0x0001240601007387 */ /* 0x0003e80000100800 */
[----:B------:R4:W-:Y:S01]  /*2af0*/  STL [R1+0x120], R4 ;  /* 0x0001200401007387 */ /* 0x0009e20000100800 */
[----:B--2---:R-:W-:-:S05]  /*2b00*/  IABS R2, R23 ;  /* 0x0000001700027213 */ /* 0x004fca0000000000 */
[----:B------:R-:W-:-:S04]  /*2b10*/  IMAD.HI.U32 R3, R32, R2, RZ ;  /* 0x0000000220037227 */ /* 0x000fc800078e00ff */
[----:B------:R-:W-:-:S04]  /*2b20*/  IMAD.MOV R3, RZ, RZ, -R3 ;  /* 0x000000ffff037224 */ /* 0x000fc800078e0a03 */
[----:B------:R-:W-:-:S05]  /*2b30*/  IMAD R2, R33, R3, R2 ;  /* 0x0000000321027224 */ /* 0x000fca00078e0202 */
[----:B------:R2:W-:Y:S04]  /*2b40*/  STL [R1+0x11c], R2 ;  /* 0x00011c0201007387 */ /* 0x0005e80000100800 */
[----:B------:R-:W2:Y:S01]  /*2b50*/  LDL R23, [R1+0x3164] ;  /* 0x0031640001177983 */ /* 0x000ea20000100800 */
[----:B------:R-:W-:-:S04]  /*2b60*/  IMAD.HI.U32 R10, R32, R0, RZ ;  /* 0x00000000200a7227 */ /* 0x000fc800078e00ff */
[----:B------:R-:W-:-:S04]  /*2b70*/  IMAD.MOV R10, RZ, RZ, -R10 ;  /* 0x000000ffff0a7224 */ /* 0x000fc800078e0a0a */
[----:B------:R-:W-:Y:S01]  /*2b80*/  IMAD R0, R33, R10, R0 ;  /* 0x0000000a21007224 */ /* 0x000fe200078e0200 */
[----:B--2---:R-:W-:Y:S02]  /*2b90*/  IABS R10, R23 ;  /* 0x00000017000a7213 */ /* 0x004fe40000000000 */
[----:B------:R-:W0:Y:S02]  /*2ba0*/  LDL R23, [R1+0x3168] ;  /* 0x0031680001177983 */ /* 0x000e240000100800 */
[----:B0-----:R-:W-:Y:S02]  /*2bb0*/  IABS R8, R23 ;  /* 0x0000001700087213 */ /* 0x001fe40000000000 */
[----:B------:R-:W1:Y:S02]  /*2bc0*/  LDL R23, [R1+0x315c] ;  /* 0x00315c0001177983 */ /* 0x000e640000100800 */
[----:B-1----:R-:W-:Y:S02]  /*2bd0*/  IABS R6, R23 ;  /* 0x0000001700067213 */ /* 0x002fe40000000000 */
[----:B------:R-:W4:Y:S02]  /*2be0*/  LDL R23, [R1+0x3160] ;  /* 0x0031600001177983 */ /* 0x000f240000100800 */
[----:B----4-:R-:W-:-:S02]  /*2bf0*/  IABS R4, R23 ;  /* 0x0000001700047213 */ /* 0x010fc40000000000 */
[----:B------:R-:W2:Y:S01]  /*2c00*/  LDL R23, [R1+0x3150] ;  /* 0x0031500001177983 */ /* 0x000ea20000100800 */
[----:B------:R-:W-:-:S04]  /*2c10*/  IMAD.HI.U32 R11, R32, R10, RZ ;  /* 0x0000000a200b7227 */ /* 0x000fc800078e00ff */
[----:B------:R-:W-:-:S04]  /*2c20*/  IMAD.HI.U32 R9, R32, R8, RZ ;  /* 0x0000000820097227 */ /* 0x000fc800078e00ff */
[----:B------:R-:W-:-:S04]  /*2c30*/  IMAD.HI.U32 R7, R32, R6, RZ ;  /* 0x0000000620077227 */ /* 0x000fc800078e00ff */
[----:B------:R-:W-:-:S04]  /*2c40*/  IMAD.HI.U32 R5, R32, R4, RZ ;  /* 0x0000000420057227 */ /* 0x000fc800078e00ff */
[----:B------:R-:W-:Y:S02]  /*2c50*/  IMAD.MOV R11, RZ, RZ, -R11 ;  /* 0x000000ffff0b7224 */ /* 0x000fe400078e0a0b */
[----:B------:R-:W-:Y:S02]  /*2c60*/  IMAD.MOV R9, RZ, RZ, -R9 ;  /* 0x000000ffff097224 */ /* 0x000fe400078e0a09 */
[----:B------:R-:W-:Y:S02]  /*2c70*/  IMAD.MOV R7, RZ, RZ, -R7 ;  /* 0x000000ffff077224 */ /* 0x000fe400078e0a07 */
[----:B------:R-:W-:Y:S02]  /*2c80*/  IMAD.MOV R5, RZ, RZ, -R5 ;  /* 0x000000ffff057224 */ /* 0x000fe400078e0a05 */
[C---:B------:R-:W-:Y:S02]  /*2c90*/  IMAD R10, R33.reuse, R11, R10 ;  /* 0x0000000b210a7224 */ /* 0x040fe400078e020a */
[----:B------:R-:W-:-:S02]  /*2ca0*/  IMAD R8, R33, R9, R8 ;  /* 0x0000000921087224 */ /* 0x000fc400078e0208 */
[C---:B------:R-:W-:Y:S02]  /*2cb0*/  IMAD R6, R33.reuse, R7, R6 ;  /* 0x0000000721067224 */ /* 0x040fe400078e0206 */
[----:B------:R-:W-:Y:S01]  /*2cc0*/  IMAD R4, R33, R5, R4 ;  /* 0x0000000521047224 */ /* 0x000fe200078e0204 */
[----:B------:R0:W-:Y:S04]  /*2cd0*/  STL [R1+0x118], R10 ;  /* 0x0001180a01007387 */ /* 0x0001e80000100800 */
        /* <DEDUP_REMOVED lines=8> */
[----:B------:R-:W0:Y:S02]  /*2d60*/  LDL R23, [R1+0x3154] ;  /* 0x0031540001177983 */ /* 0x000e240000100800 */
[----:B0-----:R-:W-:Y:S02]  /*2d70*/  IABS R10, R23 ;  /* 0x00000017000a7213 */ /* 0x001fe40000000000 */
[----:B------:R-:W1:Y:S02]  /*2d80*/  LDL R23, [R1+0x3140] ;  /* 0x0031400001177983 */ /* 0x000e640000100800 */
[----:B-1----:R-:W-:-:S02]  /*2d90*/  IABS R8, R23 ;  /* 0x0000001700087213 */ /* 0x002fc40000000000 */
[----:B------:R-:W4:Y:S02]  /*2da0*/  LDL R23, [R1+0x3148] ;  /* 0x0031480001177983 */ /* 0x000f240000100800 */
[----:B----4-:R-:W-:Y:S02]  /*2db0*/  IABS R6, R23 ;  /* 0x0000001700067213 */ /* 0x010fe40000000000 */
[----:B------:R-:W4:Y:S02]  /*2dc0*/  LDL R23, [R1+0x314c] ;  /* 0x00314c0001177983 */ /* 0x000f240000100800 */
[----:B----4-:R-:W-:Y:S02]  /*2dd0*/  IABS R4, R23 ;  /* 0x0000001700047213 */ /* 0x010fe40000000000 */
        /* <DEDUP_REMOVED lines=13> */
[----:B------:R-:W-:Y:S04]  /*2eb0*/  STL [R1+0x104], R10 ;  /* 0x0001040a01007387 */ /* 0x000fe80000100800 */
        /* <DEDUP_REMOVED lines=8> */
[----:B------:R-:W3:Y:S01]  /*2f40*/  LDL R23, [R1+0x3134] ;  /* 0x0031340001177983 */ /* 0x000ee20000100800 */
[----:B0-----:R-:W-:Y:S02]  /*2f50*/  IABS R8, R24 ;  /* 0x0000001800087213 */ /* 0x001fe40000000000 */
[----:B-1----:R-:W-:Y:S02]  /*2f60*/  IABS R6, R25 ;  /* 0x0000001900067213 */ /* 0x002fe40000000000 */
[----:B----4-:R-:W-:Y:S01]  /*2f70*/  IABS R4, R26 ;  /* 0x0000001a00047213 */ /* 0x010fe20000000000 */
[----:B------:R-:W-:-:S04]  /*2f80*/  IMAD.HI.U32 R9, R32, R8, RZ ;  /* 0x0000000820097227 */ /* 0x000fc800078e00ff */
[----:B------:R-:W-:-:S04]  /*2f90*/  IMAD.HI.U32 R7, R32, R6, RZ ;  /* 0x0000000620077227 */ /* 0x000fc800078e00ff */
[----:B------:R-:W-:-:S04]  /*2fa0*/  IMAD.HI.U32 R5, R32, R4, RZ ;  /* 0x0000000420057227 */ /* 0x000fc800078e00ff */
[----:B------:R-:W-:Y:S02]  /*2fb0*/  IMAD.MOV R9, RZ, RZ, -R9 ;  /* 0x000000ffff097224 */ /* 0x000fe400078e0a09 */
[----:B------:R-:W-:Y:S02]  /*2fc0*/  IMAD.MOV R7, RZ, RZ, -R7 ;  /* 0x000000ffff077224 */ /* 0x000fe400078e0a07 */
[----:B------:R-:W-:Y:S02]  /*2fd0*/  IMAD.MOV R5, RZ, RZ, -R5 ;  /* 0x000000ffff057224 */ /* 0x000fe400078e0a05 */
[C---:B------:R-:W-:Y:S02]  /*2fe0*/  IMAD R8, R33.reuse, R9, R8 ;  /* 0x0000000921087224 */ /* 0x040fe400078e0208 */
[C---:B------:R-:W-:Y:S02]  /*2ff0*/  IMAD R6, R33.reuse, R7, R6 ;  /* 0x0000000721067224 */ /* 0x040fe400078e0206 */
[----:B------:R-:W-:Y:S01]  /*3000*/  IMAD R4, R33, R5, R4 ;  /* 0x0000000521047224 */ /* 0x000fe200078e0204 */
[----:B--2---:R-:W-:-:S05]  /*3010*/  IABS R2, R27 ;  /* 0x0000001b00027213 */ /* 0x004fca0000000000 */
[----:B------:R-:W-:-:S04]  /*3020*/  IMAD.HI.U32 R3, R32, R2, RZ ;  /* 0x0000000220037227 */ /* 0x000fc800078e00ff */
[----:B------:R-:W-:-:S04]  /*3030*/  IMAD.MOV R3, RZ, RZ, -R3 ;  /* 0x000000ffff037224 */ /* 0x000fc800078e0a03 */
[----:B------:R-:W-:Y:S01]  /*3040*/  IMAD R2, R33, R3, R2 ;  /* 0x0000000321027224 */ /* 0x000fe200078e0202 */
[----:B---3--:R-:W-:-:S05]  /*3050*/  IABS R10, R23 ;  /* 0x00000017000a7213 */ /* 0x008fca0000000000 */
[----:B------:R-:W-:-:S04]  /*3060*/  IMAD.HI.U32 R11, R32, R10, RZ ;  /* 0x0000000a200b7227 */ /* 0x000fc800078e00ff */
[----:B------:R-:W-:-:S04]  /*3070*/  IMAD.MOV R11, RZ, RZ, -R11 ;  /* 0x000000ffff0b7224 */ /* 0x000fc800078e0a0b */
[----:B------:R-:W-:-:S05]  /*3080*/  IMAD R10, R33, R11, R10 ;  /* 0x0000000b210a7224 */ /* 0x000fca00078e020a */
[----:B------:R0:W-:Y:S04]  /*3090*/  STL [R1+0xf0], R10 ;  /* 0x0000f00a01007387 */ /* 0x0001e80000100800 */
[----:B------:R1:W-:Y:S04]  /*30a0*/  STL [R1+0xec], R8 ;  /* 0x0000ec0801007387 */ /* 0x0003e80000100800 */
[----:B------:R2:W-:Y:S01]  /*30b0*/  STL [R1+0xe8], R6 ;  /* 0x0000e80601007387 */ /* 0x0005e20000100800 */
[----:B0-----:R-:W-:-:S03]  /*30c0*/  IABS R10, R34 ;  /* 0x00000022000a7213 */ /* 0x001fc60000000000 */
[----:B------:R0:W-:Y:S01]  /*30d0*/  STL [R1+0xe4], R4 ;  /* 0x0000e40401007387 */ /* 0x0001e20000100800 */
[----:B-1----:R-:W-:Y:S01]  /*30e0*/  IABS R8, R35 ;  /* 0x0000002300087213 */ /* 0x002fe20000000000 */
[----:B------:R-:W-:Y:S01]  /*30f0*/  IMAD.HI.U32 R11, R32, R10, RZ ;  /* 0x0000000a200b7227 */ /* 0x000fe200078e00ff */
[----:B--2---:R-:W-:-:S03]  /*3100*/  IABS R6, R36 ;  /* 0x0000002400067213 */ /* 0x004fc60000000000 */
[----:B------:R-:W-:Y:S01]  /*3110*/  IMAD.HI.U32 R9, R32, R8, RZ ;  /* 0x0000000820097227 */ /* 0x000fe200078e00ff */
[----:B0-----:R-:W-:-:S03]  /*3120*/  IABS R4, R37 ;  /* 0x0000002500047213 */ /* 0x001fc60000000000 */
        /* <DEDUP_REMOVED lines=8> */
[C---:B------:R-:W-:Y:S01]  /*31b0*/  IMAD R6, R33.reuse, R7, R6 ;  /* 0x0000000721067224 */ /* 0x040fe200078e0206 */
[----:B------:R0:W-:Y:S01]  /*31c0*/  STL [R1+0xe0], R2 ;  /* 0x0000e00201007387 */ /* 0x0001e20000100800 */
[----:B------:R-:W-:-:S03]  /*31d0*/  IMAD R4, R33, R5, R4 ;  /* 0x0000000521047224 */ /* 0x000fc600078e0204 */
[----:B------:R1:W-:Y:S04]  /*31e0*/  STL [R1+0xdc], R10 ;  /* 0x0000dc0a01007387 */ /* 0x0003e80000100800 */
[----:B------:R2:W-:Y:S01]  /*31f0*/  STL [R1+0xd8], R8 ;  /* 0x0000d80801007387 */ /* 0x0005e20000100800 */
[----:B0-----:R-:W-:-:S03]  /*3200*/  IABS R2, R38 ;  /* 0x0000002600027213 */ /* 0x001fc60000000000 */
[----:B------:R0:W-:Y:S01]  /*3210*/  STL [R1+0xd4], R6 ;  /* 0x0000d40601007387 */ /* 0x0001e20000100800 */
[----:B-1----:R-:W-:-:S03]  /*3220*/  IABS R10, R39 ;  /* 0x00000027000a7213 */ /* 0x002fc60000000000 */
[----:B------:R1:W-:Y:S01]  /*3230*/  STL [R1+0xd0], R4 ;  /* 0x0000d00401007387 */ /* 0x0003e20000100800 */
[----:B--2---:R-:W-:Y:S01]  /*3240*/  IABS R8, R40 ;  /* 0x0000002800087213 */ /* 0x004fe20000000000 */
[----:B------:R-:W-:Y:S01]  /*3250*/  IMAD.HI.U32 R3, R32, R2, RZ ;  /* 0x0000000220037227 */ /* 0x000fe200078e00ff */
[----:B0-----:R-:W-:-:S03]  /*3260*/  IABS R6, R41 ;  /* 0x0000002900067213 */ /* 0x001fc60000000000 */
[----:B------:R-:W-:Y:S01]  /*3270*/  IMAD.HI.U32 R11, R32, R10, RZ ;  /* 0x0000000a200b7227 */ /* 0x000fe200078e00ff */
[----:B-1----:R-:W-:-:S03]  /*3280*/  IABS R4, R42 ;  /* 0x0000002a00047213 */ /* 0x002fc60000000000 */
[----:B------:R-:W-:-:S04]  /*3290*/  IMAD.HI.U32 R9, R32, R8, RZ ;  /* 0x0000000820097227 */ /* 0x000fc800078e00ff */
[----:B------:R-:W-:-:S04]  /*32a0*/  IMAD.HI.U32 R7, R32, R6, RZ ;  /* 0x0000000620077227 */ /* 0x000fc800078e00ff */
[----:B------:R-:W-:Y:S02]  /*32b0*/  IMAD.MOV R3, RZ, RZ, -R3 ;  /* 0x000000ffff037224 */ /* 0x000fe400078e0a03 */
[----:B------:R-:W-:-:S04]  /*32c0*/  IMAD.HI.U32 R5, R32, R4, RZ ;  /* 0x0000000420057227 */ /* 0x000fc800078e00ff */
[----:B------:R-:W-:Y:S02]  /*32d0*/  IMAD.MOV R11, RZ, RZ, -R11 ;  /* 0x000000ffff0b7224 */ /* 0x000fe400078e0a0b */
[----:B------:R-:W-:Y:S02]  /*32e0*/  IMAD.MOV R9, RZ, RZ, -R9 ;  /* 0x000000ffff097224 */ /* 0x000fe400078e0a09 */
[----:B------:R-:W-:Y:S02]  /*32f0*/  IMAD.MOV R7, RZ, RZ, -R7 ;  /* 0x000000ffff077224 */ /* 0x000fe400078e0a07 */
[C---:B------:R-:W-:Y:S02]  /*3300*/  IMAD R2, R33.reuse, R3, R2 ;  /* 0x0000000321027224 */ /* 0x040fe400078e0202 */
[----:B------:R-:W-:Y:S02]  /*3310*/  IMAD.MOV R5, RZ, RZ, -R5 ;  /* 0x000000ffff057224 */ /* 0x000fe400078e0a05 */
[----:B------:R-:W-:-:S02]  /*3320*/  IMAD R10, R33, R11, R10 ;  /* 0x0000000b210a7224 */ /* 0x000fc400078e020a */
[C---:B------:R-:W-:Y:S02]  /*3330*/  IMAD R8, R33.reuse, R9, R8 ;  /* 0x0000000921087224 */ /* 0x040fe400078e0208 */
        /* <DEDUP_REMOVED lines=53> */
[----:B------:R-:W-:Y:S04]  /*3690*/  STL [R1+0xa0], R10 ;  /* 0x0000a00a01007387 */ /* 0x000fe80000100800 */
[----:B------:R1:W-:Y:S01]  /*36a0*/  STL [R1+0x9c], R8 ;  /* 0x00009c0801007387 */ /* 0x0003e20000100800 */
[----:B0-----:R-:W-:Y:S01]  /*36b0*/  IABS R2, R54 ;  /* 0x0000003600027213 */ /* 0x001fe20000000000 */
[----:B------:R-:W-:Y:S02]  /*36c0*/  IMAD.MOV.U32 R54, RZ, RZ, R55 ;  /* 0x000000ffff367224 */ /* 0x000fe400078e0037 */
[----:B------:R0:W-:Y:S04]  /*36d0*/  STL [R1+0x98], R6 ;  /* 0x0000980601007387 */ /* 0x0001e80000100800 */
[----:B------:R2:W-:Y:S04]  /*36e0*/  STL [R1+0x94], R4 ;  /* 0x0000940401007387 */ /* 0x0005e80000100800 */
[----:B------:R-:W3:Y:S01]  /*36f0*/  LDL R55, [R1+0x30b8] ;  /* 0x0030b80001377983 */ /* 0x000ee20000100800 */
[----:B------:R-:W-:-:S04]  /*3700*/  IMAD.HI.U32 R3, R32, R2, RZ ;  /* 0x0000000220037227 */ /* 0x000fc800078e00ff */
[----:B------:R-:W-:-:S04]  /*3710*/  IMAD.MOV R3, RZ, RZ, -R3 ;  /* 0x000000ffff037224 */ /* 0x000fc800078e0a03 */
[----:B------:R-:W-:Y:S01]  /*3720*/  IMAD R2, R33, R3, R2 ;  /* 0x0000000321027224 */ /* 0x000fe200078e0202 */
[----:B-1----:R-:W-:Y:S02]  /*3730*/  IABS R8, R56 ;  /* 0x0000003800087213 */ /* 0x002fe40000000000 */
[----:B------:R-:W-:Y:S02]  /*3740*/  IABS R10, R53 ;  /* 0x00000035000a7213 */ /* 0x000fe40000000000 */
[----:B------:R1:W-:Y:S01]  /*3750*/  STL [R1+0x90], R2 ;  /* 0x0000900201007387 */ /* 0x0003e20000100800 */
[----:B0-----:R-:W-:-:S03]  /*3760*/  IABS R6, R57 ;  /* 0x0000003900067213 */ /* 0x001fc60000000000 */
[----:B------:R-:W4:Y:S01]  /*3770*/  LDL R56, [R1+0x30b4] ;  /* 0x0030b40001387983 */ /* 0x000f220000100800 */
[----:B--2---:R-:W-:-:S03]  /*3780*/  IABS R4, R58 ;  /* 0x0000003a00047213 */ /* 0x004fc60000000000 */
[----:B------:R-:W2:Y:S01]  /*3790*/  LDL R57, [R1+0x30b0] ;  /* 0x0030b00001397983 */ /* 0x000ea20000100800 */
[----:B------:R-:W-:-:S03]  /*37a0*/  IMAD.HI.U32 R11, R32, R10, RZ ;  /* 0x0000000a200b7227 */ /* 0x000fc600078e00ff */
[----:B------:R-:W2:Y:S01]  /*37b0*/  LDL R58, [R1+0x30ac] ;  /* 0x0030ac00013a7983 */ /* 0x000ea20000100800 */
        /* <DEDUP_REMOVED lines=8> */
[----:B------:R0:W-:Y:S01]  /*3840*/  STL [R1+0x8c], R10 ;  /* 0x00008c0a01007387 */ /* 0x0001e20000100800 */
[----:B-1----:R-:W-:-:S03]  /*3850*/  IABS R2, R59 ;  /* 0x0000003b00027213 */ /* 0x002fc60000000000 */
[----:B------:R3:W-:Y:S04]  /*3860*/  STL [R1+0x88], R8 ;  /* 0x0000880801007387 */ /* 0x0007e80000100800 */
[----:B------:R4:W-:Y:S04]  /*3870*/  STL [R1+0x84], R6 ;  /* 0x0000840601007387 */ /* 0x0009e80000100800 */
[----:B------:R-:W2:Y:S01]  /*3880*/  LDL R59, [R1+0x30a8] ;  /* 0x0030a800013b7983 */ /* 0x000ea20000100800 */
[----:B------:R-:W-:-:S04]  /*3890*/  IMAD.HI.U32 R5, R32, R4, RZ ;  /* 0x0000000420057227 */ /* 0x000fc800078e00ff */
[----:B------:R-:W-:-:S04]  /*38a0*/  IMAD.HI.U32 R3, R32, R2, RZ ;  /* 0x0000000220037227 */ /* 0x000fc800078e00ff */
[----:B------:R-:W-:Y:S02]  /*38b0*/  IMAD.MOV R5, RZ, RZ, -R5 ;  /* 0x000000ffff057224 */ /* 0x000fe400078e0a05 */
[----:B------:R-:W-:Y:S02]  /*38c0*/  IMAD.MOV R3, RZ, RZ, -R3 ;  /* 0x000000ffff037224 */ /* 0x000fe400078e0a03 */
[C---:B------:R-:W-:Y:S02]  /*38d0*/  IMAD R4, R33.reuse, R5, R4 ;  /* 0x0000000521047224 */ /* 0x040fe400078e0204 */
[----:B------:R-:W-:-:S03]  /*38e0*/  IMAD R2, R33, R3, R2 ;  /* 0x0000000321027224 */ /* 0x000fc600078e0202 */
[----:B------:R2:W-:Y:S04]  /*38f0*/  STL [R1+0x80], R4 ;  /* 0x0000800401007387 */ /* 0x0005e80000100800 */
[----:B------:R1:W-:Y:S01]  /*3900*/  STL [R1+0x7c], R2 ;  /* 0x00007c0201007387 */ /* 0x0003e20000100800 */
[----:B0-----:R-:W-:-:S03]  /*3910*/  IABS R10, R54 ;  /* 0x00000036000a7213 */ /* 0x001fc60000000000 */
[----:B------:R-:W2:Y:S01]  /*3920*/  LDL R53, [R1+0x30a4] ;  /* 0x0030a40001357983 */ /* 0x000ea20000100800 */
[----:B---3--:R-:W-:-:S03]  /*3930*/  IABS R8, R55 ;  /* 0x0000003700087213 */ /* 0x008fc60000000000 */
[----:B------:R-:W3:Y:S01]  /*3940*/  LDL R55, [R1+0x30a0] ;  /* 0x0030a00001377983 */ /* 0x000ee20000100800 */
[----:B------:R-:W-:-:S04]  /*3950*/  IMAD.HI.U32 R11, R32, R10, RZ ;  /* 0x0000000a200b7227 */ /* 0x000fc800078e00ff */
[----:B------:R-:W-:-:S04]  /*3960*/  IMAD.HI.U32 R9, R32, R8, RZ ;  /* 0x0000000820097227 */ /* 0x000fc800078e00ff */
[----:B------:R-:W-:Y:S01]  /*3970*/  IMAD.MOV R11, RZ, RZ, -R11 ;  /* 0x000000ffff0b7224 */ /* 0x000fe200078e0a0b */
[----:B----4-:R-:W-:Y:S02]  /*3980*/  IABS R6, R56 ;  /* 0x0000003800067213 */ /* 0x010fe40000000000 */
[----:B------:R-:W4:Y:S01]  /*3990*/  LDL R56, [R1+0x309c] ;  /* 0x00309c0001387983 */ /* 0x000f220000100800 */
[----:B--2---:R-:W-:-:S03]  /*39a0*/  IABS R4, R57 ;  /* 0x0000003900047213 */ /* 0x004fc60000000000 */
[----:B------:R-:W2:Y:S01]  /*39b0*/  LDL R57, [R1+0x3098] ;  /* 0x0030980001397983 */ /* 0x000ea20000100800 */
[----:B-1----:R-:W-:Y:S01]  /*39c0*/  IABS R2, R58 ;  /* 0x0000003a00027213 */ /* 0x002fe20000000000 */
[----:B------:R-:W-:-:S04]  /*39d0*/  IMAD.HI.U32 R7, R32, R6, RZ ;  /* 0x0000000620077227 */ /* 0x000fc800078e00ff */
[----:B------:R-:W-:-:S04]  /*39e0*/  IMAD.HI.U32 R5, R32, R4, RZ ;  /* 0x0000000420057227 */ /* 0x000fc800078e00ff */
[----:B------:R-:W-:Y:S02]  /*39f0*/  IMAD.MOV R9, RZ, RZ, -R9 ;  /* 0x000000ffff097224 */ /* 0x000fe400078e0a09 */
[----:B------:R-:W-:-:S04]  /*3a00*/  IMAD.HI.U32 R3, R32, R2, RZ ;  /* 0x0000000220037227 */ /* 0x000fc800078e00ff */
[----:B------:R-:W-:Y:S02]  /*3a10*/  IMAD.MOV R7, RZ, RZ, -R7 ;  /* 0x000000ffff077224 */ /* 0x000fe400078e0a07 */
[----:B------:R-:W-:Y:S02]  /*3a20*/  IMAD.MOV R5, RZ, RZ, -R5 ;  /* 0x000000ffff057224 */ /* 0x000fe400078e0a05 */
[C---:B------:R-:W-:Y:S02]  /*3a30*/  IMAD R10, R33.reuse, R11, R10 ;  /* 0x0000000b210a7224 */ /* 0x040fe400078e020a */
[C---:B------:R-:W-:Y:S02]  /*3a40*/  IMAD R8, R33.reuse, R9, R8 ;  /* 0x0000000921087224 */ /* 0x040fe400078e0208 */
[----:B------:R-:W-:Y:S02]  /*3a50*/  IMAD.MOV R3, RZ, RZ, -R3 ;  /* 0x000000ffff037224 */ /* 0x000fe400078e0a03 */
[C---:B------:R-:W-:Y:S01]  /*3a60*/  IMAD R6, R33.reuse, R7, R6 ;  /* 0x0000000721067224 */ /* 0x040fe200078e0206 */
[----:B------:R-:W-:Y:S01]  /*3a70*/  STL [R1+0x78], R10 ;  /* 0x0000780a01007387 */ /* 0x000fe20000100800 */
[----:B------:R-:W-:-:S02]  /*3a80*/  IMAD R4, R33, R5, R4 ;  /* 0x0000000521047224 */ /* 0x000fc400078e0204 */
[----:B------:R-:W-:Y:S01]  /*3a90*/  IMAD R2, R33, R3, R2 ;  /* 0x0000000321027224 */ /* 0x000fe200078e0202 */
[----:B------:R-:W-:Y:S04]  /*3aa0*/  STL [R1+0x74], R8 ;  /* 0x0000740801007387 */ /* 0x000fe80000100800 */
[----:B------:R-:W2:Y:S04]  /*3ab0*/  LDL R58, [R1+0x3094] ;  /* 0x00309400013a7983 */ /* 0x000ea80000100800 */
[----:B------:R0:W-:Y:S04]  /*3ac0*/  STL [R1+0x70], R6 ;  /* 0x0000700601007387 */ /* 0x0001e80000100800 */
[----:B------:R3:W-:Y:S04]  /*3ad0*/  STL [R1+0x6c], R4 ;  /* 0x00006c0401007387 */ /* 0x0007e80000100800 */
[----:B------:R-:W2:Y:S01]  /*3ae0*/  LDL R54, [R1+0x3090] ;  /* 0x0030900001367983 */ /* 0x000ea20000100800 */
[----:B0-----:R-:W-:-:S03]  /*3af0*/  IABS R6, R59 ;  /* 0x0000003b00067213 */ /* 0x001fc60000000000 */
[----:B------:R2:W-:Y:S04]  /*3b00*/  STL [R1+0x68], R2 ;  /* 0x0000680201007387 */ /* 0x0005e80000100800 */
[----:B------:R-:W2:Y:S01]  /*3b10*/  LDL R59, [R1+0x308c] ;  /* 0x00308c00013b7983 */ /* 0x000ea20000100800 */
[----:B---3--:R-:W-:-:S03]  /*3b20*/  IABS R4, R55 ;  /* 0x0000003700047213 */ /* 0x008fc60000000000 */
[----:B------:R-:W3:Y:S01]  /*3b30*/  LDL R55, [R1+0x3088] ;  /* 0x0030880001377983 */ /* 0x000ee20000100800 */
[----:B------:R-:W-:Y:S01]  /*3b40*/  IABS R5, R53 ;  /* 0x0000003500057213 */ /* 0x000fe20000000000 */
[----:B------:R-:W-:-:S04]  /*3b50*/  IMAD.HI.U32 R7, R32, R6, RZ ;  /* 0x0000000620077227 */ /* 0x000fc800078e00ff */
[----:B------:R-:W-:-:S04]  /*3b60*/  IMAD.HI.U32 R8, R32, R5, RZ ;  /* 0x0000000520087227 */ /* 0x000fc800078e00ff */
[C---:B------:R-:W-:Y:S01]  /*3b70*/  IMAD.HI.U32 R9, R32.reuse, R4, RZ ;  /* 0x0000000420097227 */ /* 0x040fe200078e00ff */
[----:B----4-:R-:W-:Y:S02]  /*3b80*/  IABS R3, R56 ;  /* 0x0000003800037213 */ /* 0x010fe40000000000 */
[----:B------:R-:W4:Y:S01]  /*3b90*/  LDL R56, [R1+0x3084] ;  /* 0x0030840001387983 */ /* 0x000f220000100800 */
[----:B--2---:R-:W-:Y:S02]  /*3ba0*/  IABS R2, R57 ;  /* 0x0000003900027213 */ /* 0x004fe40000000000 */
        /* <DEDUP_REMOVED lines=11> */
[----:B------:R-:W-:Y:S01]  /*3c60*/  STL [R1+0x64], R7 ;  /* 0x0000640701007387 */ /* 0x000fe20000100800 */
[----:B------:R-:W-:-:S03]  /*3c70*/  IMAD R3, R33, R11, R2 ;  /* 0x0000000b21037224 */ /* 0x000fc600078e0202 */
[----:B------:R-:W-:Y:S04]  /*3c80*/  STL [R1+0x60], R6 ;  /* 0x0000600601007387 */ /* 0x000fe80000100800 */
[----:B------:R-:W-:Y:S01]  /*3c90*/  STL [R1+0x5c], R5 ;  /* 0x00005c0501007387 */ /* 0x000fe20000100800 */
[----:B------:R-:W-:-:S03]  /*3ca0*/  IABS R2, R58 ;  /* 0x0000003a00027213 */ /* 0x000fc60000000000 */
[----:B------:R0:W-:Y:S04]  /*3cb0*/  STL [R1+0x58], R4 ;  /* 0x0000580401007387 */ /* 0x0001e80000100800 */
[----:B------:R-:W2:Y:S04]  /*3cc0*/  LDL R57, [R1+0x3080] ;  /* 0x0030800001397983 */ /* 0x000ea80000100800 */
[----:B------:R1:W-:Y:S04]  /*3cd0*/  STL [R1+0x54], R3 ;  /* 0x0000540301007387 */ /* 0x0003e80000100800 */
[----:B------:R-:W2:Y:S04]  /*3ce0*/  LDL R58, [R1+0x307c] ;  /* 0x00307c00013a7983 */ /* 0x000ea80000100800 */
[----:B------:R-:W2:Y:S01]  /*3cf0*/  LDL R53, [R1+0x3078] ;  /* 0x0030780001357983 */ /* 0x000ea20000100800 */
[----:B0-----:R-:W-:-:S02]  /*3d00*/  IABS R4, R59 ;  /* 0x0000003b00047213 */ /* 0x001fc40000000000 */
[----:B-1----:R-:W-:Y:S01]  /*3d10*/  IABS R3, R54 ;  /* 0x0000003600037213 */ /* 0x002fe20000000000 */
[----:B------:R-:W2:Y:S01]  /*3d20*/  LDL R59, [R1+0x3070] ;  /* 0x00307000013b7983 */ /* 0x000ea20000100800 */
[----:B------:R-:W-:-:S03]  /*3d30*/  IMAD.HI.U32 R7, R32, R2, RZ ;  /* 0x0000000220077227 */ /* 0x000fc600078e00ff */
[----:B------:R-:W2:Y:S01]  /*3d40*/  LDL R54, [R1+0x3074] ;  /* 0x0030740001367983 */ /* 0x000ea20000100800 */
[----:B------:R-:W-:-:S04]  /*3d50*/  IMAD.HI.U32 R8, R32, R3, RZ ;  /* 0x0000000320087227 */ /* 0x000fc800078e00ff */
[----:B------:R-:W-:Y:S02]  /*3d60*/  IMAD.MOV R7, RZ, RZ, -R7 ;  /* 0x000000ffff077224 */ /* 0x000fe400078e0a07 */
[----:B------:R-:W-:Y:S02]  /*3d70*/  IMAD.MOV R8, RZ, RZ, -R8 ;  /* 0x000000ffff087224 */ /* 0x000fe400078e0a08 */
[C---:B------:R-:W-:Y:S02]  /*3d80*/  IMAD R2, R33.reuse, R7, R2 ;  /* 0x0000000721027224 */ /* 0x040fe400078e0202 */
[----:B------:R-:W-:-:S03]  /*3d90*/  IMAD R7, R33, R8, R3 ;  /* 0x0000000821077224 */ /* 0x000fc600078e0203 */
[----:B------:R0:W-:Y:S04]  /*3da0*/  STL [R1+0x50], R2 ;  /* 0x0000500201007387 */ /* 0x0001e80000100800 */
[----:B------:R-:W-:Y:S01]  /*3db0*/  STL [R1+0x4c], R7 ;  /* 0x00004c0701007387 */ /* 0x000fe20000100800 */
[----:B---3--:R-:W-:-:S03]  /*3dc0*/  IABS R5, R55 ;  /* 0x0000003700057213 */ /* 0x008fc60000000000 */
[----:B------:R-:W3:Y:S01]  /*3dd0*/  LDL R55, [R1+0x306c] ;  /* 0x00306c0001377983 */ /* 0x000ee20000100800 */
[----:B------:R-:W-:-:S04]  /*3de0*/  IMAD.HI.U32 R9, R32, R4, RZ ;  /* 0x0000000420097227 */ /* 0x000fc800078e00ff */
[----:B------:R-:W-:-:S04]  /*3df0*/  IMAD.HI.U32 R10, R32, R5, RZ ;  /* 0x00000005200a7227 */ /* 0x000fc800078e00ff */
[----:B------:R-:W-:Y:S01]  /*3e00*/  IMAD.MOV R9, RZ, RZ, -R9 ;  /* 0x000000ffff097224 */ /* 0x000fe200078e0a09 */
[----:B----4-:R-:W-:Y:S01]  /*3e10*/  IABS R6, R56 ;  /* 0x0000003800067213 */ /* 0x010fe20000000000 */
[----:B------:R-:W-:-:S04]  /*3e20*/  IMAD.MOV R10, RZ, RZ, -R10 ;  /* 0x000000ffff0a7224 */ /* 0x000fc800078e0a0a */
[----:B------:R-:W-:-:S04]  /*3e30*/  IMAD.HI.U32 R11, R32, R6, RZ ;  /* 0x00000006200b7227 */ /* 0x000fc800078e00ff */
[C---:B------:R-:W-:Y:S02]  /*3e40*/  IMAD R3, R33.reuse, R9, R4 ;  /* 0x0000000921037224 */ /* 0x040fe400078e0204 */
[----:B------:R-:W-:Y:S02]  /*3e50*/  IMAD.MOV R11, RZ, RZ, -R11 ;  /* 0x000000ffff0b7224 */ /* 0x000fe400078e0a0b */
[C---:B0-----:R-:W-:Y:S01]  /*3e60*/  IMAD R2, R33.reuse, R10, R5 ;  /* 0x0000000a21027224 */ /* 0x041fe200078e0205 */
[----:B------:R-:W-:Y:S01]  /*3e70*/  STL [R1+0x48], R3 ;  /* 0x0000480301007387 */ /* 0x000fe20000100800 */
[----:B------:R-:W-:-:S03]  /*3e80*/  IMAD R4, R33, R11, R6 ;  /* 0x0000000b21047224 */ /* 0x000fc600078e0206 */
[----:B------:R-:W4:Y:S04]  /*3e90*/  LDL R56, [R1+0x3068] ;  /* 0x0030680001387983 */ /* 0x000f280000100800 */
[----:B------:R2:W-:Y:S04]  /*3ea0*/  STL [R1+0x44], R2 ;  /* 0x0000440201007387 */ /* 0x0005e80000100800 */
[----:B------:R0:W-:Y:S01]  /*3eb0*/  STL [R1+0x40], R4 ;  /* 0x0000400401007387 */ /* 0x0001e20000100800 */
[----:B--2---:R-:W-:-:S03]  /*3ec0*/  IABS R2, R57 ;  /* 0x0000003900027213 */ /* 0x004fc60000000000 */
[----:B------:R-:W2:Y:S01]  /*3ed0*/  LDL R57, [R1+0x3064] ;  /* 0x0030640001397983 */ /* 0x000ea20000100800 */
[----:B------:R-:W-:-:S03]  /*3ee0*/  IABS R3, R58 ;  /* 0x0000003a00037213 */ /* 0x000fc60000000000 */
[----:B------:R-:W2:Y:S01]  /*3ef0*/  LDL R58, [R1+0x3060] ;  /* 0x00306000013a7983 */ /* 0x000ea20000100800 */
[----:B0-----:R-:W-:Y:S01]  /*3f00*/  IABS R4, R53 ;  /* 0x0000003500047213 */ /* 0x001fe20000000000 */
[C---:B------:R-:W-:Y:S01]  /*3f10*/  IMAD.HI.U32 R7, R32.reuse, R2, RZ ;  /* 0x0000000220077227 */ /* 0x040fe200078e00ff */
[----:B------:R-:W-:Y:S02]  /*3f20*/  IABS R5, R59 ;  /* 0x0000003b00057213 */ /* 0x000fe40000000000 */
[----:B------:R-:W2:Y:S01]  /*3f30*/  LDL R59, [R1+0x305c] ;  /* 0x00305c00013b7983 */ /* 0x000ea20000100800 */
[----:B------:R-:W-:Y:S01]  /*3f40*/  IABS R6, R54 ;  /* 0x0000003600067213 */ /* 0x000fe20000000000 */
        /* <DEDUP_REMOVED lines=8> */
[----:B------:R-:W-:Y:S02]  /*3fd0*/  IMAD.MOV R11, RZ, RZ, -R11 ;  /* 0x000000ffff0b7224 */ /* 0x000fe400078e0a0b */
[----:B------:R-:W-:-:S02]  /*3fe0*/  IMAD R12, R33, R7, R2 ;  /* 0x00000007210c7224 */ /* 0x000fc400078e0202 */
[C---:B------:R-:W-:Y:S02]  /*3ff0*/  IMAD R7, R33.reuse, R8, R3 ;  /* 0x0000000821077224 */ /* 0x040fe400078e0203 */
[C---:B------:R-:W-:Y:S02]  /*4000*/  IMAD R2, R33.reuse, R9, R4 ;  /* 0x0000000921027224 */ /* 0x040fe400078e0204 */
[C---:B------:R-:W-:Y:S01]  /*4010*/  IMAD R3, R33.reuse, R10, R5 ;  /* 0x0000000a21037224 */ /* 0x040fe200078e0205 */
[----:B------:R-:W-:Y:S01]  /*4020*/  STL [R1+0x3c], R12 ;  /* 0x00003c0c01007387 */ /* 0x000fe20000100800 */
[----:B------:R-:W-:-:S03]  /*4030*/  IMAD R4, R33, R11, R6 ;  /* 0x0000000b21047224 */ /* 0x000fc600078e0206 */
[----:B------:R-:W-:Y:S04]  /*4040*/  STL [R1+0x38], R7 ;  /* 0x0000380701007387 */ /* 0x000fe80000100800 */
[----:B------:R3:W-:Y:S04]  /*4050*/  STL [R1+0x34], R2 ;  /* 0x0000340201007387 */ /* 0x0007e80000100800 */
[----:B------:R4:W-:Y:S04]  /*4060*/  STL [R1+0x30], R3 ;  /* 0x0000300301007387 */ /* 0x0009e80000100800 */
[----:B------:R2:W-:Y:S04]  /*4070*/  STL [R1+0x2c], R4 ;  /* 0x00002c0401007387 */ /* 0x0005e80000100800 */
[----:B------:R-:W2:Y:S04]  /*4080*/  LDL R52, [R1+0x3058] ;  /* 0x0030580001347983 */ /* 0x000ea80000100800 */
[----:B------:R-:W2:Y:S04]  /*4090*/  LDL R54, [R1+0x3054] ;  /* 0x0030540001367983 */ /* 0x000ea80000100800 */
[----:B------:R-:W2:Y:S01]  /*40a0*/  LDL R53, [R1+0x304c] ;  /* 0x00304c0001357983 */ /* 0x000ea20000100800 */
[----:B---3--:R-:W-:-:S03]  /*40b0*/  IABS R2, R55 ;  /* 0x0000003700027213 */ /* 0x008fc60000000000 */
[----:B------:R-:W3:Y:S02]  /*40c0*/  LDL R55, [R1+0x3050] ;  /* 0x0030500001377983 */ /* 0x000ee40000100800 */
[----:B------:R-:W-:-:S04]  /*40d0*/  IMAD.HI.U32 R7, R32, R2, RZ ;  /* 0x0000000220077227 */ /* 0x000fc800078e00ff */
[----:B------:R-:W-:-:S04]  /*40e0*/  IMAD.MOV R7, RZ, RZ, -R7 ;  /* 0x000000ffff077224 */ /* 0x000fc800078e0a07 */
[----:B------:R-:W-:Y:S01]  /*40f0*/  IMAD R2, R33, R7, R2 ;  /* 0x0000000721027224 */ /* 0x000fe200078e0202 */
[----:B----4-:R-:W-:Y:S02]  /*4100*/  IABS R3, R56 ;  /* 0x0000003800037213 */ /* 0x010fe40000000000 */
[----:B------:R-:W4:Y:S03]  /*4110*/  LDL R56, [R1+0x3048] ;  /* 0x0030480001387983 */ /* 0x000f260000100800 */
[----:B------:R-:W-:-:S04]  /*4120*/  IMAD.HI.U32 R8, R32, R3, RZ ;  /* 0x0000000320087227 */ /* 0x000fc800078e00ff */
[----:B------:R-:W-:Y:S01]  /*4130*/  IMAD.MOV R8, RZ, RZ, -R8 ;  /* 0x000000ffff087224 */ /* 0x000fe200078e0a08 */
[----:B------:R0:W-:Y:S03]  /*4140*/  STL [R1+0x28], R2 ;  /* 0x0000280201007387 */ /* 0x0001e60000100800 */
[----:B------:R-:W-:Y:S01]  /*4150*/  IMAD R7, R33, R8, R3 ;  /* 0x0000000821077224 */ /* 0x000fe200078e0203 */
[----:B--2---:R-:W-:-:S05]  /*4160*/  IABS R4, R57 ;  /* 0x0000003900047213 */ /* 0x004fca0000000000 */
[----:B------:R-:W-:Y:S01]  /*4170*/  IMAD.HI.U32 R9, R32, R4, RZ ;  /* 0x0000000420097227 */ /* 0x000fe200078e00ff */
[----:B------:R-:W-:-:S03]  /*4180*/  IABS R5, R58 ;  /* 0x0000003a00057213 */ /* 0x000fc60000000000 */
[----:B------:R-:W-:Y:S02]  /*4190*/  IMAD.MOV R9, RZ, RZ, -R9 ;  /* 0x000000ffff097224 */ /* 0x000fe400078e0a09 */
[----:B------:R-:W-:Y:S01]  /*41a0*/  IMAD.HI.U32 R10, R32, R5, RZ ;  /* 0x00000005200a7227 */ /* 0x000fe200078e00ff */
[----:B------:R-:W-:-:S03]  /*41b0*/  IABS R6, R59 ;  /* 0x0000003b00067213 */ /* 0x000fc60000000000 */
[----:B------:R-:W-:Y:S02]  /*41c0*/  IMAD.MOV R10, RZ, RZ, -R10 ;  /* 0x000000ffff0a7224 */ /* 0x000fe400078e0a0a */
[----:B------:R-:W-:Y:S01]  /*41d0*/  IMAD.HI.U32 R11, R32, R6, RZ ;  /* 0x00000006200b7227 */ /* 0x000fe200078e00ff */
[----:B------:R-:W-:Y:S03]  /*41e0*/  STL [R1+0x24], R7 ;  /* 0x0000240701007387 */ /* 0x000fe60000100800 */
[----:B------:R-:W-:Y:S01]  /*41f0*/  IMAD.MOV R11, RZ, RZ, -R11 ;  /* 0x000000ffff0b7224 */ /* 0x000fe200078e0a0b */
[----:B------:R-:W2:Y:S01]  /*4200*/  LDL R57, [R1+0x3044] ;  /* 0x0030440001397983 */ /* 0x000ea20000100800 */
[C---:B------:R-:W-:Y:S02]  /*4210*/  IMAD R3, R33.reuse, R9, R4 ;  /* 0x0000000921037224 */ /* 0x040fe400078e0204 */
[----:B0-----:R-:W-:-:S02]  /*4220*/  IMAD R2, R33, R10, R5 ;  /* 0x0000000a21027224 */ /* 0x001fc400078e0205 */
[----:B------:R-:W-:Y:S01]  /*4230*/  IMAD R4, R33, R11, R6 ;  /* 0x0000000b21047224 */ /* 0x000fe200078e0206 */
[----:B------:R-:W-:Y:S04]  /*4240*/  STL [R1+0x20], R3 ;  /* 0x0000200301007387 */ /* 0x000fe80000100800 */
[----:B------:R-:W2:Y:S04]  /*4250*/  LDL R58, [R1+0x3040] ;  /* 0x00304000013a7983 */ /* 0x000ea80000100800 */
[----:B------:R-:W-:Y:S04]  /*4260*/  STL [R1+0x1c], R2 ;  /* 0x00001c0201007387 */ /* 0x000fe80000100800 */
[----:B------:R-:W2:Y:S04]  /*4270*/  LDL R59, [R1+0x303c] ;  /* 0x00303c00013b7983 */ /* 0x000ea80000100800 */
[----:B------:R3:W-:Y:S02]  /*4280*/  STL [R1+0x18], R4 ;  /* 0x0000180401007387 */ /* 0x0007e40000100800 */
[----:B---3--:R-:W-:-:S02]  /*4290*/  IABS R4, R55 ;  /* 0x0000003700047213 */ /* 0x008fc40000000000 */
[----:B------:R-:W3:Y:S01]  /*42a0*/  LDL R55, [R1+0x3034] ;  /* 0x0030340001377983 */ /* 0x000ee20000100800 */
[----:B------:R-:W-:Y:S02]  /*42b0*/  IABS R2, R52 ;  /* 0x0000003400027213 */ /* 0x000fe40000000000 */
[----:B------:R-:W-:Y:S02]  /*42c0*/  IABS R3, R54 ;  /* 0x0000003600037213 */ /* 0x000fe40000000000 */
[----:B------:R-:W-:Y:S01]  /*42d0*/  IABS R5, R53 ;  /* 0x0000003500057213 */ /* 0x000fe20000000000 */
[----:B------:R-:W3:Y:S01]  /*42e0*/  LDL R54, [R1+0x3038] ;  /* 0x0030380001367983 */ /* 0x000ee20000100800 */
[----:B------:R-:W-:-:S04]  /*42f0*/  IMAD.HI.U32 R7, R32, R2, RZ ;  /* 0x0000000220077227 */ /* 0x000fc800078e00ff */
[----:B------:R-:W-:-:S04]  /*4300*/  IMAD.HI.U32 R8, R32, R3, RZ ;  /* 0x0000000320087227 */ /* 0x000fc800078e00ff */
[----:B------:R-:W-:-:S04]  /*4310*/  IMAD.HI.U32 R9, R32, R4, RZ ;  /* 0x0000000420097227 */ /* 0x000fc800078e00ff */
[----:B------:R-:W-:-:S04]  /*4320*/  IMAD.HI.U32 R10, R32, R5, RZ ;  /* 0x00000005200a7227 */ /* 0x000fc800078e00ff */
[----:B------:R-:W-:Y:S02]  /*4330*/  IMAD.MOV R7, RZ, RZ, -R7 ;  /* 0x000000ffff077224 */ /* 0x000fe400078e0a07 */
[----:B------:R-:W-:Y:S01]  /*4340*/  IMAD.MOV R8, RZ, RZ, -R8 ;  /* 0x000000ffff087224 */ /* 0x000fe200078e0a08 */
[----:B----4-:R-:W-:Y:S01]  /*4350*/  IABS R6, R56 ;  /* 0x0000003800067213 */ /* 0x010fe20000000000 */
[----:B------:R-:W-:-:S04]  /*4360*/  IMAD.MOV R9, RZ, RZ, -R9 ;  /* 0x000000ffff097224 */ /* 0x000fc800078e0a09 */
[----:B------:R-:W-:-:S04]  /*4370*/  IMAD.HI.U32 R11, R32, R6, RZ ;  /* 0x00000006200b7227 */ /* 0x000fc800078e00ff */
[----:B------:R-:W-:Y:S02]  /*4380*/  IMAD.MOV R10, RZ, RZ, -R10 ;  /* 0x000000ffff0a7224 */ /* 0x000fe400078e0a0a */
[----:B------:R-:W-:Y:S02]  /*4390*/  IMAD.MOV R11, RZ, RZ, -R11 ;  /* 0x000000ffff0b7224 */ /* 0x000fe400078e0a0b */
[C---:B------:R-:W-:Y:S02]  /*43a0*/  IMAD R12, R33.reuse, R7, R2 ;  /* 0x00000007210c7224 */ /* 0x040fe400078e0202 */
        /* <DEDUP_REMOVED lines=9> */
[----:B------:R-:W4:Y:S01]  /*4440*/  LDL R56, [R1+0x3030] ;  /* 0x0030300001387983 */ /* 0x000f220000100800 */
[----:B--2---:R-:W-:-:S03]  /*4450*/  IABS R2, R57 ;  /* 0x0000003900027213 */ /* 0x004fc60000000000 */
[----:B------:R-:W2:Y:S01]  /*4460*/  LDL R57, [R1+0x302c] ;  /* 0x00302c0001397983 */ /* 0x000ea20000100800 */
[----:B0-----:R-:W-:-:S03]  /*4470*/  IABS R3, R58 ;  /* 0x0000003a00037213 */ /* 0x001fc60000000000 */
[----:B------:R-:W2:Y:S01]  /*4480*/  LDL R58, [R1+0x3028] ;  /* 0x00302800013a7983 */ /* 0x000ea20000100800 */
[----:B-1----:R-:W-:-:S03]  /*4490*/  IABS R4, R59 ;  /* 0x0000003b00047213 */ /* 0x002fc60000000000 */
[----:B------:R-:W2:Y:S01]  /*44a0*/  LDL R59, [R1+0x3024] ;  /* 0x00302400013b7983 */ /* 0x000ea20000100800 */
[----:B---3--:R-:W-:-:S03]  /*44b0*/  IABS R6, R55 ;  /* 0x0000003700067213 */ /* 0x008fc60000000000 */
[----:B------:R-:W3:Y:S01]  /*44c0*/  LDL R55, [R1+0x3020] ;  /* 0x0030200001377983 */ /* 0x000ee20000100800 */
[----:B------:R-:W-:Y:S01]  /*44d0*/  IMAD.HI.U32 R7, R32, R2, RZ ;  /* 0x0000000220077227 */ /* 0x000fe200078e00ff */
[----:B------:R-:W-:-:S03]  /*44e0*/  IABS R5, R54 ;  /* 0x0000003600057213 */ /* 0x000fc60000000000 */
[----:B------:R-:W-:-:S04]  /*44f0*/  IMAD.HI.U32 R8, R32, R3, RZ ;  /* 0x0000000320087227 */ /* 0x000fc800078e00ff */
        /* <DEDUP_REMOVED lines=14> */
[----:B------:R2:W-:Y:S04]  /*45e0*/  STL [R1], R7 ;  /* 0x0000000701007387 */ /* 0x0005e80000100800 */
[----:B------:R-:W-:Y:S04]  /*45f0*/  STL [R1+0x3458], R3 ;  /* 0x0034580301007387 */ /* 0x000fe80000100800 */
[----:B------:R-:W-:Y:S04]  /*4600*/  STL [R1+0x3454], R4 ;  /* 0x0034540401007387 */ /* 0x000fe80000100800 */
[----:B------:R-:W-:Y:S04]  /*4610*/  STL [R1+0x3450], R5 ;  /* 0x0034500501007387 */ /* 0x000fe80000100800 */
[----:B------:R-:W3:Y:S01]  /*4620*/  LDL R54, [R1+0x300c] ;  /* 0x00300c0001367983 */ /* 0x000ee20000100800 */
[----:B----4-:R-:W-:-:S03]  /*4630*/  IABS R6, R56 ;  /* 0x0000003800067213 */ /* 0x010fc60000000000 */
[----:B------:R-:W4:Y:S02]  /*4640*/  LDL R56, [R1+0x301c] ;  /* 0x00301c0001387983 */ /* 0x000f240000100800 */
[C---:B------:R-:W-:Y:S01]  /*4650*/  IMAD.HI.U32 R11, R32.reuse, R6, RZ ;  /* 0x00000006200b7227 */ /* 0x040fe200078e00ff */
[----:B--2---:R-:W-:Y:S02]  /*4660*/  IABS R7, R57 ;  /* 0x0000003900077213 */ /* 0x004fe40000000000 */
[----:B------:R-:W2:Y:S03]  /*4670*/  LDL R57, [R1+0x3018] ;  /* 0x0030180001397983 */ /* 0x000ea60000100800 */
[----:B------:R-:W-:Y:S01]  /*4680*/  IMAD.HI.U32 R12, R32, R7, RZ ;  /* 0x00000007200c7227 */ /* 0x000fe200078e00ff */
[----:B------:R-:W-:Y:S02]  /*4690*/  IABS R8, R58 ;  /* 0x0000003a00087213 */ /* 0x000fe40000000000 */
[----:B------:R-:W2:Y:S01]  /*46a0*/  LDL R58, [R1+0x3014] ;  /* 0x00301400013a7983 */ /* 0x000ea20000100800 */
[----:B------:R-:W-:-:S03]  /*46b0*/  IABS R9, R59 ;  /* 0x0000003b00097213 */ /* 0x000fc60000000000 */
[----:B------:R-:W2:Y:S01]  /*46c0*/  LDL R59, [R1+0x3010] ;  /* 0x00301000013b7983 */ /* 0x000ea20000100800 */
        /* <DEDUP_REMOVED lines=11> */
[----:B------:R-:W-:Y:S04]  /*4780*/  STL [R1+0x3460], R7 ;  /* 0x0034600701007387 */ /* 0x000fe80000100800 */
[----:B------:R-:W-:Y:S04]  /*4790*/  STL [R1+0x3464], R8 ;  /* 0x0034640801007387 */ /* 0x000fe80000100800 */
[----:B------:R-:W-:Y:S01]  /*47a0*/  STL [R1+0x3468], R9 ;  /* 0x0034680901007387 */ /* 0x000fe20000100800 */
[----:B---3--:R-:W-:-:S05]  /*47b0*/  IABS R10, R55 ;  /* 0x00000037000a7213 */ /* 0x008fca0000000000 */
[----:B------:R-:W-:-:S04]  /*47c0*/  IMAD.HI.U32 R15, R32, R10, RZ ;  /* 0x0000000a200f7227 */ /* 0x000fc800078e00ff */
[----:B------:R-:W-:-:S04]  /*47d0*/  IMAD.MOV R15, RZ, RZ, -R15 ;  /* 0x000000ffff0f7224 */ /* 0x000fc800078e0a0f */
[----:B------:R-:W-:-:S05]  /*47e0*/  IMAD R10, R33, R15, R10 ;  /* 0x0000000f210a7224 */ /* 0x000fca00078e020a */
[----:B------:R-:W-:Y:S04]  /*47f0*/  STL [R1+0x346c], R10 ;  /* 0x00346c0a01007387 */ /* 0x000fe80000100800 */
[----:B------:R-:W3:Y:S01]  /*4800*/  LDL R55, [R1+0x3008] ;  /* 0x0030080001377983 */ /* 0x000ee20000100800 */
[----:B------:R-:W-:Y:S02]  /*4810*/  IABS R15, R54 ;  /* 0x00000036000f7213 */ /* 0x000fe40000000000 */
[----:B----4-:R-:W-:Y:S02]  /*4820*/  IABS R11, R56 ;  /* 0x00000038000b7213 */ /* 0x010fe40000000000 */
[----:B------:R-:W4:Y:S03]  /*4830*/  LDL R56, [R1+0x3004] ;  /* 0x0030040001387983 */ /* 0x000f260000100800 */
[----:B------:R-:W-:Y:S01]  /*4840*/  IMAD.HI.U32 R16, R32, R11, RZ ;  /* 0x0000000b20107227 */ /* 0x000fe200078e00ff */
[----:B--2---:R-:W-:-:S02]  /*4850*/  IABS R12, R57 ;  /* 0x00000039000c7213 */ /* 0x004fc40000000000 */
        /* <DEDUP_REMOVED lines=21> */
[----:B------:R-:W-:Y:S04]  /*49b0*/  STL [R1+0x3478], R13 ;  /* 0x0034780d01007387 */ /* 0x000fe80000100800 */
[----:B------:R0:W-:Y:S04]  /*49c0*/  STL [R1+0x347c], R14 ;  /* 0x00347c0e01007387 */ /* 0x0001e80000100800 */
[----:B------:R-:W-:Y:S04]  /*49d0*/  STL [R1+0x3480], R15 ;  /* 0x0034800f01007387 */ /* 0x000fe80000100800 */
        /* <DEDUP_REMOVED lines=9> */
[C---:B------:R-:W-:Y:S01]  /*4a70*/  IMAD.HI.U32 R22, R32.reuse, R17, RZ ;  /* 0x0000001120167227 */ /* 0x040fe200078e00ff */
[----:B--2---:R-:W-:Y:S02]  /*4a80*/  IABS R18, R57 ;  /* 0x0000003900127213 */ /* 0x004fe40000000000 */
[----:B------:R-:W2:Y:S03]  /*4a90*/  LDL R57, [R1+0x2fe4] ;  /* 0x002fe40001397983 */ /* 0x000ea60000100800 */
[----:B------:R-:W-:Y:S01]  /*4aa0*/  IMAD.HI.U32 R23, R32, R18, RZ ;  /* 0x0000001220177227 */ /* 0x000fe200078e00ff */
[----:B------:R-:W-:-:S03]  /*4ab0*/  IABS R19, R58 ;  /* 0x0000003a00137213 */ /* 0x000fc60000000000 */
[----:B------:R-:W-:Y:S01]  /*4ac0*/  IMAD.MOV R22, RZ, RZ, -R22 ;  /* 0x000000ffff167224 */ /* 0x000fe200078e0a16 */
[----:B------:R-:W2:Y:S01]  /*4ad0*/  LDL R58, [R1+0x2fe0] ;  /* 0x002fe000013a7983 */ /* 0x000ea20000100800 */
[----:B------:R-:W-:Y:S01]  /*4ae0*/  IABS R20, R59 ;  /* 0x0000003b00147213 */ /* 0x000fe20000000000 */
[C---:B------:R-:W-:Y:S02]  /*4af0*/  IMAD.HI.U32 R24, R32.reuse, R19, RZ ;  /* 0x0000001320187227 */ /* 0x040fe400078e00ff */
[----:B------:R-:W2:Y:S02]  /*4b00*/  LDL R59, [R1+0x2fdc] ;  /* 0x002fdc00013b7983 */ /* 0x000ea40000100800 */
[----:B------:R-:W-:-:S04]  /*4b10*/  IMAD.HI.U32 R25, R32, R20, RZ ;  /* 0x0000001420197227 */ /* 0x000fc800078e00ff */
[----:B------:R-:W-:Y:S02]  /*4b20*/  IMAD.MOV R23, RZ, RZ, -R23 ;  /* 0x000000ffff177224 */ /* 0x000fe400078e0a17 */
[----:B------:R-:W-:Y:S02]  /*4b30*/  IMAD.MOV R24, RZ, RZ, -R24 ;  /* 0x000000ffff187224 */ /* 0x000fe400078e0a18 */
[----:B------:R-:W-:Y:S02]  /*4b40*/  IMAD.MOV R25, RZ, RZ, -R25 ;  /* 0x000000ffff197224 */ /* 0x000fe400078e0a19 */
[C---:B------:R-:W-:Y:S02]  /*4b50*/  IMAD R17, R33.reuse, R22, R17 ;  /* 0x0000001621117224 */ /* 0x040fe400078e0211 */
[C---:B------:R-:W-:Y:S02]  /*4b60*/  IMAD R18, R33.reuse, R23, R18 ;  /* 0x0000001721127224 */ /* 0x040fe400078e0212 */
[C---:B------:R-:W-:Y:S01]  /*4b70*/  IMAD R19, R33.reuse, R24, R19 ;  /* 0x0000001821137224 */ /* 0x040fe200078e0213 */
[----:B------:R-:W-:Y:S01]  /*4b80*/  STL [R1+0x3484], R16 ;  /* 0x0034841001007387 */ /* 0x000fe20000100800 */
[----:B------:R-:W-:-:S03]  /*4b90*/  IMAD R20, R33, R25, R20 ;  /* 0x0000001921147224 */ /* 0x000fc600078e0214 */
[----:B------:R-:W-:Y:S04]  /*4ba0*/  STL [R1+0x3488], R17 ;  /* 0x0034881101007387 */ /* 0x000fe80000100800 */
[----:B------:R-:W-:Y:S04]  /*4bb0*/  STL [R1+0x348c], R18 ;  /* 0x00348c1201007387 */ /* 0x000fe80000100800 */
[----:B------:R-:W-:Y:S04]  /*4bc0*/  STL [R1+0x3490], R19 ;  /* 0x0034901301007387 */ /* 0x000fe80000100800 */
[----:B------:R1:W-:Y:S04]  /*4bd0*/  STL [R1+0x3494], R20 ;  /* 0x0034941401007387 */ /* 0x0003e80000100800 */
[----:B------:R-:W2:Y:S01]  /*4be0*/  LDL R2, [R1+0x2f90] ;  /* 0x002f900001027983 */ /* 0x000ea20000100800 */
[----:B------:R-:W-:-:S03]  /*4bf0*/  IABS R21, R54 ;  /* 0x0000003600157213 */ /* 0x000fc60000000000 */
[----:B------:R-:W2:Y:S01]  /*4c00*/  LDL R54, [R1+0x2fd8] ;  /* 0x002fd80001367983 */ /* 0x000ea20000100800 */
[----:B---3--:R-:W-:-:S03]  /*4c10*/  IABS R22, R55 ;  /* 0x0000003700167213 */ /* 0x008fc60000000000 */
[----:B------:R-:W3:Y:S01]  /*4c20*/  LDL R55, [R1+0x2fd4] ;  /* 0x002fd40001377983 */ /* 0x000ee20000100800 */
[----:B------:R-:W-:-:S04]  /*4c30*/  IMAD.HI.U32 R26, R32, R21, RZ ;  /* 0x00000015201a7227 */ /* 0x000fc800078e00ff */
[----:B------:R-:W-:-:S04]  /*4c40*/  IMAD.HI.U32 R27, R32, R22, RZ ;  /* 0x00000016201b7227 */ /* 0x000fc800078e00ff */
[----:B------:R-:W-:Y:S02]  /*4c50*/  IMAD.MOV R26, RZ, RZ, -R26 ;  /* 0x000000ffff1a7224 */ /* 0x000fe400078e0a1a */
[----:B------:R-:W-:Y:S02]  /*4c60*/  IMAD.MOV R27, RZ, RZ, -R27 ;  /* 0x000000ffff1b7224 */ /* 0x000fe400078e0a1b */
[C---:B------:R-:W-:Y:S02]  /*4c70*/  IMAD R21, R33.reuse, R26, R21 ;  /* 0x0000001a21157224 */ /* 0x040fe400078e0215 */
[----:B------:R-:W-:Y:S01]  /*4c80*/  IMAD R22, R33, R27, R22 ;  /* 0x0000001b21167224 */ /* 0x000fe200078e0216 */
[----:B------:R-:W-:Y:S02]  /*4c90*/  IABS R24, R53 ;  /* 0x0000003500187213 */ /* 0x000fe40000000000 */
[----:B------:R-:W3:Y:S01]  /*4ca0*/  LDL R53, [R1+0x2fc8] ;  /* 0x002fc80001357983 */ /* 0x000ee20000100800 */
[----:B----4-:R-:W-:-:S03]  /*4cb0*/  IABS R23, R56 ;  /* 0x0000003800177213 */ /* 0x010fc60000000000 */
[----:B------:R-:W4:Y:S01]  /*4cc0*/  LDL R56, [R1+0x2fd0] ;  /* 0x002fd00001387983 */ /* 0x000f220000100800 */
[----:B--2---:R-:W-:-:S03]  /*4cd0*/  IABS R25, R57 ;  /* 0x0000003900197213 */ /* 0x004fc60000000000 */
[----:B------:R-:W2:Y:S01]  /*4ce0*/  LDL R57, [R1+0x2fcc] ;  /* 0x002fcc0001397983 */ /* 0x000ea20000100800 */
[----:B------:R-:W-:-:S03]  /*4cf0*/  IABS R26, R58 ;  /* 0x0000003a001a7213 */ /* 0x000fc60000000000 */
[----:B------:R-:W2:Y:S01]  /*4d00*/  LDL R58, [R1+0x2fc4] ;  /* 0x002fc400013a7983 */ /* 0x000ea20000100800 */
[----:B------:R-:W-:-:S03]  /*4d10*/  IABS R27, R59 ;  /* 0x0000003b001b7213 */ /* 0x000fc60000000000 */
[----:B------:R-:W2:Y:S01]  /*4d20*/  LDL R59, [R1+0x2fc0] ;  /* 0x002fc000013b7983 */ /* 0x000ea20000100800 */
[----:B------:R-:W-:-:S04]  /*4d30*/  IMAD.HI.U32 R36, R32, R25, RZ ;  /* 0x0000001920247227 */ /* 0x000fc800078e00ff */
[----:B------:R-:W-:-:S04]  /*4d40*/  IMAD.MOV R36, RZ, RZ, -R36 ;  /* 0x000000ffff247224 */ /* 0x000fc800078e0a24 */
[----:B------:R-:W-:Y:S01]  /*4d50*/  IMAD R25, R33, R36, R25 ;  /* 0x0000002421197224 */ /* 0x000fe200078e0219 */
[----:B------:R-:W-:Y:S02]  /*4d60*/  IABS R36, R54 ;  /* 0x0000003600247213 */ /* 0x000fe40000000000 */
[----:B------:R-:W2:Y:S01]  /*4d70*/  LDL R54, [R1+0x2fbc] ;  /* 0x002fbc0001367983 */ /* 0x000ea20000100800 */
[----:B---3--:R-:W-:-:S03]  /*4d80*/  IABS R37, R55 ;  /* 0x0000003700257213 */ /* 0x008fc60000000000 */
[----:B------:R-:W3:Y:S01]  /*4d90*/  LDL R55, [R1+0x2fb8] ;  /* 0x002fb80001377983 */ /* 0x000ee20000100800 */
[----:B------:R-:W-:-:S04]  /*4da0*/  IMAD.HI.U32 R39, R32, R36, RZ ;  /* 0x0000002420277227 */ /* 0x000fc800078e00ff */
[----:B------:R-:W-:-:S04]  /*4db0*/  IMAD.MOV R39, RZ, RZ, -R39 ;  /* 0x000000ffff277224 */ /* 0x000fc800078e0a27 */
[----:B------:R-:W-:Y:S02]  /*4dc0*/  IMAD R36, R33, R39, R36 ;  /* 0x0000002721247224 */ /* 0x000fe400078e0224 */
[----:B------:R-:W-:-:S04]  /*4dd0*/  IMAD.HI.U32 R40, R32, R37, RZ ;  /* 0x0000002520287227 */ /* 0x000fc800078e00ff */
[----:B------:R-:W-:-:S04]  /*4de0*/  IMAD.MOV R40, RZ, RZ, -R40 ;  /* 0x000000ffff287224 */ /* 0x000fc800078e0a28 */
[----:B------:R-:W-:Y:S01]  /*4df0*/  IMAD R37, R33, R40, R37 ;  /* 0x0000002821257224 */ /* 0x000fe200078e0225 */
[----:B------:R-:W-:Y:S02]  /*4e00*/  IABS R40, R53 ;  /* 0x0000003500287213 */ /* 0x000fe40000000000 */
[----:B------:R-:W3:Y:S01]  /*4e10*/  LDL R53, [R1+0x2fa4] ;  /* 0x002fa40001357983 */ /* 0x000ee20000100800 */
[----:B----4-:R-:W-:-:S03]  /*4e20*/  IABS R38, R56 ;  /* 0x0000003800267213 */ /* 0x010fc60000000000 */
[----:B------:R-:W4:Y:S02]  /*4e30*/  LDL R56, [R1+0x2fb4] ;  /* 0x002fb40001387983 */ /* 0x000f240000100800 */
[----:B------:R-:W-:-:S04]  /*4e40*/  IMAD.HI.U32 R41, R32, R38, RZ ;  /* 0x0000002620297227 */ /* 0x000fc800078e00ff */
[----:B------:R-:W-:Y:S01]  /*4e50*/  IMAD.MOV R41, RZ, RZ, -R41 ;  /* 0x000000ffff297224 */ /* 0x000fe200078e0a29 */
[----:B--2---:R-:W-:Y:S02]  /*4e60*/  IABS R39, R57 ;  /* 0x0000003900277213 */ /* 0x004fe40000000000 */
[----:B------:R-:W2:Y:S01]  /*4e70*/  LDL R57, [R1+0x2fb0] ;  /* 0x002fb00001397983 */ /* 0x000ea20000100800 */
[----:B------:R-:W-:Y:S01]  /*4e80*/  IMAD R38, R33, R41, R38 ;  /* 0x0000002921267224 */ /* 0x000fe200078e0226 */
[----:B------:R-:W-:Y:S02]  /*4e90*/  IABS R41, R58 ;  /* 0x0000003a00297213 */ /* 0x000fe40000000000 */
[----:B------:R-:W2:Y:S03]  /*4ea0*/  LDL R58, [R1+0x2fac] ;  /* 0x002fac00013a7983 */ /* 0x000ea60000100800 */
[----:B------:R-:W-:Y:S01]  /*4eb0*/  IMAD.HI.U32 R44, R32, R41, RZ ;  /* 0x00000029202c7227 */ /* 0x000fe200078e00ff */
[----:B------:R-:W-:-:S02]  /*4ec0*/  IABS R42, R59 ;  /* 0x0000003b002a7213 */ /* 0x000fc40000000000 */
[----:B------:R-:W2:Y:S01]  /*4ed0*/  LDL R59, [R1+0x2fa8] ;  /* 0x002fa800013b7983 */ /* 0x000ea20000100800 */
        /* <DEDUP_REMOVED lines=10> */
[----:B------:R-:W-:-:S04]  /*4f80*/  IMAD.HI.U32 R35, R32, R24, RZ ;  /* 0x0000001820237227 */ /* 0x000fc800078e00ff */
[----:B------:R-:W-:Y:S02]  /*4f90*/  IMAD.MOV R34, RZ, RZ, -R34 ;  /* 0x000000ffff227224 */ /* 0x000fe400078e0a22 */
[----:B------:R-:W-:Y:S02]  /*4fa0*/  IMAD.MOV R35, RZ, RZ, -R35 ;  /* 0x000000ffff237224 */ /* 0x000fe400078e0a23 */
[----:B------:R-:W-:Y:S02]  /*4fb0*/  IMAD R26, R33, R34, R26 ;  /* 0x00000022211a7224 */ /* 0x000fe400078e021a */
[----:B------:R-:W-:-:S04]  /*4fc0*/  IMAD.HI.U32 R34, R32, R39, RZ ;  /* 0x0000002720227227 */ /* 0x000fc800078e00ff */
[----:B------:R-:W-:-:S04]  /*4fd0*/  IMAD.HI.U32 R45, R32, R40, RZ ;  /* 0x00000028202d7227 */ /* 0x000fc800078e00ff */
[----:B------:R-:W-:Y:S02]  /*4fe0*/  IMAD R24, R33, R35, R24 ;  /* 0x0000002321187224 */ /* 0x000fe400078e0218 */
[----:B------:R-:W-:-:S04]  /*4ff0*/  IMAD.HI.U32 R35, R32, R27, RZ ;  /* 0x0000001b20237227 */ /* 0x000fc800078e00ff */
[----:B------:R-:W-:Y:S02]  /*5000*/  IMAD.MOV R34, RZ, RZ, -R34 ;  /* 0x000000ffff227224 */ /* 0x000fe400078e0a22 */
[----:B------:R-:W-:Y:S02]  /*5010*/  IMAD.MOV R45, RZ, RZ, -R45 ;  /* 0x000000ffff2d7224 */ /* 0x000fe400078e0a2d */
[----:B------:R-:W-:-:S04]  /*5020*/  IMAD.HI.U32 R46, R32, R43, RZ ;  /* 0x0000002b202e7227 */ /* 0x000fc800078e00ff */
[----:B------:R-:W-:Y:S02]  /*5030*/  IMAD.MOV R35, RZ, RZ, -R35 ;  /* 0x000000ffff237224 */ /* 0x000fe400078e0a23 */
[C---:B------:R-:W-:Y:S02]  /*5040*/  IMAD R39, R33.reuse, R34, R39 ;  /* 0x0000002221277224 */ /* 0x040fe400078e0227 */
[C---:B------:R-:W-:Y:S01]  /*5050*/  IMAD R40, R33.reuse, R45, R40 ;  /* 0x0000002d21287224 */ /* 0x040fe200078e0228 */
[----:B----4-:R-:W-:Y:S01]  /*5060*/  IABS R45, R56 ;  /* 0x00000038002d7213 */ /* 0x010fe20000000000 */
[----:B------:R-:W-:Y:S01]  /*5070*/  IMAD.MOV R34, RZ, RZ, -R46 ;  /* 0x000000ffff227224 */ /* 0x000fe200078e0a2e */
[----:B------:R-:W4:Y:S01]  /*5080*/  LDL R56, [R1+0x2f98] ;  /* 0x002f980001387983 */ /* 0x000f220000100800 */
[----:B------:R-:W-:Y:S02]  /*5090*/  IMAD R27, R33, R35, R27 ;  /* 0x00000023211b7224 */ /* 0x000fe400078e021b */
[----:B------:R-:W-:Y:S01]  /*50a0*/  IMAD.HI.U32 R35, R32, R42, RZ ;  /* 0x0000002a20237227 */ /* 0x000fe200078e00ff */
[----:B--2---:R-:W-:-:S02]  /*50b0*/  IABS R46, R57 ;  /* 0x00000039002e7213 */ /* 0x004fc40000000000 */
[----:B------:R-:W2:Y:S01]  /*50c0*/  LDL R57, [R1+0x2f94] ;  /* 0x002f940001397983 */ /* 0x000ea20000100800 */
[----:B------:R-:W-:Y:S02]  /*50d0*/  IMAD.MOV R35, RZ, RZ, -R35 ;  /* 0x000000ffff237224 */ /* 0x000fe400078e0a23 */
[C---:B------:R-:W-:Y:S02]  /*50e0*/  IMAD R43, R33.reuse, R34, R43 ;  /* 0x00000022212b7224 */ /* 0x040fe400078e022b */
[----:B------:R-:W-:Y:S02]  /*50f0*/  IMAD R42, R33, R35, R42 ;  /* 0x00000023212a7224 */ /* 0x000fe400078e022a */
[C---:B------:R-:W-:Y:S01]  /*5100*/  IMAD.HI.U32 R49, R32.reuse, R45, RZ ;  /* 0x0000002d20317227 */ /* 0x040fe200078e00ff */
[----:B------:R-:W-:Y:S02]  /*5110*/  IABS R47, R58 ;  /* 0x0000003a002f7213 */ /* 0x000fe40000000000 */
[----:B------:R-:W4:Y:S01]  /*5120*/  LDL R58, [R1+0x2f8c] ;  /* 0x002f8c00013a7983 */ /* 0x000f220000100800 */
[----:B------:R-:W-:-:S04]  /*5130*/  IMAD.HI.U32 R34, R32, R44, RZ ;  /* 0x0000002c20227227 */ /* 0x000fc800078e00ff */
[C---:B------:R-:W-:Y:S01]  /*5140*/  IMAD.HI.U32 R35, R32.reuse, R46, RZ ;  /* 0x0000002e20237227 */ /* 0x040fe200078e00ff */
[----:B------:R-:W-:Y:S02]  /*5150*/  IABS R48, R59 ;  /* 0x0000003b00307213 */ /* 0x000fe40000000000 */
[----:B------:R-:W4:Y:S01]  /*5160*/  LDL R59, [R1+0x2f88] ;  /* 0x002f8800013b7983 */ /* 0x000f220000100800 */
[----:B------:R-:W-:Y:S02]  /*5170*/  IMAD.MOV R51, RZ, RZ, -R49 ;  /* 0x000000ffff337224 */ /* 0x000fe400078e0a31 */
[----:B------:R-:W-:Y:S02]  /*5180*/  IMAD.MOV R34, RZ, RZ, -R34 ;  /* 0x000000ffff227224 */ /* 0x000fe400078e0a22 */
[----:B------:R-:W-:Y:S02]  /*5190*/  IMAD.MOV R49, RZ, RZ, -R35 ;  /* 0x000000ffff317224 */ /* 0x000fe400078e0a23 */
[----:B------:R-:W-:-:S04]  /*51a0*/  IMAD.HI.U32 R50, R32, R47, RZ ;  /* 0x0000002f20327227 */ /* 0x000fc800078e00ff */
[C---:B------:R-:W-:Y:S02]  /*51b0*/  IMAD R44, R33.reuse, R34, R44 ;  /* 0x00000022212c7224 */ /* 0x040fe400078e022c */
[C---:B------:R-:W-:Y:S01]  /*51c0*/  IMAD R46, R33.reuse, R49, R46 ;  /* 0x00000031212e7224 */ /* 0x040fe200078e022e */
[----:B------:R-:W-:Y:S01]  /*51d0*/  IABS R49, R53 ;  /* 0x0000003500317213 */ /* 0x000fe20000000000 */
[----:B------:R-:W-:Y:S02]  /*51e0*/  IMAD.MOV R34, RZ, RZ, -R50 ;  /* 0x000000ffff227224 */ /* 0x000fe400078e0a32 */
[C---:B------:R-:W-:Y:S02]  /*51f0*/  IMAD R45, R33.reuse, R51, R45 ;  /* 0x00000033212d7224 */ /* 0x040fe400078e022d */
[----:B------:R-:W-:Y:S02]  /*5200*/  IMAD R47, R33, R34, R47 ;  /* 0x00000022212f7224 */ /* 0x000fe400078e022f */
[----:B------:R-:W-:-:S04]  /*5210*/  IMAD.HI.U32 R34, R32, R49, RZ ;  /* 0x0000003120227227 */ /* 0x000fc800078e00ff */
[----:B------:R-:W-:-:S04]  /*5220*/  IMAD.MOV R34, RZ, RZ, -R34 ;  /* 0x000000ffff227224 */ /* 0x000fc800078e0a22 */
[----:B------:R-:W-:Y:S01]  /*5230*/  IMAD R49, R33, R34, R49 ;  /* 0x0000002221317224 */ /* 0x000fe200078e0231 */
[----:B------:R-:W-:Y:S02]  /*5240*/  IABS R50, R54 ;  /* 0x0000003600327213 */ /* 0x000fe40000000000 */
[----:B---3--:R-:W-:-:S05]  /*5250*/  IABS R51, R55 ;  /* 0x0000003700337213 */ /* 0x008fca0000000000 */
[----:B------:R-:W-:-:S04]  /*5260*/  IMAD.HI.U32 R54, R32, R51, RZ ;  /* 0x0000003320367227 */ /* 0x000fc800078e00ff */
[----:B------:R-:W-:Y:S01]  /*5270*/  IMAD.MOV R34, RZ, RZ, -R54 ;  /* 0x000000ffff227224 */ /* 0x000fe200078e0a36 */
[----:B------:R-:W-:Y:S02]  /*5280*/  IABS R54, R2 ;  /* 0x0000000200367213 */ /* 0x000fe40000000000 */
[----:B------:R-:W3:Y:S04]  /*5290*/  LDL R2, [R1+0x2f78] ;  /* 0x002f780001027983 */ /* 0x000ee80000100800 */
[----:B0-----:R-:W3:Y:S04]  /*52a0*/  LDL.LU R14, [R1+0x128] ;  /* 0x00012800010e7983 */ /* 0x001ee80000300800 */
[----:B------:R-:W3:Y:S04]  /*52b0*/  LDL.LU R13, [R1+0x124] ;  /* 0x00012400010d7983 */ /* 0x000ee80000300800 */
[----:B------:R-:W3:Y:S04]  /*52c0*/  LDL.LU R12, [R1+0x120] ;  /* 0x00012000010c7983 */ /* 0x000ee80000300800 */
[----:B-1----:R-:W3:Y:S04]  /*52d0*/  LDL.LU R20, [R1+0x118] ;  /* 0x0001180001147983 */ /* 0x002ee80000300800 */
[----:B------:R-:W3:Y:S04]  /*52e0*/  LDL.LU R11, [R1+0x114] ;  /* 0x00011400010b7983 */ /* 0x000ee80000300800 */
[----:B------:R-:W3:Y:S01]  /*52f0*/  LDL.LU R10, [R1+0x110] ;  /* 0x00011000010a7983 */ /* 0x000ee20000300800 */
[----:B------:R-:W-:Y:S01]  /*5300*/  IMAD.HI.U32 R52, R32, R48, RZ ;  /* 0x0000003020347227 */ /* 0x000fe200078e00ff */
[----:B------:R-:W-:-:S02]  /*5310*/  IABS R3, c[0x0][0x178] ;  /* 0x00005e0000037a13 */ /* 0x000fc40000000000 */
[----:B------:R-:W3:Y:S01]  /*5320*/  LDL.LU R9, [R1+0x10c] ;  /* 0x00010c0001097983 */ /* 0x000ee20000300800 */
[----:B------:R-:W-:Y:S01]  /*5330*/  IMAD.MOV R35, RZ, RZ, -R52 ;  /* 0x000000ffff237224 */ /* 0x000fe200078e0a34 */
[----:B------:R-:W-:Y:S01]  /*5340*/  ISETP.GT.U32.AND P3, PT, R3, R28, PT ;  /* 0x0000001c0300720c */ /* 0x000fe20003f64070 */
[----:B------:R-:W-:Y:S01]  /*5350*/  IMAD R51, R33, R34, R51 ;  /* 0x0000002221337224 */ /* 0x000fe200078e0233 */
[----:B------:R-:W-:Y:S01]  /*5360*/  ISETP.GT.U32.AND P0, PT, R3, R31, PT ;  /* 0x0000001f0300720c */ /* 0x000fe20003f04070 */
[----:B------:R-:W-:Y:S01]  /*5370*/  IMAD R48, R33, R35, R48 ;  /* 0x0000002321307224 */ /* 0x000fe200078e0230 */
[----:B--2---:R-:W-:Y:S01]  /*5380*/  IABS R53, R57 ;  /* 0x0000003900357213 */ /* 0x004fe20000000000 */
[----:B------:R-:W2:Y:S01]  /*5390*/  LDL.LU R8, [R1+0x108] ;  /* 0x0001080001087983 */ /* 0x000ea20000300800 */
[----:B----4-:R-:W-:Y:S01]  /*53a0*/  IABS R52, R56 ;  /* 0x0000003800347213 */ /* 0x010fe20000000000 */
[C---:B------:R-:W-:Y:S01]  /*53b0*/  IMAD.HI.U32 R35, R32.reuse, R50, RZ ;  /* 0x0000003220237227 */ /* 0x040fe200078e00ff */
[----:B------:R-:W-:Y:S01]  /*53c0*/  ISETP.GT.U32.AND P2, PT, R3, R29, PT ;  /* 0x0000001d0300720c */ /* 0x000fe20003f44070 */
[----:B------:R-:W4:Y:S02]  /*53d0*/  LDL.LU R7, [R1+0x104] ;  /* 0x0001040001077983 */ /* 0x000f240000300800 */
[----:B------:R-:W-:-:S04]  /*53e0*/  IMAD.HI.U32 R55, R32, R52, RZ ;  /* 0x0000003420377227 */ /* 0x000fc800078e00ff */
[----:B------:R-:W-:-:S04]  /*53f0*/  IMAD.HI.U32 R57, R32, R53, RZ ;  /* 0x0000003520397227 */ /* 0x000fc800078e00ff */
[----:B------:R-:W-:Y:S02]  /*5400*/  IMAD.MOV R56, RZ, RZ, -R35 ;  /* 0x000000ffff387224 */ /* 0x000fe400078e0a23 */
[----:B------:R-:W-:Y:S02]  /*5410*/  IMAD.MOV R35, RZ, RZ, -R55 ;  /* 0x000000ffff237224 */ /* 0x000fe400078e0a37 */
[----:B------:R-:W-:Y:S02]  /*5420*/  IMAD.MOV R55, RZ, RZ, -R57 ;  /* 0x000000ffff377224 */ /* 0x000fe400078e0a39 */
[C---:B------:R-:W-:Y:S01]  /*5430*/  IMAD R50, R33.reuse, R56, R50 ;  /* 0x0000003821327224 */ /* 0x040fe200078e0232 */
[----:B------:R-:W-:Y:S01]  /*5440*/  IABS R56, R59 ;  /* 0x0000003b00387213 */ /* 0x000fe20000000000 */
[----:B------:R-:W-:Y:S01]  /*5450*/  IMAD R53, R33, R55, R53 ;  /* 0x0000003721357224 */ /* 0x000fe200078e0235 */
[----:B------:R-:W-:Y:S01]  /*5460*/  IABS R55, R58 ;  /* 0x0000003a00377213 */ /* 0x000fe20000000000 */
[----:B------:R-:W-:Y:S01]  /*5470*/  IMAD.HI.U32 R34, R32, R54, RZ ;  /* 0x0000003620227227 */ /* 0x000fe200078e00ff */
[----:B------:R-:W-:-:S02]  /*5480*/  IABS R57, R61 ;  /* 0x0000003d00397213 */ /* 0x000fc40000000000 */
[----:B------:R-:W-:Y:S01]  /*5490*/  IABS R58, R60 ;  /* 0x0000003c003a7213 */ /* 0x000fe20000000000 */
[----:B------:R-:W-:Y:S02]  /*54a0*/  IMAD.MOV R34, RZ, RZ, -R34 ;  /* 0x000000ffff227224 */ /* 0x000fe400078e0a22 */
[----:B------:R-:W-:-:S04]  /*54b0*/  IMAD.HI.U32 R60, R32, R55, RZ ;  /* 0x00000037203c7227 */ /* 0x000fc800078e00ff */
[----:B------:R-:W-:Y:S01]  /*54c0*/  IMAD.HI.U32 R61, R32, R56, RZ ;  /* 0x00000038203d7227 */ /* 0x000fe200078e00ff */
[----:B------:R-:W-:-:S03]  /*54d0*/  ISETP.GT.U32.AND P1, PT, R3, R30, PT ;  /* 0x0000001e0300720c */ /* 0x000fc60003f24070 */
[----:B------:R-:W-:Y:S02]  /*54e0*/  @!P3 IMAD.IADD R28, R28, 0x1, -R3 ;  /* 0x000000011c1cb824 */ /* 0x000fe400078e0a03 */
[----:B------:R-:W-:Y:S02]  /*54f0*/  IMAD R54, R33, R34, R54 ;  /* 0x0000002221367224 */ /* 0x000fe400078e0236 */
[----:B------:R-:W-:Y:S02]  /*5500*/  IMAD.MOV R34, RZ, RZ, -R60 ;  /* 0x000000ffff227224 */ /* 0x000fe400078e0a3c */
[----:B------:R-:W-:Y:S01]  /*5510*/  IMAD.MOV R60, RZ, RZ, -R61 ;  /* 0x000000ffff3c7224 */ /* 0x000fe200078e0a3d */
[----:B------:R-:W-:Y:S01]  /*5520*/  ISETP.GT.U32.AND P4, PT, R3, R28, PT ;  /* 0x0000001c0300720c */ /* 0x000fe20003f84070 */
[----:B------:R-:W2:Y:S01]  /*5530*/  LDL.LU R61, [R1+0x11c] ;  /* 0x00011c00013d7983 */ /* 0x000ea20000300800 */
[--C-:B------:R-:W-:Y:S02]  /*5540*/  @!P0 IMAD.IADD R31, R31, 0x1, -R3.reuse ;  /* 0x000000011f1f8824 */ /* 0x100fe400078e0a03 */
[----:B------:R-:W-:-:S02]  /*5550*/  @!P2 IMAD.IADD R29, R29, 0x1, -R3 ;  /* 0x000000011d1da824 */ /* 0x000fc400078e0a03 */
[--C-:B------:R-:W-:Y:S01]  /*5560*/  @!P1 IMAD.IADD R30, R30, 0x1, -R3.reuse ;  /* 0x000000011e1e9824 */ /* 0x100fe200078e0a03 */
[C---:B------:R-:W-:Y:S01]  /*5570*/  ISETP.GT.U32.AND P1, PT, R3.reuse, R31, PT ;  /* 0x0000001f0300720c */ /* 0x040fe20003f24070 */
[----:B------:R-:W-:Y:S01]  /*5580*/  IMAD.HI.U32 R59, R32, R57, RZ ;  /* 0x00000039203b7227 */ /* 0x000fe200078e00ff */
[----:B------:R-:W-:Y:S01]  /*5590*/  ISETP.GT.U32.AND P3, PT, R3, R29, PT ;  /* 0x0000001d0300720c */ /* 0x000fe20003f64070 */
[----:B------:R-:W2:Y:S01]  /*55a0*/  LDL.LU R5, [R1+0x100] ;  /* 0x0001000001057983 */ /* 0x000ea20000300800 */
[----:B------:R-:W-:Y:S02]  /*55b0*/  ISETP.GT.U32.AND P0, PT, R33, R0, PT ;  /* 0x000000002100720c */ /* 0x000fe40003f04070 */
[--C-:B------:R-:W-:Y:S01]  /*55c0*/  @!P4 IMAD.IADD R28, R28, 0x1, -R3.reuse ;  /* 0x000000011c1cc824 */ /* 0x100fe200078e0a03 */
[----:B------:R-:W-:Y:S01]  /*55d0*/  ISETP.GT.U32.AND P5, PT, R3, R30, PT ;  /* 0x0000001e0300720c */ /* 0x000fe20003fa4070 */
[----:B------:R-:W2:Y:S05]  /*55e0*/  LDL.LU R19, [R1+0xfc] ;  /* 0x0000fc0001137983 */ /* 0x000eaa0000300800 */
[--C-:B------:R-:W-:Y:S01]  /*55f0*/  @!P1 IMAD.IADD R31, R31, 0x1, -R3.reuse ;  /* 0x000000011f1f9824 */ /* 0x100fe200078e0a03 */
[----:B------:R-:W2:Y:S01]  /*5600*/  LDL.LU R6, [R1+0xf8] ;  /* 0x0000f80001067983 */ /* 0x000ea20000300800 */
[----:B------:R-:W-:-:S02]  /*5610*/  @!P3 IMAD.IADD R29, R29, 0x1, -R3 ;  /* 0x000000011d1db824 */ /* 0x000fc400078e0a03 */
[----:B------:R-:W-:Y:S01]  /*5620*/  @!P0 IMAD.IADD R0, R0, 0x1, -R33 ;  /* 0x0000000100008824 */ /* 0x000fe200078e0a21 */
[----:B------:R-:W2:Y:S01]  /*5630*/  LDL.LU R4, [R1+0xf4] ;  /* 0x0000f40001047983 */ /* 0x000ea20000300800 */
[----:B------:R-:W-:Y:S02]  /*5640*/  IMAD.MOV R59, RZ, RZ, -R59 ;  /* 0x000000ffff3b7224 */ /* 0x000fe400078e0a3b */
[----:B------:R-:W-:Y:S02]  /*5650*/  @!P5 IMAD.IADD R30, R30, 0x1, -R3 ;  /* 0x000000011e1ed824 */ /* 0x000fe400078e0a03 */
[C---:B------:R-:W-:Y:S01]  /*5660*/  IMAD R57, R33.reuse, R59, R57 ;  /* 0x0000003b21397224 */ /* 0x040fe200078e0239 */
[----:B------:R-:W2:Y:S01]  /*5670*/  LDL.LU R3, [R1+0xf0] ;  /* 0x0000f00001037983 */ /* 0x000ea20000300800 */
[C---:B---3--:R-:W-:Y:S02]  /*5680*/  ISETP.GT.U32.AND P2, PT, R33.reuse, R14, PT ;  /* 0x0000000e2100720c */ /* 0x048fe40003f44070 */
[----:B------:R-:W-:-:S11]  /*5690*/  ISETP.GT.U32.AND P4, PT, R33, R20, PT ;  /* 0x000000142100720c */ /* 0x000fd60003f84070 */
[--C-:B------:R-:W-:Y:S01]  /*56a0*/  @!P2 IMAD.IADD R14, R14, 0x1, -R33.reuse ;  /* 0x000000010e0ea824 */ /* 0x100fe200078e0a21 */
[C---:B------:R-:W-:Y:S02]  /*56b0*/  ISETP.GT.U32.AND P6, PT, R33.reuse, R13, PT ;  /* 0x0000000d2100720c */ /* 0x040fe40003fc4070 */
[C---:B------:R-:W-:Y:S02]  /*56c0*/  ISETP.GT.U32.AND P1, PT, R33.reuse, R12, PT ;  /* 0x0000000c2100720c */ /* 0x040fe40003f24070 */
[C---:B------:R-:W-:Y:S02]  /*56d0*/  ISETP.GT.U32.AND P3, PT, R33.reuse, R11, PT ;  /* 0x0000000b2100720c */ /* 0x040fe40003f64070 */
[C---:B------:R-:W-:Y:S01]  /*56e0*/  ISETP.GT.U32.AND P0, PT, R33.reuse, R10, PT ;  /* 0x0000000a2100720c */ /* 0x040fe20003f04070 */
[----:B------:R-:W-:Y:S01]  /*56f0*/  @!P4 IMAD.IADD R20, R20, 0x1, -R33 ;  /* 0x000000011414c824 */ /* 0x000fe200078e0a21 */
[----:B------:R-:W-:-:S05]  /*5700*/  ISETP.GT.U32.AND P4, PT, R33, R14, PT ;  /* 0x0000000e2100720c */ /* 0x000fca0003f84070 */
[--C-:B------:R-:W-:Y:S02]  /*5710*/  @!P6 IMAD.IADD R13, R13, 0x1, -R33.reuse ;  /* 0x000000010d0de824 */ /* 0x100fe400078e0a21 */
[--C-:B------:R-:W-:Y:S01]  /*5720*/  @!P1 IMAD.IADD R12, R12, 0x1, -R33.reuse ;  /* 0x000000010c0c9824 */ /* 0x100fe200078e0a21 */
[----:B------:R-:W-:Y:S01]  /*5730*/  IABS R59, R2 ;  /* 0x00000002003b7213 */ /* 0x000fe20000000000 */
[--C-:B------:R-:W-:Y:S01]  /*5740*/  @!P3 IMAD.IADD R11, R11, 0x1, -R33.reuse ;  /* 0x000000010b0bb824 */ /* 0x100fe200078e0a21 */
[----:B------:R-:W3:Y:S01]  /*5750*/  LDL.LU R2, [R1+0xec] ;  /* 0x0000ec0001027983 */ /* 0x000ee20000300800 */
[C---:B------:R-:W-:Y:S01]  /*5760*/  ISETP.GT.U32.AND P3, PT, R33.reuse, R13, PT ;  /* 0x0000000d2100720c */ /* 0x040fe20003f64070 */
[--C-:B------:R-:W-:Y:S01]  /*5770*/  @!P0 IMAD.IADD R10, R10, 0x1, -R33.reuse ;  /* 0x000000010a0a8824 */ /* 0x100fe200078e0a21 */
[----:B------:R-:W-:Y:S01]  /*5780*/  ISETP.GT.U32.AND P0, PT, R33, R12, PT ;  /* 0x0000000c2100720c */ /* 0x000fe20003f04070 */
[----:B------:R-:W3:Y:S01]  /*5790*/  LDL.LU R18, [R1+0xe8] ;  /* 0x0000e80001127983 */ /* 0x000ee20000300800 */
[----:B------:R-:W-:-:S03]  /*57a0*/  @!P4 IMAD.IADD R14, R14, 0x1, -R33 ;  /* 0x000000010e0ec824 */ /* 0x000fc600078e0a21 */
[----:B------:R-:W3:Y:S04]  /*57b0*/  LDL.LU R17, [R1+0xe4] ;  /* 0x0000e40001117983 */ /* 0x000ee80000300800 */
[----:B------:R-:W-:Y:S04]  /*57c0*/  STL [R1+0x128], R14 ;  /* 0x0001280e01007387 */ /* 0x000fe80000100800 */
[----:B------:R-:W3:Y:S01]  /*57d0*/  LDL.LU R16, [R1+0xe0] ;  /* 0x0000e00001107983 */ /* 0x000ee20000300800 */
[--C-:B------:R-:W-:Y:S02]  /*57e0*/  @!P3 IMAD.IADD R13, R13, 0x1, -R33.reuse ;  /* 0x000000010d0db824 */ /* 0x100fe400078e0a21 */
[----:B------:R-:W-:Y:S01]  /*57f0*/  @!P0 IMAD.IADD R12, R12, 0x1, -R33 ;  /* 0x000000010c0c8824 */ /* 0x000fe200078e0a21 */
[----:B------:R-:W3:Y:S04]  /*5800*/  LDL.LU R15, [R1+0xdc] ;  /* 0x0000dc00010f7983 */ /* 0x000ee80000300800 */
[----:B------:R-:W-:Y:S04]  /*5810*/  STL [R1+0x124], R13 ;  /* 0x0001240d01007387 */ /* 0x000fe80000100800 */
[----:B------:R0:W-:Y:S04]  /*5820*/  STL [R1+0x120], R12 ;  /* 0x0001200c01007387 */ /* 0x0001e80000100800 */
[----:B0-----:R-:W3:Y:S04]  /*5830*/  LDL.LU R12, [R1+0xd8] ;  /* 0x0000d800010c7983 */ /* 0x001ee80000300800 */
[----:B------:R-:W3:Y:S04]  /*5840*/  LDL.LU R14, [R1+0xd4] ;  /* 0x0000d400010e7983 */ /* 0x000ee80000300800 */
[----:B------:R-:W3:Y:S01]  /*5850*/  LDL.LU R13, [R1+0xd0] ;  /* 0x0000d000010d7983 */ /* 0x000ee20000300800 */
[----:B------:R-:W-:-:S02]  /*5860*/  ISETP.GT.U32.AND P2, PT, R33, R9, PT ;  /* 0x000000092100720c */ /* 0x000fc40003f44070 */
[C---:B----4-:R-:W-:Y:S02]  /*5870*/  ISETP.GT.U32.AND P1, PT, R33.reuse, R7, PT ;  /* 0x000000072100720c */ /* 0x050fe40003f24070 */
[C---:B--2---:R-:W-:Y:S02]  /*5880*/  ISETP.GT.U32.AND P6, PT, R33.reuse, R8, PT ;  /* 0x000000082100720c */ /* 0x044fe40003fc4070 */
[----:B------:R-:W-:-:S07]  /*5890*/  ISETP.GT.U32.AND P5, PT, R33, R61, PT ;  /* 0x0000003d2100720c */ /* 0x000fce0003fa4070 */
[--C-:B------:R-:W-:Y:S02]  /*58a0*/  @!P2 IMAD.IADD R9, R9, 0x1, -R33.reuse ;  /* 0x000000010909a824 */ /* 0x100fe400078e0a21 */
[----:B------:R-:W-:Y:S01]  /*58b0*/  @!P1 IMAD.IADD R7, R7, 0x1, -R33 ;  /* 0x0000000107079824 */ /* 0x000fe200078e0a21 */
[----:B------:R-:W-:-:S03]  /*58c0*/  ISETP.GT.U32.AND P1, PT, R33, R20, PT ;  /* 0x000000142100720c */ /* 0x000fc60003f24070 */
[----:B------:R-:W-:Y:S01]  /*58d0*/  @!P5 IMAD.IADD R61, R61, 0x1, -R33 ;  /* 0x000000013d3dd824 */ /* 0x000fe200078e0a21 */
[----:B------:R-:W-:-:S04]  /*58e0*/  ISETP.GT.U32.AND P5, PT, R33, R0, PT ;  /* 0x000000002100720c */ /* 0x000fc80003fa4070 */
[C---:B------:R-:W-:Y:S01]  /*58f0*/  ISETP.GT.U32.AND P2, PT, R33.reuse, R61, PT ;  /* 0x0000003d2100720c */ /* 0x040fe20003f44070 */
[----:B------:R-:W-:Y:S01]  /*5900*/  @!P6 IMAD.IADD R8, R8, 0x1, -R33 ;  /* 0x000000010808e824 */ /* 0x000fe200078e0a21 */
[----:B------:R-:W-:-:S03]  /*5910*/  ISETP.GT.U32.AND P6, PT, R33, R7, PT ;  /* 0x000000072100720c */ /* 0x000fc60003fc4070 */
[----:B------:R-:W-:Y:S01]  /*5920*/  @!P1 IMAD.IADD R20, R20, 0x1, -R33 ;  /* 0x0000000114149824 */ /* 0x000fe200078e0a21 */
[----:B------:R-:W-:-:S03]  /*5930*/  ISETP.GT.U32.AND P1, PT, R33, R19, PT ;  /* 0x000000132100720c */ /* 0x000fc60003f24070 */
[----:B------:R-:W-:Y:S01]  /*5940*/  @!P5 IMAD.IADD R0, R0, 0x1, -R33 ;  /* 0x000000010000d824 */ /* 0x000fe200078e0a21 */
[----:B------:R-:W-:-:S03]  /*5950*/  ISETP.GT.U32.AND P5, PT, R33, R11, PT ;  /* 0x0000000b2100720c */ /* 0x000fc60003fa4070 */
[--C-:B------:R-:W-:Y:S01]  /*5960*/  @!P2 IMAD.IADD R61, R61, 0x1, -R33.reuse ;  /* 0x000000013d3da824 */ /* 0x100fe200078e0a21 */
[C---:B------:R-:W-:Y:S02]  /*5970*/  ISETP.GT.U32.AND P2, PT, R33.reuse, R5, PT ;  /* 0x000000052100720c */ /* 0x040fe40003f44070 */
[----:B------:R-:W-:Y:S01]  /*5980*/  ISETP.GT.U32.AND P4, PT, R33, R10, PT ;  /* 0x0000000a2100720c */ /* 0x000fe20003f84070 */
[--C-:B------:R-:W-:Y:S01]  /*5990*/  @!P6 IMAD.IADD R7, R7, 0x1, -R33.reuse ;  /* 0x000000010707e824 */ /* 0x100fe200078e0a21 */
[----:B------:R-:W-:Y:S01]  /*59a0*/  ISETP.GT.U32.AND P3, PT, R33, R9, PT ;  /* 0x000000092100720c */ /* 0x000fe20003f64070 */
[----:B------:R-:W-:Y:S01]  /*59b0*/  @!P1 IMAD.IADD R19, R19, 0x1, -R33 ;  /* 0x0000000113139824 */ /* 0x000fe200078e0a21 */
[----:B------:R-:W-:-:S03]  /*59c0*/  ISETP.GT.U32.AND P0, PT, R33, R8, PT ;  /* 0x000000082100720c */ /* 0x000fc60003f04070 */
[----:B------:R-:W-:Y:S01]  /*59d0*/  @!P5 IMAD.IADD R11, R11, 0x1, -R33 ;  /* 0x000000010b0bd824 */ /* 0x000fe200078e0a21 */
[----:B------:R-:W-:-:S03]  /*59e0*/  ISETP.GT.U32.AND P5, PT, R33, R6, PT ;  /* 0x000000062100720c */ /* 0x000fc60003fa4070 */
[--C-:B------:R-:W-:Y:S02]  /*59f0*/  @!P2 IMAD.IADD R5, R5, 0x1, -R33.reuse ;  /* 0x000000010505a824 */ /* 0x100fe400078e0a21 */
[--C-:B------:R-:W-:Y:S01]  /*5a00*/  @!P4 IMAD.IADD R10, R10, 0x1, -R33.reuse ;  /* 0x000000010a0ac824 */ /* 0x100fe200078e0a21 */
[----:B------:R-:W-:Y:S01]  /*5a10*/  ISETP.GT.U32.AND P4, PT, R33, R4, PT ;  /* 0x000000042100720c */ /* 0x000fe20003f84070 */
[--C-:B------:R-:W-:Y:S01]  /*5a20*/  @!P3 IMAD.IADD R9, R9, 0x1, -R33.reuse ;  /* 0x000000010909b824 */ /* 0x100fe200078e0a21 */
[----:B------:R-:W-:Y:S01]  /*5a30*/  ISETP.GT.U32.AND P3, PT, R33, R3, PT ;  /* 0x000000032100720c */ /* 0x000fe20003f64070 */
[--C-:B------:R-:W-:Y:S01]  /*5a40*/  @!P0 IMAD.IADD R8, R8, 0x1, -R33.reuse ;  /* 0x0000000108088824 */ /* 0x100fe200078e0a21 */
[----:B------:R-:W-:Y:S03]  /*5a50*/  STL [R1+0x11c], R61 ;  /* 0x00011c3d01007387 */ /* 0x000fe60000100800 */
[--C-:B------:R-:W-:Y:S01]  /*5a60*/  @!P5 IMAD.IADD R6, R6, 0x1, -R33.reuse ;  /* 0x000000010606d824 */ /* 0x100fe200078e0a21 */
[----:B------:R-:W-:Y:S04]  /*5a70*/  STL [R1+0x118], R20 ;  /* 0x0001181401007387 */ /* 0x000fe80000100800 */
[----:B------:R0:W-:Y:S01]  /*5a80*/  STL [R1+0x114], R11 ;  /* 0x0001140b01007387 */ /* 0x0001e20000100800 */
[----:B------:R-:W-:-:S03]  /*5a90*/  @!P4 IMAD.IADD R4, R4, 0x1, -R33 ;  /* 0x000000010404c824 */ /* 0x000fc600078e0a21 */
[----:B------:R1:W-:Y:S04]  /*5aa0*/  STL [R1+0x110], R10 ;  /* 0x0001100a01007387 */ /* 0x0003e80000100800 */
[----:B------:R2:W-:Y:S04]  /*5ab0*/  STL [R1+0x10c], R9 ;  /* 0x00010c0901007387 */ /* 0x0005e80000100800 */
[----:B0-----:R-:W4:Y:S04]  /*5ac0*/  LDL.LU R11, [R1+0xcc] ;  /* 0x0000cc00010b7983 */ /* 0x001f280000300800 */
[----:B------:R0:W-:Y:S04]  /*5ad0*/  STL [R1+0x108], R8 ;  /* 0x0001080801007387 */ /* 0x0001e80000100800 */
[----:B-1----:R-:W4:Y:S01]  /*5ae0*/  LDL.LU R10, [R1+0xc8] ;  /* 0x0000c800010a7983 */ /* 0x002f220000300800 */
[----:B------:R-:W-:-:S03]  /*5af0*/  @!P3 IMAD.IADD R3, R3, 0x1, -R33 ;  /* 0x000000010303b824 */ /* 0x000fc600078e0a21 */
[----:B--2---:R-:W2:Y:S04]  /*5b00*/  LDL.LU R9, [R1+0xc4] ;  /* 0x0000c40001097983 */ /* 0x004ea80000300800 */
[----:B------:R1:W-:Y:S04]  /*5b10*/  STL [R1+0x104], R7 ;  /* 0x0001040701007387 */ /* 0x0003e80000100800 */
[----:B0-----:R-:W2:Y:S04]  /*5b20*/  LDL.LU R8, [R1+0xc0] ;  /* 0x0000c00001087983 */ /* 0x001ea80000300800 */
[----:B-1----:R-:W2:Y:S01]  /*5b30*/  LDL.LU R7, [R1+0xbc] ;  /* 0x0000bc0001077983 */ /* 0x002ea20000300800 */
[----:B---3--:R-:W-:-:S02]  /*5b40*/  ISETP.GT.U32.AND P6, PT, R33, R18, PT ;  /* 0x000000122100720c */ /* 0x008fc40003fc4070 */
[C---:B------:R-:W-:Y:S02]  /*5b50*/  ISETP.GT.U32.AND P2, PT, R33.reuse, R17, PT ;  /* 0x000000112100720c */ /* 0x040fe40003f44070 */
[----:B------:R-:W-:-:S09]  /*5b60*/  ISETP.GT.U32.AND P1, PT, R33, R16, PT ;  /* 0x000000102100720c */ /* 0x000fd20003f24070 */
[--C-:B------:R-:W-:Y:S01]  /*5b70*/  @!P6 IMAD.IADD R18, R18, 0x1, -R33.reuse ;  /* 0x000000011212e824 */ /* 0x100fe200078e0a21 */
[C---:B------:R-:W-:Y:S02]  /*5b80*/  ISETP.GT.U32.AND P6, PT, R33.reuse, R5, PT ;  /* 0x000000052100720c */ /* 0x040fe40003fc4070 */
[----:B------:R-:W-:Y:S01]  /*5b90*/  ISETP.GT.U32.AND P0, PT, R33, R2, PT ;  /* 0x000000022100720c */ /* 0x000fe20003f04070 */
[--C-:B------:R-:W-:Y:S01]  /*5ba0*/  @!P2 IMAD.IADD R17, R17, 0x1, -R33.reuse ;  /* 0x000000011111a824 */ /* 0x100fe200078e0a21 */
[C---:B------:R-:W-:Y:S02]  /*5bb0*/  ISETP.GT.U32.AND P2, PT, R33.reuse, R19, PT ;  /* 0x000000132100720c */ /* 0x040fe40003f44070 */
[C---:B------:R-:W-:Y:S01]  /*5bc0*/  ISETP.GT.U32.AND P5, PT, R33.reuse, R15, PT ;  /* 0x0000000f2100720c */ /* 0x040fe20003fa4070 */
[----:B------:R-:W-:Y:S01]  /*5bd0*/  @!P1 IMAD.IADD R16, R16, 0x1, -R33 ;  /* 0x0000000110109824 */ /* 0x000fe200078e0a21 */
[----:B------:R-:W-:-:S05]  /*5be0*/  ISETP.GT.U32.AND P1, PT, R33, R6, PT ;  /* 0x000000062100720c */ /* 0x000fca0003f24070 */
[--C-:B------:R-:W-:Y:S01]  /*5bf0*/  @!P6 IMAD.IADD R5, R5, 0x1, -R33.reuse ;  /* 0x000000010505e824 */ /* 0x100fe200078e0a21 */
[----:B------:R-:W-:Y:S01]  /*5c00*/  ISETP.GT.U32.AND P4, PT, R33, R12, PT ;  /* 0x0000000c2100720c */ /* 0x000fe20003f84070 */
[--C-:B------:R-:W-:Y:S02]  /*5c10*/  @!P0 IMAD.IADD R2, R2, 0x1, -R33.reuse ;  /* 0x0000000102028824 */ /* 0x100fe400078e0a21 */
[--C-:B------:R-:W-:Y:S01]  /*5c20*/  @!P2 IMAD.IADD R19, R19, 0x1, -R33.reuse ;  /* 0x000000011313a824 */ /* 0x100fe200078e0a21 */
[C---:B------:R-:W-:Y:S01]  /*5c30*/  ISETP.GT.U32.AND P3, PT, R33.reuse, R14, PT ;  /* 0x0000000e2100720c */ /* 0x040fe20003f64070 */
[----:B------:R0:W-:Y:S02]  /*5c40*/  STL [R1+0x100], R5 ;  /* 0x0001000501007387 */ /* 0x0001e40000100800 */
[--C-:B------:R-:W-:Y:S01]  /*5c50*/  @!P1 IMAD.IADD R6, R6, 0x1, -R33.reuse ;  /* 0x0000000106069824 */ /* 0x100fe200078e0a21 */
[----:B------:R-:W-:Y:S01]  /*5c60*/  ISETP.GT.U32.AND P0, PT, R33, R13, PT ;  /* 0x0000000d2100720c */ /* 0x000fe20003f04070 */
[----:B------:R-:W-:Y:S01]  /*5c70*/  @!P5 IMAD.IADD R15, R15, 0x1, -R33 ;  /* 0x000000010f0fd824 */ /* 0x000fe200078e0a21 */
[----:B------:R-:W-:-:S03]  /*5c80*/  ISETP.GT.U32.AND P5, PT, R33, R4, PT ;  /* 0x000000042100720c */ /* 0x000fc60003fa4070 */
[--C-:B------:R-:W-:Y:S01]  /*5c90*/  @!P4 IMAD.IADD R12, R12, 0x1, -R33.reuse ;  /* 0x000000010c0cc824 */ /* 0x100fe200078e0a21 */
[C---:B------:R-:W-:Y:S01]  /*5ca0*/  ISETP.GT.U32.AND P4, PT, R33.reuse, R3, PT ;  /* 0x000000032100720c */ /* 0x040fe20003f84070 */
[----:B0-----:R-:W3:Y:S04]  /*5cb0*/  LDL.LU R5, [R1+0xb8] ;  /* 0x0000b80001057983 */ /* 0x001ee80000300800 */
[----:B------:R-:W3:Y:S04]  /*5cc0*/  LDL.LU R61, [R1+0xb4] ;  /* 0x0000b400013d7983 */ /* 0x000ee80000300800 */
[----:B------:R0:W-:Y:S04]  /*5cd0*/  STL [R1+0xfc], R19 ;  /* 0x0000fc1301007387 */ /* 0x0001e80000100800 */
[----:B------:R-:W3:Y:S04]  /*5ce0*/  LDL.LU R20, [R1+0xb0] ;  /* 0x0000b00001147983 */ /* 0x000ee80000300800 */
[----:B------:R1:W-:Y:S04]  /*5cf0*/  STL [R1+0xf8], R6 ;  /* 0x0000f80601007387 */ /* 0x0003e80000100800 */
[----:B0-----:R-:W3:Y:S01]  /*5d00*/  LDL.LU R19, [R1+0xac] ;  /* 0x0000ac0001137983 */ /* 0x001ee20000300800 */
[----:B------:R-:W-:Y:S01]  /*5d10*/  @!P3 IMAD.IADD R14, R14, 0x1, -R33 ;  /* 0x000000010e0eb824 */ /* 0x000fe200078e0a21 */
[----:B------:R-:W-:-:S02]  /*5d20*/  ISETP.GT.U32.AND P3, PT, R33, R2, PT ;  /* 0x000000022100720c */ /* 0x000fc40003f64070 */
[----:B-1----:R-:W3:Y:S01]  /*5d30*/  LDL.LU R6, [R1+0xa8] ;  /* 0x0000a80001067983 */ /* 0x002ee20000300800 */
[--C-:B------:R-:W-:Y:S01]  /*5d40*/  @!P0 IMAD.IADD R13, R13, 0x1, -R33.reuse ;  /* 0x000000010d0d8824 */ /* 0x100fe200078e0a21 */
[C---:B------:R-:W-:Y:S01]  /*5d50*/  ISETP.GT.U32.AND P0, PT, R33.reuse, R18, PT ;  /* 0x000000122100720c */ /* 0x040fe20003f04070 */
[--C-:B------:R-:W-:Y:S01]  /*5d60*/  @!P5 IMAD.IADD R4, R4, 0x1, -R33.reuse ;  /* 0x000000010404d824 */ /* 0x100fe200078e0a21 */
[----:B------:R-:W-:Y:S01]  /*5d70*/  ISETP.GT.U32.AND P2, PT, R33, R17, PT ;  /* 0x000000112100720c */ /* 0x000fe20003f44070 */
[--C-:B------:R-:W-:Y:S01]  /*5d80*/  @!P4 IMAD.IADD R3, R3, 0x1, -R33.reuse ;  /* 0x000000010303c824 */ /* 0x100fe200078e0a21 */
[C---:B------:R-:W-:Y:S02]  /*5d90*/  ISETP.GT.U32.AND P1, PT, R33.reuse, R16, PT ;  /* 0x000000102100720c */ /* 0x040fe40003f24070 */
[C---:B------:R-:W-:Y:S02]  /*5da0*/  ISETP.GT.U32.AND P4, PT, R33.reuse, R12, PT ;  /* 0x0000000c2100720c */ /* 0x040fe40003f84070 */
[----:B------:R-:W-:Y:S01]  /*5db0*/  ISETP.GT.U32.AND P5, PT, R33, R15, PT ;  /* 0x0000000f2100720c */ /* 0x000fe20003fa4070 */
[----:B------:R0:W-:Y:S01]  /*5dc0*/  STL [R1+0xf4], R4 ;  /* 0x0000f40401007387 */ /* 0x0001e20000100800 */
[----:B------:R-:W-:-:S03]  /*5dd0*/  @!P3 IMAD.IADD R2, R2, 0x1, -R33 ;  /* 0x000000010202b824 */ /* 0x000fc600078e0a21 */
[--C-:B------:R-:W-:Y:S01]  /*5de0*/  @!P0 IMAD.IADD R18, R18, 0x1, -R33.reuse ;  /* 0x0000000112128824 */ /* 0x100fe200078e0a21 */
[----:B0-----:R-:W3:Y:S01]  /*5df0*/  LDL.LU R4, [R1+0xa4] ;  /* 0x0000a40001047983 */ /* 0x001ee20000300800 */
[--C-:B------:R-:W-:Y:S02]  /*5e00*/  @!P2 IMAD.IADD R17, R17, 0x1, -R33.reuse ;  /* 0x000000011111a824 */ /* 0x100fe400078e0a21 */
[--C-:B------:R-:W-:Y:S01]  /*5e10*/  @!P1 IMAD.IADD R16, R16, 0x1, -R33.reuse ;  /* 0x0000000110109824 */ /* 0x100fe200078e0a21 */
[----:B------:R0:W-:Y:S01]  /*5e20*/  STL [R1+0xf0], R3 ;  /* 0x0000f00301007387 */ /* 0x0001e20000100800 */
[--C-:B------:R-:W-:Y:S02]  /*5e30*/  @!P4 IMAD.IADD R12, R12, 0x1, -R33.reuse ;  /* 0x000000010c0cc824 */ /* 0x100fe400078e0a21 */
[----:B------:R-:W-:Y:S01]  /*5e40*/  @!P5 IMAD.IADD R15, R15, 0x1, -R33 ;  /* 0x000000010f0fd824 */ /* 0x000fe200078e0a21 */
[----:B0-----:R-:W3:Y:S04]  /*5e50*/  LDL.LU R3, [R1+0xa0] ;  /* 0x0000a00001037983 */ /* 0x001ee80000300800 */
[----:B------:R0:W-:Y:S04]  /*5e60*/  STL [R1+0xec], R2 ;  /* 0x0000ec0201007387 */ /* 0x0001e80000100800 */
[----:B0-----:R-:W3:Y:S04]  /*5e70*/  LDL.LU R2, [R1+0x9c] ;  /* 0x00009c0001027983 */ /* 0x001ee80000300800 */
[----:B------:R-:W-:Y:S04]  /*5e80*/  STL [R1+0xe8], R18 ;  /* 0x0000e81201007387 */ /* 0x000fe80000100800 */
[----:B------:R-:W-:Y:S04]  /*5e90*/  STL [R1+0xe4], R17 ;  /* 0x0000e41101007387 */ /* 0x000fe80000100800 */
[----:B------:R-:W-:Y:S04]  /*5ea0*/  STL [R1+0xe0], R16 ;  /* 0x0000e01001007387 */ /* 0x000fe80000100800 */
[----:B------:R0:W-:Y:S04]  /*5eb0*/  STL [R1+0xd8], R12 ;  /* 0x0000d80c01007387 */ /* 0x0001e80000100800 */
[----:B------:R1:W-:Y:S04]  /*5ec0*/  STL [R1+0xdc], R15 ;  /* 0x0000dc0f01007387 */ /* 0x0003e80000100800 */
[----:B0-----:R-:W3:Y:S01]  /*5ed0*/  LDL R12, [R1+0x2f7c] ;  /* 0x002f7c00010c7983 */ /* 0x001ee20000100800 */
[----:B------:R-:W-:-:S02]  /*5ee0*/  ISETP.GT.U32.AND P6, PT, R33, R13, PT ;  /* 0x0000000d2100720c */ /* 0x000fc40003fc4070 */
[C---:B----4-:R-:W-:Y:S01]  /*5ef0*/  ISETP.GT.U32.AND P0, PT, R33.reuse, R11, PT ;  /* 0x0000000b2100720c */ /* 0x050fe20003f04070 */
[----:B------:R-:W4:Y:S01]  /*5f00*/  LDL.LU R18, [R1+0x98] ;  /* 0x0000980001127983 */ /* 0x000f220000300800 */
[C---:B------:R-:W-:Y:S02]  /*5f10*/  ISETP.GT.U32.AND P2, PT, R33.reuse, R10, PT ;  /* 0x0000000a2100720c */ /* 0x040fe40003f44070 */
[C---:B--2---:R-:W-:Y:S02]  /*5f20*/  ISETP.GT.U32.AND P1, PT, R33.reuse, R9, PT ;  /* 0x000000092100720c */ /* 0x044fe40003f24070 */
[----:B------:R-:W-:-:S05]  /*5f30*/  ISETP.GT.U32.AND P5, PT, R33, R8, PT ;  /* 0x000000082100720c */ /* 0x000fca0003fa4070 */
[--C-:B------:R-:W-:Y:S02]  /*5f40*/  @!P6 IMAD.IADD R13, R13, 0x1, -R33.reuse ;  /* 0x000000010d0de824 */ /* 0x100fe400078e0a21 */
[--C-:B------:R-:W-:Y:S02]  /*5f50*/  @!P0 IMAD.IADD R11, R11, 0x1, -R33.reuse ;  /* 0x000000010b0b8824 */ /* 0x100fe400078e0a21 */
[--C-:B------:R-:W-:Y:S01]  /*5f60*/  @!P2 IMAD.IADD R10, R10, 0x1, -R33.reuse ;  /* 0x000000010a0aa824 */ /* 0x100fe200078e0a21 */
[----:B------:R-:W-:Y:S01]  /*5f70*/  ISETP.GT.U32.AND P3, PT, R33, R14, PT ;  /* 0x0000000e2100720c */ /* 0x000fe20003f64070 */
[--C-:B------:R-:W-:Y:S01]  /*5f80*/  @!P1 IMAD.IADD R9, R9, 0x1, -R33.reuse ;  /* 0x0000000109099824 */ /* 0x100fe200078e0a21 */
[----:B------:R-:W-:Y:S01]  /*5f90*/  ISETP.GT.U32.AND P4, PT, R33, R7, PT ;  /* 0x000000072100720c */ /* 0x000fe20003f84070 */
[----:B------:R-:W-:-:S10]  /*5fa0*/  @!P5 IMAD.IADD R8, R8, 0x1, -R33 ;  /* 0x000000010808d824 */ /* 0x000fd400078e0a21 */
[----:B------:R-:W-:-:S05]  /*5fb0*/  @!P3 IMAD.IADD R14, R14, 0x1, -R33 ;  /* 0x000000010e0eb824 */ /* 0x000fca00078e0a21 */
[----:B------:R0:W-:Y:S01]  /*5fc0*/  STL [R1+0xd4], R14 ;  /* 0x0000d40e01007387 */ /* 0x0001e20000100800 */
[----:B------:R-:W-:-:S03]  /*5fd0*/  @!P4 IMAD.IADD R7, R7, 0x1, -R33 ;  /* 0x000000010707c824 */ /* 0x000fc600078e0a21 */
[----:B------:R-:W2:Y:S04]  /*5fe0*/  LDL.LU R17, [R1+0x94] ;  /* 0x0000940001117983 */ /* 0x000ea80000300800 */
[----:B------:R0:W-:Y:S04]  /*5ff0*/  STL [R1+0xd0], R13 ;  /* 0x0000d00d01007387 */ /* 0x0001e80000100800 */
[----:B------:R-:W2:Y:S01]  /*6000*/  LDL.LU R16, [R1+0x90] ;  /* 0x0000900001107983 */ /* 0x000ea20000300800 */
[----:B------:R-:W-:-:S03]  /*6010*/  IMAD R56, R33, R60, R56 ;  /* 0x0000003c21387224 */ /* 0x000fc600078e0238 */
[----:B-1----:R-:W2:Y:S04]  /*6020*/  LDL.LU R15, [R1+0x8c] ;  /* 0x00008c00010f7983 */ /* 0x002ea80000300800 */
[----:B0-----:R-:W2:Y:S04]  /*6030*/  LDL.LU R14, [R1+0x88] ;  /* 0x00008800010e7983 */ /* 0x001ea80000300800 */
[----:B------:R-:W2:Y:S01]  /*6040*/  LDL.LU R13, [R1+0x84] ;  /* 0x00008400010d7983 */ /* 0x000ea20000300800 */
[C---:B---3--:R-:W-:Y:S02]  /*6050*/  ISETP.GT.U32.AND P6, PT, R33.reuse, R61, PT ;  /* 0x0000003d2100720c */ /* 0x048fe40003fc4070 */
[----:B------:R-:W-:-:S02]  /*6060*/  ISETP.GT.U32.AND P0, PT, R33, R20, PT ;  /* 0x000000142100720c */ /* 0x000fc40003f04070 */
[C---:B------:R-:W-:Y:S02]  /*6070*/  ISETP.GT.U32.AND P2, PT, R33.reuse, R19, PT ;  /* 0x000000132100720c */ /* 0x040fe40003f44070 */
[----:B------:R-:W-:-:S07]  /*6080*/  ISETP.GT.U32.AND P1, PT, R33, R6, PT ;  /* 0x000000062100720c */ /* 0x000fce0003f24070 */
[--C-:B------:R-:W-:Y:S01]  /*6090*/  @!P6 IMAD.IADD R61, R61, 0x1, -R33.reuse ;  /* 0x000000013d3de824 */ /* 0x100fe200078e0a21 */
[C---:B------:R-:W-:Y:S01]  /*60a0*/  ISETP.GT.U32.AND P6, PT, R33.reuse, R11, PT ;  /* 0x0000000b2100720c */ /* 0x040fe20003fc4070 */
[--C-:B------:R-:W-:Y:S01]  /*60b0*/  @!P0 IMAD.IADD R20, R20, 0x1, -R33.reuse ;  /* 0x0000000114148824 */ /* 0x100fe200078e0a21 */
[----:B------:R-:W-:Y:S01]  /*60c0*/  ISETP.GT.U32.AND P0, PT, R33, R10, PT ;  /* 0x0000000a2100720c */ /* 0x000fe20003f04070 */
[--C-:B------:R-:W-:Y:S01]  /*60d0*/  @!P2 IMAD.IADD R19, R19, 0x1, -R33.reuse ;  /* 0x000000011313a824 */ /* 0x100fe200078e0a21 */
[C---:B------:R-:W-:Y:S01]  /*60e0*/  ISETP.GT.U32.AND P2, PT, R33.reuse, R9, PT ;  /* 0x000000092100720c */ /* 0x040fe20003f44070 */
[----:B------:R-:W-:Y:S01]  /*60f0*/  @!P1 IMAD.IADD R6, R6, 0x1, -R33 ;  /* 0x0000000106069824 */ /* 0x000fe200078e0a21 */
[C---:B------:R-:W-:Y:S02]  /*6100*/  ISETP.GT.U32.AND P1, PT, R33.reuse, R8, PT ;  /* 0x000000082100720c */ /* 0x040fe40003f24070 */
[----:B------:R-:W-:-:S05]  /*6110*/  ISETP.GT.U32.AND P5, PT, R33, R4, PT ;  /* 0x000000042100720c */ /* 0x000fca0003fa4070 */
[--C-:B------:R-:W-:Y:S02]  /*6120*/  @!P6 IMAD.IADD R11, R11, 0x1, -R33.reuse ;  /* 0x000000010b0be824 */ /* 0x100fe400078e0a21 */
[--C-:B------:R-:W-:Y:S02]  /*6130*/  @!P0 IMAD.IADD R10, R10, 0x1, -R33.reuse ;  /* 0x000000010a0a8824 */ /* 0x100fe400078e0a21 */
[--C-:B------:R-:W-:Y:S01]  /*6140*/  @!P2 IMAD.IADD R9, R9, 0x1, -R33.reuse ;  /* 0x000000010909a824 */ /* 0x100fe200078e0a21 */
[----:B------:R0:W-:Y:S01]  /*6150*/  STL [R1+0xcc], R11 ;  /* 0x0000cc0b01007387 */ /* 0x0001e20000100800 */
[----:B------:R-:W-:-:S03]  /*6160*/  @!P1 IMAD.IADD R8, R8, 0x1, -R33 ;  /* 0x0000000108089824 */ /* 0x000fc600078e0a21 */
[----:B------:R1:W-:Y:S01]  /*6170*/  STL [R1+0xc8], R10 ;  /* 0x0000c80a01007387 */ /* 0x0003e20000100800 */
[----:B------:R-:W-:Y:S01]  /*6180*/  @!P5 IMAD.IADD R4, R4, 0x1, -R33 ;  /* 0x000000010404d824 */ /* 0x000fe200078e0a21 */
[----:B------:R-:W-:-:S13]  /*6190*/  ISETP.GT.U32.AND P5, PT, R33, R7, PT ;  /* 0x000000072100720c */ /* 0x000fda0003fa4070 */
[----:B------:R-:W-:Y:S01]  /*61a0*/  @!P5 IMAD.IADD R7, R7, 0x1, -R33 ;  /* 0x000000010707d824 */ /* 0x000fe200078e0a21 */
[----:B------:R-:W-:Y:S02]  /*61b0*/  IABS R60, R12 ;  /* 0x0000000c003c7213 */ /* 0x000fe40000000000 */
[----:B------:R-:W3:Y:S04]  /*61c0*/  LDL.LU R12, [R1+0x80] ;  /* 0x00008000010c7983 */ /* 0x000ee80000300800 */
[----:B------:R1:W-:Y:S04]  /*61d0*/  STL [R1+0xc4], R9 ;  /* 0x0000c40901007387 */ /* 0x0003e80000100800 */
[----:B0-----:R-:W3:Y:S04]  /*61e0*/  LDL.LU R11, [R1+0x7c] ;  /* 0x00007c00010b7983 */ /* 0x001ee80000300800 */
[----:B------:R0:W-:Y:S04]  /*61f0*/  STL [R1+0xc0], R8 ;  /* 0x0000c00801007387 */ /* 0x0001e80000100800 */
[----:B-1----:R-:W3:Y:S04]  /*6200*/  LDL.LU R10, [R1+0x78] ;  /* 0x00007800010a7983 */ /* 0x002ee80000300800 */
[----:B------:R-:W3:Y:S04]  /*6210*/  LDL.LU R9, [R1+0x74] ;  /* 0x0000740001097983 */ /* 0x000ee80000300800 */
[----:B------:R1:W-:Y:S04]  /*6220*/  STL [R1+0xbc], R7 ;  /* 0x0000bc0701007387 */ /* 0x0003e80000100800 */
[----:B0-----:R-:W3:Y:S01]  /*6230*/  LDL.LU R8, [R1+0x70] ;  /* 0x0000700001087983 */ /* 0x001ee20000300800 */
[----:B------:R-:W-:-:S02]  /*6240*/  ISETP.GT.U32.AND P3, PT, R33, R5, PT ;  /* 0x000000052100720c */ /* 0x000fc40003f64070 */
[C---:B------:R-:W-:Y:S02]  /*6250*/  ISETP.GT.U32.AND P4, PT, R33.reuse, R3, PT ;  /* 0x000000032100720c */ /* 0x040fe40003f84070 */
[----:B------:R-:W-:Y:S01]  /*6260*/  ISETP.GT.U32.AND P0, PT, R33, R20, PT ;  /* 0x000000142100720c */ /* 0x000fe20003f04070 */
[----:B-1----:R-:W3:Y:S08]  /*6270*/  LDL.LU R7, [R1+0x6c] ;  /* 0x00006c0001077983 */ /* 0x002ef00000300800 */
[--C-:B------:R-:W-:Y:S01]  /*6280*/  @!P3 IMAD.IADD R5, R5, 0x1, -R33.reuse ;  /* 0x000000010505b824 */ /* 0x100fe200078e0a21 */
[----:B------:R-:W-:Y:S01]  /*6290*/  ISETP.GT.U32.AND P3, PT, R33, R2, PT ;  /* 0x000000022100720c */ /* 0x000fe20003f64070 */
[----:B------:R-:W-:-:S03]  /*62a0*/  @!P4 IMAD.IADD R3, R3, 0x1, -R33 ;  /* 0x000000010303c824 */ /* 0x000fc600078e0a21 */
[----:B------:R-:W-:-:S09]  /*62b0*/  ISETP.GT.U32.AND P4, PT, R33, R5, PT ;  /* 0x000000052100720c */ /* 0x000fd20003f84070 */
[--C-:B------:R-:W-:Y:S01]  /*62c0*/  @!P3 IMAD.IADD R2, R2, 0x1, -R33.reuse ;  /* 0x000000010202b824 */ /* 0x100fe200078e0a21 */
[C---:B------:R-:W-:Y:S02]  /*62d0*/  ISETP.GT.U32.AND P3, PT, R33.reuse, R61, PT ;  /* 0x0000003d2100720c */ /* 0x040fe40003f64070 */
[C---:B------:R-:W-:Y:S02]  /*62e0*/  ISETP.GT.U32.AND P2, PT, R33.reuse, R19, PT ;  /* 0x000000132100720c */ /* 0x040fe40003f44070 */
[----:B------:R-:W-:Y:S01]  /*62f0*/  ISETP.GT.U32.AND P6, PT, R33, R2, PT ;  /* 0x000000022100720c */ /* 0x000fe20003fc4070 */
[--C-:B------:R-:W-:Y:S01]  /*6300*/  @!P4 IMAD.IADD R5, R5, 0x1, -R33.reuse ;  /* 0x000000010505c824 */ /* 0x100fe200078e0a21 */
[C---:B------:R-:W-:Y:S01]  /*6310*/  ISETP.GT.U32.AND P1, PT, R33.reuse, R6, PT ;  /* 0x000000062100720c */ /* 0x040fe20003f24070 */
[----:B------:R-:W-:Y:S01]  /*6320*/  @!P0 IMAD.IADD R20, R20, 0x1, -R33 ;  /* 0x0000000114148824 */ /* 0x000fe200078e0a21 */
[----:B--2---:R-:W-:-:S05]  /*6330*/  ISETP.GT.U32.AND P0, PT, R33, R17, PT ;  /* 0x000000112100720c */ /* 0x004fca0003f04070 */
[--C-:B------:R-:W-:Y:S01]  /*6340*/  @!P3 IMAD.IADD R61, R61, 0x1, -R33.reuse ;  /* 0x000000013d3db824 */ /* 0x100fe200078e0a21 */
[----:B----4-:R-:W-:Y:S01]  /*6350*/  ISETP.GT.U32.AND P3, PT, R33, R18, PT ;  /* 0x000000122100720c */ /* 0x010fe20003f64070 */
[----:B------:R0:W-:Y:S01]  /*6360*/  STL [R1+0xb8], R5 ;  /* 0x0000b80501007387 */ /* 0x0001e20000100800 */
[--C-:B------:R-:W-:Y:S01]  /*6370*/  @!P2 IMAD.IADD R19, R19, 0x1, -R33.reuse ;  /* 0x000000011313a824 */ /* 0x100fe200078e0a21 */
[C---:B------:R-:W-:Y:S01]  /*6380*/  ISETP.GT.U32.AND P2, PT, R33.reuse, R16, PT ;  /* 0x000000102100720c */ /* 0x040fe20003f44070 */
[--C-:B------:R-:W-:Y:S01]  /*6390*/  @!P6 IMAD.IADD R2, R2, 0x1, -R33.reuse ;  /* 0x000000010202e824 */ /* 0x100fe200078e0a21 */
[----:B------:R-:W-:Y:S01]  /*63a0*/  ISETP.GT.U32.AND P5, PT, R33, R4, PT ;  /* 0x000000042100720c */ /* 0x000fe20003fa4070 */
[----:B0-----:R-:W2:Y:S01]  /*63b0*/  LDL.LU R5, [R1+0x68] ;  /* 0x0000680001057983 */ /* 0x001ea20000300800 */
[----:B------:R-:W-:-:S06]  /*63c0*/  @!P1 IMAD.IADD R6, R6, 0x1, -R33 ;  /* 0x0000000106069824 */ /* 0x000fcc00078e0a21 */
[--C-:B------:R-:W-:Y:S01]  /*63d0*/  @!P3 IMAD.IADD R18, R18, 0x1, -R33.reuse ;  /* 0x000000011212b824 */ /* 0x100fe200078e0a21 */
[----:B------:R-:W-:Y:S01]  /*63e0*/  ISETP.GT.U32.AND P1, PT, R33, R15, PT ;  /* 0x0000000f2100720c */ /* 0x000fe20003f24070 */
[--C-:B------:R-:W-:Y:S01]  /*63f0*/  @!P0 IMAD.IADD R17, R17, 0x1, -R33.reuse ;  /* 0x0000000111118824 */ /* 0x100fe200078e0a21 */
[C---:B------:R-:W-:Y:S01]  /*6400*/  ISETP.GT.U32.AND P4, PT, R33.reuse, R3, PT ;  /* 0x000000032100720c */ /* 0x040fe20003f84070 */
[--C-:B------:R-:W-:Y:S02]  /*6410*/  @!P2 IMAD.IADD R16, R16, 0x1, -R33.reuse ;  /* 0x000000011010a824 */ /* 0x100fe400078e0a21 */
[----:B------:R-:W-:Y:S01]  /*6420*/  @!P5 IMAD.IADD R4, R4, 0x1, -R33 ;  /* 0x000000010404d824 */ /* 0x000fe200078e0a21 */
[C---:B------:R-:W-:Y:S01]  /*6430*/  ISETP.GT.U32.AND P5, PT, R33.reuse, R14, PT ;  /* 0x0000000e2100720c */ /* 0x040fe20003fa4070 */
[----:B------:R-:W-:Y:S01]  /*6440*/  STL [R1+0xb4], R61 ;  /* 0x0000b43d01007387 */ /* 0x000fe20000100800 */
[----:B------:R-:W-:-:S03]  /*6450*/  IMAD R52, R33, R35, R52 ;  /* 0x0000002321347224 */ /* 0x000fc600078e0234 */
[----:B------:R-:W-:Y:S02]  /*6460*/  STL [R1+0xb0], R20 ;  /* 0x0000b01401007387 */ /* 0x000fe40000100800 */
[--C-:B------:R-:W-:Y:S02]  /*6470*/  @!P1 IMAD.IADD R15, R15, 0x1, -R33.reuse ;  /* 0x000000010f0f9824 */ /* 0x100fe400078e0a21 */
[----:B------:R-:W-:Y:S01]  /*6480*/  @!P4 IMAD.IADD R3, R3, 0x1, -R33 ;  /* 0x000000010303c824 */ /* 0x000fe200078e0a21 */
[----:B------:R-:W-:Y:S01]  /*6490*/  STL [R1+0xac], R19 ;  /* 0x0000ac1301007387 */ /* 0x000fe20000100800 */
[----:B------:R-:W-:-:S03]  /*64a0*/  IMAD.HI.U32 R35, R32, R58, RZ ;  /* 0x0000003a20237227 */ /* 0x000fc600078e00ff */
[----:B------:R-:W-:Y:S04]  /*64b0*/  STL [R1+0xa8], R6 ;  /* 0x0000a80601007387 */ /* 0x000fe80000100800 */
[----:B------:R-:W-:Y:S01]  /*64c0*/  STL [R1+0xa4], R4 ;  /* 0x0000a40401007387 */ /* 0x000fe20000100800 */
[----:B------:R-:W-:-:S03]  /*64d0*/  IMAD.MOV R35, RZ, RZ, -R35 ;  /* 0x000000ffff237224 */ /* 0x000fc600078e0a23 */
[----:B------:R0:W-:Y:S01]  /*64e0*/  STL [R1+0xa0], R3 ;  /* 0x0000a00301007387 */ /* 0x0001e20000100800 */
[----:B------:R-:W-:Y:S02]  /*64f0*/  @!P5 IMAD.IADD R14, R14, 0x1, -R33 ;  /* 0x000000010e0ed824 */ /* 0x000fe400078e0a21 */
[C---:B------:R-:W-:Y:S01]  /*6500*/  IMAD R58, R33.reuse, R35, R58 ;  /* 0x00000023213a7224 */ /* 0x040fe200078e023a */
[----:B0-----:R-:W4:Y:S04]  /*6510*/  LDL.LU R3, [R1+0x64] ;  /* 0x0000640001037983 */ /* 0x001f280000300800 */
[----:B------:R0:W-:Y:S04]  /*6520*/  STL [R1+0x9c], R2 ;  /* 0x00009c0201007387 */ /* 0x0001e80000100800 */
[----:B0-----:R-:W4:Y:S04]  /*6530*/  LDL.LU R2, [R1+0x60] ;  /* 0x0000600001027983 */ /* 0x001f280000300800 */
[----:B------:R-:W4:Y:S04]  /*6540*/  LDL.LU R4, [R1+0x5c] ;  /* 0x00005c0001047983 */ /* 0x000f280000300800 */
[----:B------:R-:W4:Y:S04]  /*6550*/  LDL.LU R6, [R1+0x58] ;  /* 0x0000580001067983 */ /* 0x000f280000300800 */
[----:B------:R-:W4:Y:S04]  /*6560*/  LDL.LU R35, [R1+0x54] ;  /* 0x0000540001237983 */ /* 0x000f280000300800 */
[----:B------:R-:W4:Y:S01]  /*6570*/  LDL.LU R20, [R1+0x50] ;  /* 0x0000500001147983 */ /* 0x000f220000300800 */
[----:B---3--:R-:W-:-:S02]  /*6580*/  ISETP.GT.U32.AND P6, PT, R33, R12, PT ;  /* 0x0000000c2100720c */ /* 0x008fc40003fc4070 */
[C---:B------:R-:W-:Y:S02]  /*6590*/  ISETP.GT.U32.AND P3, PT, R33.reuse, R11, PT ;  /* 0x0000000b2100720c */ /* 0x040fe40003f64070 */
[C---:B------:R-:W-:Y:S02]  /*65a0*/  ISETP.GT.U32.AND P0, PT, R33.reuse, R10, PT ;  /* 0x0000000a2100720c */ /* 0x040fe40003f04070 */
[----:B------:R-:W-:-:S07]  /*65b0*/  ISETP.GT.U32.AND P2, PT, R33, R9, PT ;  /* 0x000000092100720c */ /* 0x000fce0003f44070 */
[--C-:B------:R-:W-:Y:S01]  /*65c0*/  @!P6 IMAD.IADD R12, R12, 0x1, -R33.reuse ;  /* 0x000000010c0ce824 */ /* 0x100fe200078e0a21 */
[----:B------:R-:W-:Y:S01]  /*65d0*/  ISETP.GT.U32.AND P6, PT, R33, R18, PT ;  /* 0x000000122100720c */ /* 0x000fe20003fc4070 */
[--C-:B------:R-:W-:Y:S01]  /*65e0*/  @!P3 IMAD.IADD R11, R11, 0x1, -R33.reuse ;  /* 0x000000010b0bb824 */ /* 0x100fe200078e0a21 */
[C---:B------:R-:W-:Y:S02]  /*65f0*/  ISETP.GT.U32.AND P3, PT, R33.reuse, R17, PT ;  /* 0x000000112100720c */ /* 0x040fe40003f64070 */
[C---:B------:R-:W-:Y:S01]  /*6600*/  ISETP.GT.U32.AND P1, PT, R33.reuse, R8, PT ;  /* 0x000000082100720c */ /* 0x040fe20003f24070 */
[--C-:B------:R-:W-:Y:S01]  /*6610*/  @!P0 IMAD.IADD R10, R10, 0x1, -R33.reuse ;  /* 0x000000010a0a8824 */ /* 0x100fe200078e0a21 */
[----:B------:R-:W-:Y:S01]  /*6620*/  ISETP.GT.U32.AND P0, PT, R33, R16, PT ;  /* 0x000000102100720c */ /* 0x000fe20003f04070 */
[----:B------:R-:W-:Y:S01]  /*6630*/  @!P2 IMAD.IADD R9, R9, 0x1, -R33 ;  /* 0x000000010909a824 */ /* 0x000fe200078e0a21 */
[----:B------:R-:W-:-:S05]  /*6640*/  ISETP.GT.U32.AND P2, PT, R33, R15, PT ;  /* 0x0000000f2100720c */ /* 0x000fca0003f44070 */
[--C-:B------:R-:W-:Y:S02]  /*6650*/  @!P6 IMAD.IADD R18, R18, 0x1, -R33.reuse ;  /* 0x000000011212e824 */ /* 0x100fe400078e0a21 */
[--C-:B------:R-:W-:Y:S02]  /*6660*/  @!P3 IMAD.IADD R17, R17, 0x1, -R33.reuse ;  /* 0x000000011111b824 */ /* 0x100fe400078e0a21 */
[--C-:B------:R-:W-:Y:S01]  /*6670*/  @!P1 IMAD.IADD R8, R8, 0x1, -R33.reuse ;  /* 0x0000000108089824 */ /* 0x100fe200078e0a21 */
[----:B------:R-:W-:Y:S01]  /*6680*/  ISETP.GT.U32.AND P1, PT, R33, R14, PT ;  /* 0x0000000e2100720c */ /* 0x000fe20003f24070 */
[--C-:B------:R-:W-:Y:S01]  /*6690*/  @!P0 IMAD.IADD R16, R16, 0x1, -R33.reuse ;  /* 0x0000000110108824 */ /* 0x100fe200078e0a21 */
[----:B------:R0:W-:Y:S04]  /*66a0*/  STL [R1+0x98], R18 ;  /* 0x0000981201007387 */ /* 0x0001e80000100800 */
[----:B------:R1:W-:Y:S01]  /*66b0*/  STL [R1+0x94], R17 ;  /* 0x0000941101007387 */ /* 0x0003e20000100800 */
[----:B------:R-:W-:-:S03]  /*66c0*/  @!P2 IMAD.IADD R15, R15, 0x1, -R33 ;  /* 0x000000010f0fa824 */ /* 0x000fc600078e0a21 */
[----:B------:R-:W3:Y:S04]  /*66d0*/  LDL.LU R19, [R1+0x4c] ;  /* 0x00004c0001137983 */ /* 0x000ee80000300800 */
[----:B------:R1:W-:Y:S04]  /*66e0*/  STL [R1+0x90], R16 ;  /* 0x0000901001007387 */ /* 0x0003e80000100800 */
[----:B0-----:R-:W3:Y:S01]  /*66f0*/  LDL.LU R18, [R1+0x48] ;  /* 0x0000480001127983 */ /* 0x001ee20000300800 */
[----:B------:R-:W-:-:S03]  /*6700*/  @!P1 IMAD.IADD R14, R14, 0x1, -R33 ;  /* 0x000000010e0e9824 */ /* 0x000fc600078e0a21 */
        /* <DEDUP_REMOVED lines=10> */
[----:B--2---:R-:W-:Y:S01]  /*67b0*/  ISETP.GT.U32.AND P4, PT, R33, R5, PT ;  /* 0x000000052100720c */ /* 0x004fe20003f84070 */
[----:B------:R-:W-:-:S03]  /*67c0*/  @!P5 IMAD.IADD R7, R7, 0x1, -R33 ;  /* 0x000000010707d824 */ /* 0x000fc600078e0a21 */
[----:B------:R-:W-:-:S09]  /*67d0*/  ISETP.GT.U32.AND P5, PT, R33, R13, PT ;  /* 0x0000000d2100720c */ /* 0x000fd20003fa4070 */
[--C-:B------:R-:W-:Y:S01]  /*67e0*/  @!P4 IMAD.IADD R5, R5, 0x1, -R33.reuse ;  /* 0x000000010505c824 */ /* 0x100fe200078e0a21 */
[C---:B------:R-:W-:Y:S02]  /*67f0*/  ISETP.GT.U32.AND P4, PT, R33.reuse, R12, PT ;  /* 0x0000000c2100720c */ /* 0x040fe40003f84070 */
[----:B------:R-:W-:Y:S01]  /*6800*/  ISETP.GT.U32.AND P0, PT, R33, R10, PT ;  /* 0x0000000a2100720c */ /* 0x000fe20003f04070 */
[--C-:B------:R-:W-:Y:S01]  /*6810*/  @!P5 IMAD.IADD R13, R13, 0x1, -R33.reuse ;  /* 0x000000010d0dd824 */ /* 0x100fe200078e0a21 */
[C---:B------:R-:W-:Y:S02]  /*6820*/  ISETP.GT.U32.AND P2, PT, R33.reuse, R9, PT ;  /* 0x000000092100720c */ /* 0x040fe40003f44070 */
[----:B------:R-:W-:Y:S01]  /*6830*/  ISETP.GT.U32.AND P6, PT, R33, R5, PT ;  /* 0x000000052100720c */ /* 0x000fe20003fc4070 */
[----:B------:R-:W-:-:S06]  /*6840*/  @!P3 IMAD.IADD R11, R11, 0x1, -R33 ;  /* 0x000000010b0bb824 */ /* 0x000fcc00078e0a21 */
[--C-:B------:R-:W-:Y:S01]  /*6850*/  @!P4 IMAD.IADD R12, R12, 0x1, -R33.reuse ;  /* 0x000000010c0cc824 */ /* 0x100fe200078e0a21 */
[C---:B----4-:R-:W-:Y:S01]  /*6860*/  ISETP.GT.U32.AND P4, PT, R33.reuse, R3, PT ;  /* 0x000000032100720c */ /* 0x050fe20003f84070 */
[----:B------:R0:W-:Y:S01]  /*6870*/  STL [R1+0x84], R13 ;  /* 0x0000840d01007387 */ /* 0x0001e20000100800 */
[--C-:B------:R-:W-:Y:S01]  /*6880*/  @!P0 IMAD.IADD R10, R10, 0x1, -R33.reuse ;  /* 0x000000010a0a8824 */ /* 0x100fe200078e0a21 */
[----:B------:R-:W-:Y:S01]  /*6890*/  ISETP.GT.U32.AND P1, PT, R33, R8, PT ;  /* 0x000000082100720c */ /* 0x000fe20003f24070 */
[--C-:B------:R-:W-:Y:S01]  /*68a0*/  @!P2 IMAD.IADD R9, R9, 0x1, -R33.reuse ;  /* 0x000000010909a824 */ /* 0x100fe200078e0a21 */
[----:B0-----:R-:W2:Y:S01]  /*68b0*/  LDL.LU R13, [R1+0x34] ;  /* 0x00003400010d7983 */ /* 0x001ea20000300800 */
[----:B------:R-:W-:Y:S01]  /*68c0*/  ISETP.GT.U32.AND P3, PT, R33, R2, PT ;  /* 0x000000022100720c */ /* 0x000fe20003f64070 */
[----:B------:R-:W-:Y:S01]  /*68d0*/  @!P6 IMAD.IADD R5, R5, 0x1, -R33 ;  /* 0x000000010505e824 */ /* 0x000fe200078e0a21 */
[----:B------:R-:W-:-:S05]  /*68e0*/  ISETP.GT.U32.AND P0, PT, R33, R4, PT ;  /* 0x000000042100720c */ /* 0x000fca0003f04070 */
[--C-:B------:R-:W-:Y:S01]  /*68f0*/  @!P4 IMAD.IADD R3, R3, 0x1, -R33.reuse ;  /* 0x000000010303c824 */ /* 0x100fe200078e0a21 */
[C---:B------:R-:W-:Y:S02]  /*6900*/  ISETP.GT.U32.AND P5, PT, R33.reuse, R7, PT ;  /* 0x000000072100720c */ /* 0x040fe40003fa4070 */
[C---:B------:R-:W-:Y:S01]  /*6910*/  ISETP.GT.U32.AND P2, PT, R33.reuse, R6, PT ;  /* 0x000000062100720c */ /* 0x040fe20003f44070 */
[--C-:B------:R-:W-:Y:S02]  /*6920*/  @!P1 IMAD.IADD R8, R8, 0x1, -R33.reuse ;  /* 0x0000000108089824 */ /* 0x100fe400078e0a21 */
[--C-:B------:R-:W-:Y:S01]  /*6930*/  @!P3 IMAD.IADD R2, R2, 0x1, -R33.reuse ;  /* 0x000000010202b824 */ /* 0x100fe200078e0a21 */
[----:B------:R-:W-:Y:S01]  /*6940*/  ISETP.GT.U32.AND P1, PT, R33, R35, PT ;  /* 0x000000232100720c */ /* 0x000fe20003f24070 */
[--C-:B------:R-:W-:Y:S01]  /*6950*/  @!P0 IMAD.IADD R4, R4, 0x1, -R33.reuse ;  /* 0x0000000104048824 */ /* 0x100fe200078e0a21 */
[----:B------:R0:W-:Y:S05]  /*6960*/  STL [R1+0x80], R12 ;  /* 0x0000800c01007387 */ /* 0x0001ea0000100800 */
[----:B------:R-:W-:-:S02]  /*6970*/  @!P5 IMAD.IADD R7, R7, 0x1, -R33 ;  /* 0x000000010707d824 */ /* 0x000fc400078e0a21 */
[--C-:B------:R-:W-:Y:S01]  /*6980*/  @!P2 IMAD.IADD R6, R6, 0x1, -R33.reuse ;  /* 0x000000010606a824 */ /* 0x100fe200078e0a21 */
[----:B------:R1:W-:Y:S04]  /*6990*/  STL [R1+0x7c], R11 ;  /* 0x00007c0b01007387 */ /* 0x0003e80000100800 */
[----:B------:R4:W-:Y:S04]  /*69a0*/  STL [R1+0x78], R10 ;  /* 0x0000780a01007387 */ /* 0x0009e80000100800 */
[----:B------:R0:W-:Y:S04]  /*69b0*/  STL [R1+0x74], R9 ;  /* 0x0000740901007387 */ /* 0x0001e80000100800 */
[----:B------:R0:W-:Y:S04]  /*69c0*/  STL [R1+0x70], R8 ;  /* 0x0000700801007387 */ /* 0x0001e80000100800 */
[----:B------:R-:W2:Y:S01]  /*69d0*/  LDL R61, [R1+0x2f80] ;  /* 0x002f8000013d7983 */ /* 0x000ea20000100800 */
[----:B------:R-:W-:-:S03]  /*69e0*/  @!P1 IMAD.IADD R35, R35, 0x1, -R33 ;  /* 0x0000000123239824 */ /* 0x000fc600078e0a21 */
[----:B------:R4:W-:Y:S04]  /*69f0*/  STL [R1+0x6c], R7 ;  /* 0x00006c0701007387 */ /* 0x0009e80000100800 */
[----:B0-----:R-:W2:Y:S01]  /*6a00*/  LDL.LU R12, [R1+0x30] ;  /* 0x00003000010c7983 */ /* 0x001ea20000300800 */
[----:B------:R-:W-:Y:S02]  /*6a10*/  IMAD R55, R33, R34, R55 ;  /* 0x0000002221377224 */ /* 0x000fe400078e0237 */
[----:B------:R-:W-:Y:S01]  /*6a20*/  IMAD.HI.U32 R34, R32, R59, RZ ;  /* 0x0000003b20227227 */ /* 0x000fe200078e00ff */
[----:B-1----:R-:W2:Y:S04]  /*6a30*/  LDL.LU R11, [R1+0x2c] ;  /* 0x00002c00010b7983 */ /* 0x002ea80000300800 */
[----:B------:R-:W-:Y:S01]  /*6a40*/  STL [R1+0x68], R5 ;  /* 0x0000680501007387 */ /* 0x000fe20000100800 */
[----:B------:R-:W-:-:S03]  /*6a50*/  IMAD.MOV R34, RZ, RZ, -R34 ;  /* 0x000000ffff227224 */ /* 0x000fc600078e0a22 */
[----:B----4-:R-:W4:Y:S04]  /*6a60*/  LDL.LU R10, [R1+0x28] ;  /* 0x00002800010a7983 */ /* 0x010f280000300800 */
[----:B------:R-:W4:Y:S04]  /*6a70*/  LDL.LU R9, [R1+0x24] ;  /* 0x0000240001097983 */ /* 0x000f280000300800 */
[----:B------:R-:W4:Y:S01]  /*6a80*/  LDL.LU R8, [R1+0x20] ;  /* 0x0000200001087983 */ /* 0x000f220000300800 */
[----:B------:R-:W-:-:S03]  /*6a90*/  IMAD R59, R33, R34, R59 ;  /* 0x00000022213b7224 */ /* 0x000fc600078e023b */
[----:B------:R-:W4:Y:S01]  /*6aa0*/  LDL.LU R7, [R1+0x1c] ;  /* 0x00001c0001077983 */ /* 0x000f220000300800 */
[----:B------:R-:W-:-:S04]  /*6ab0*/  IMAD.HI.U32 R34, R32, R60, RZ ;  /* 0x0000003c20227227 */ /* 0x000fc800078e00ff */
[----:B------:R-:W-:-:S04]  /*6ac0*/  IMAD.MOV R34, RZ, RZ, -R34 ;  /* 0x000000ffff227224 */ /* 0x000fc800078e0a22 */
[C---:B------:R-:W-:Y:S01]  /*6ad0*/  IMAD R60, R33.reuse, R34, R60 ;  /* 0x00000022213c7224 */ /* 0x040fe200078e023c */
[C---:B---3--:R-:W-:Y:S02]  /*6ae0*/  ISETP.GT.U32.AND P6, PT, R33.reuse, R19, PT ;  /* 0x000000132100720c */ /* 0x048fe40003fc4070 */
[C---:B------:R-:W-:Y:S02]  /*6af0*/  ISETP.GT.U32.AND P4, PT, R33.reuse, R18, PT ;  /* 0x000000122100720c */ /* 0x040fe40003f84070 */
[----:B------:R-:W-:-:S09]  /*6b00*/  ISETP.GT.U32.AND P3, PT, R33, R17, PT ;  /* 0x000000112100720c */ /* 0x000fd20003f64070 */
[--C-:B------:R-:W-:Y:S01]  /*6b10*/  @!P6 IMAD.IADD R19, R19, 0x1, -R33.reuse ;  /* 0x000000011313e824 */ /* 0x100fe200078e0a21 */
[C---:B------:R-:W-:Y:S01]  /*6b20*/  ISETP.GT.U32.AND P0, PT, R33.reuse, R16, PT ;  /* 0x000000102100720c */ /* 0x040fe20003f04070 */
[--C-:B------:R-:W-:Y:S01]  /*6b30*/  @!P4 IMAD.IADD R18, R18, 0x1, -R33.reuse ;  /* 0x000000011212c824 */ /* 0x100fe200078e0a21 */
[C---:B------:R-:W-:Y:S02]  /*6b40*/  ISETP.GT.U32.AND P6, PT, R33.reuse, R3, PT ;  /* 0x000000032100720c */ /* 0x040fe40003fc4070 */
[C---:B------:R-:W-:Y:S02]  /*6b50*/  ISETP.GT.U32.AND P4, PT, R33.reuse, R2, PT ;  /* 0x000000022100720c */ /* 0x040fe40003f84070 */
[----:B------:R-:W-:Y:S01]  /*6b60*/  ISETP.GT.U32.AND P2, PT, R33, R15, PT ;  /* 0x0000000f2100720c */ /* 0x000fe20003f44070 */
[----:B------:R-:W-:Y:S01]  /*6b70*/  @!P3 IMAD.IADD R17, R17, 0x1, -R33 ;  /* 0x000000011111b824 */ /* 0x000fe200078e0a21 */
[----:B------:R-:W-:-:S05]  /*6b80*/  ISETP.GT.U32.AND P3, PT, R33, R4, PT ;  /* 0x000000042100720c */ /* 0x000fca0003f64070 */
[--C-:B------:R-:W-:Y:S01]  /*6b90*/  @!P0 IMAD.IADD R16, R16, 0x1, -R33.reuse ;  /* 0x0000000110108824 */ /* 0x100fe200078e0a21 */
[----:B------:R-:W-:Y:S01]  /*6ba0*/  ISETP.GT.U32.AND P0, PT, R33, R6, PT ;  /* 0x000000062100720c */ /* 0x000fe20003f04070 */
[--C-:B------:R-:W-:Y:S02]  /*6bb0*/  @!P6 IMAD.IADD R3, R3, 0x1, -R33.reuse ;  /* 0x000000010303e824 */ /* 0x100fe400078e0a21 */
[--C-:B------:R-:W-:Y:S02]  /*6bc0*/  @!P4 IMAD.IADD R2, R2, 0x1, -R33.reuse ;  /* 0x000000010202c824 */ /* 0x100fe400078e0a21 */
[--C-:B------:R-:W-:Y:S01]  /*6bd0*/  @!P2 IMAD.IADD R15, R15, 0x1, -R33.reuse ;  /* 0x000000010f0fa824 */ /* 0x100fe200078e0a21 */
[----:B------:R-:W-:Y:S01]  /*6be0*/  ISETP.GT.U32.AND P2, PT, R33, R35, PT ;  /* 0x000000232100720c */ /* 0x000fe20003f44070 */
[----:B------:R-:W-:Y:S01]  /*6bf0*/  STL [R1+0x64], R3 ;  /* 0x0000640301007387 */ /* 0x000fe20000100800 */
[----:B------:R-:W-:-:S03]  /*6c00*/  @!P3 IMAD.IADD R4, R4, 0x1, -R33 ;  /* 0x000000010404b824 */ /* 0x000fc600078e0a21 */
[----:B------:R0:W-:Y:S02]  /*6c10*/  STL [R1+0x60], R2 ;  /* 0x0000600201007387 */ /* 0x0001e40000100800 */
[--C-:B------:R-:W-:Y:S02]  /*6c20*/  @!P0 IMAD.IADD R6, R6, 0x1, -R33.reuse ;  /* 0x0000000106068824 */ /* 0x100fe400078e0a21 */
[----:B0-----:R-:W3:Y:S04]  /*6c30*/  LDL.LU R2, [R1+0x18] ;  /* 0x0000180001027983 */ /* 0x001ee80000300800 */
[----:B------:R-:W3:Y:S01]  /*6c40*/  LDL.LU R3, [R1+0x14] ;  /* 0x0000140001037983 */ /* 0x000ee20000300800 */
[----:B------:R-:W-:-:S03]  /*6c50*/  @!P2 IMAD.IADD R35, R35, 0x1, -R33 ;  /* 0x000000012323a824 */ /* 0x000fc600078e0a21 */
[----:B------:R0:W-:Y:S04]  /*6c60*/  STL [R1+0x5c], R4 ;  /* 0x00005c0401007387 */ /* 0x0001e80000100800 */
[----:B0-----:R-:W3:Y:S04]  /*6c70*/  LDL.LU R4, [R1+0x10] ;  /* 0x0000100001047983 */ /* 0x001ee80000300800 */
[----:B------:R-:W3:Y:S04]  /*6c80*/  LDL.LU R5, [R1+0xc] ;  /* 0x00000c0001057983 */ /* 0x000ee80000300800 */
[----:B------:R0:W-:Y:S04]  /*6c90*/  STL [R1+0x58], R6 ;  /* 0x0000580601007387 */ /* 0x0001e80000100800 */
[----:B0-----:R-:W3:Y:S04]  /*6ca0*/  LDL.LU R6, [R1+0x8] ;  /* 0x0000080001067983 */ /* 0x001ee80000300800 */
[----:B------:R-:W3:Y:S04]  /*6cb0*/  LDL.LU R34, [R1+0x4] ;  /* 0x0000040001227983 */ /* 0x000ee80000300800 */
[----:B------:R0:W-:Y:S04]  /*6cc0*/  STL [R1+0x54], R35 ;  /* 0x0000542301007387 */ /* 0x0001e80000100800 */
[----:B0-----:R-:W3:Y:S01]  /*6cd0*/  LDL.LU R35, [R1] ;  /* 0x0000000001237983 */ /* 0x001ee20000300800 */
[----:B------:R-:W-:-:S02]  /*6ce0*/  ISETP.GT.U32.AND P5, PT, R33, R20, PT ;  /* 0x000000142100720c */ /* 0x000fc40003fa4070 */
[----:B------:R-:W-:-:S11]  /*6cf0*/  ISETP.GT.U32.AND P1, PT, R33, R14, PT ;  /* 0x0000000e2100720c */ /* 0x000fd60003f24070 */
[--C-:B------:R-:W-:Y:S01]  /*6d00*/  @!P5 IMAD.IADD R20, R20, 0x1, -R33.reuse ;  /* 0x000000011414d824 */ /* 0x100fe200078e0a21 */
[----:B--2---:R-:W-:Y:S01]  /*6d10*/  ISETP.GT.U32.AND P5, PT, R33, R13, PT ;  /* 0x0000000d2100720c */ /* 0x004fe20003fa4070 */
[----:B------:R-:W-:-:S03]  /*6d20*/  @!P1 IMAD.IADD R14, R14, 0x1, -R33 ;  /* 0x000000010e0e9824 */ /* 0x000fc600078e0a21 */
[C---:B------:R-:W-:Y:S02]  /*6d30*/  ISETP.GT.U32.AND P1, PT, R33.reuse, R20, PT ;  /* 0x000000142100720c */ /* 0x040fe40003f24070 */
[----:B------:R-:W-:-:S07]  /*6d40*/  ISETP.GT.U32.AND P4, PT, R33, R18, PT ;  /* 0x000000122100720c */ /* 0x000fce0003f84070 */
[--C-:B------:R-:W-:Y:S01]  /*6d50*/  @!P5 IMAD.IADD R13, R13, 0x1, -R33.reuse ;  /* 0x000000010d0dd824 */ /* 0x100fe200078e0a21 */
[C---:B------:R-:W-:Y:S02]  /*6d60*/  ISETP.GT.U32.AND P5, PT, R33.reuse, R19, PT ;  /* 0x000000132100720c */ /* 0x040fe40003fa4070 */
[C---:B------:R-:W-:Y:S02]  /*6d70*/  ISETP.GT.U32.AND P3, PT, R33.reuse, R17, PT ;  /* 0x000000112100720c */ /* 0x040fe40003f64070 */
[C---:B------:R-:W-:Y:S01]  /*6d80*/  ISETP.GT.U32.AND P0, PT, R33.reuse, R16, PT ;  /* 0x000000102100720c */ /* 0x040fe20003f04070 */
[----:B------:R-:W-:Y:S01]  /*6d90*/  @!P1 IMAD.IADD R20, R20, 0x1, -R33 ;  /* 0x0000000114149824 */ /* 0x000fe200078e0a21 */
[C---:B------:R-:W-:Y:S02]  /*6da0*/  ISETP.GT.U32.AND P2, PT, R33.reuse, R15, PT ;  /* 0x0000000f2100720c */ /* 0x040fe40003f44070 */
[C---:B------:R-:W-:Y:S02]  /*6db0*/  ISETP.GT.U32.AND P1, PT, R33.reuse, R14, PT ;  /* 0x0000000e2100720c */ /* 0x040fe40003f24070 */
[----:B------:R-:W-:-:S03]  /*6dc0*/  ISETP.GT.U32.AND P6, PT, R33, R13, PT ;  /* 0x0000000d2100720c */ /* 0x000fc60003fc4070 */
[--C-:B------:R-:W-:Y:S01]  /*6dd0*/  @!P5 IMAD.IADD R19, R19, 0x1, -R33.reuse ;  /* 0x000000011313d824 */ /* 0x100fe200078e0a21 */
[C---:B------:R-:W-:Y:S01]  /*6de0*/  ISETP.GT.U32.AND P5, PT, R33.reuse, R12, PT ;  /* 0x0000000c2100720c */ /* 0x040fe20003fa4070 */
[--C-:B------:R-:W-:Y:S01]  /*6df0*/  @!P4 IMAD.IADD R18, R18, 0x1, -R33.reuse ;  /* 0x000000011212c824 */ /* 0x100fe200078e0a21 */
[----:B------:R-:W-:Y:S01]  /*6e00*/  ISETP.GT.U32.AND P4, PT, R33, R11, PT ;  /* 0x0000000b2100720c */ /* 0x000fe20003f84070 */
[--C-:B------:R-:W-:Y:S01]  /*6e10*/  @!P3 IMAD.IADD R17, R17, 0x1, -R33.reuse ;  /* 0x000000011111b824 */ /* 0x100fe200078e0a21 */
[C---:B----4-:R-:W-:Y:S01]  /*6e20*/  ISETP.GT.U32.AND P3, PT, R33.reuse, R10, PT ;  /* 0x0000000a2100720c */ /* 0x050fe20003f64070 */
[--C-:B------:R-:W-:Y:S01]  /*6e30*/  @!P0 IMAD.IADD R16, R16, 0x1, -R33.reuse ;  /* 0x0000000110108824 */ /* 0x100fe200078e0a21 */
[----:B------:R-:W-:Y:S01]  /*6e40*/  ISETP.GT.U32.AND P0, PT, R33, R9, PT ;  /* 0x000000092100720c */ /* 0x000fe20003f04070 */
[--C-:B------:R-:W-:Y:S01]  /*6e50*/  @!P2 IMAD.IADD R15, R15, 0x1, -R33.reuse ;  /* 0x000000010f0fa824 */ /* 0x100fe200078e0a21 */
[C---:B------:R-:W-:Y:S01]  /*6e60*/  ISETP.GT.U32.AND P2, PT, R33.reuse, R8, PT ;  /* 0x000000082100720c */ /* 0x040fe20003f44070 */
[--C-:B------:R-:W-:Y:S01]  /*6e70*/  @!P1 IMAD.IADD R14, R14, 0x1, -R33.reuse ;  /* 0x000000010e0e9824 */ /* 0x100fe200078e0a21 */
[----:B------:R-:W-:Y:S01]  /*6e80*/  ISETP.GT.U32.AND P1, PT, R33, R7, PT ;  /* 0x000000072100720c */ /* 0x000fe20003f24070 */
[----:B------:R-:W-:-:S02]  /*6e90*/  @!P6 IMAD.IADD R13, R13, 0x1, -R33 ;  /* 0x000000010d0de824 */ /* 0x000fc400078e0a21 */
[--C-:B------:R-:W-:Y:S02]  /*6ea0*/  @!P5 IMAD.IADD R12, R12, 0x1, -R33.reuse ;  /* 0x000000010c0cd824 */ /* 0x100fe400078e0a21 */
[--C-:B------:R-:W-:Y:S02]  /*6eb0*/  @!P4 IMAD.IADD R11, R11, 0x1, -R33.reuse ;  /* 0x000000010b0bc824 */ /* 0x100fe400078e0a21 */
[--C-:B------:R-:W-:Y:S02]  /*6ec0*/  @!P3 IMAD.IADD R10, R10, 0x1, -R33.reuse ;  /* 0x000000010a0ab824 */ /* 0x100fe400078e0a21 */
[--C-:B------:R-:W-:Y:S02]  /*6ed0*/  @!P0 IMAD.IADD R9, R9, 0x1, -R33.reuse ;  /* 0x0000000109098824 */ /* 0x100fe400078e0a21 */
[--C-:B------:R-:W-:Y:S02]  /*6ee0*/  @!P2 IMAD.IADD R8, R8, 0x1, -R33.reuse ;  /* 0x000000010808a824 */ /* 0x100fe400078e0a21 */
[----:B------:R-:W-:Y:S01]  /*6ef0*/  @!P1 IMAD.IADD R7, R7, 0x1, -R33 ;  /* 0x0000000107079824 */ /* 0x000fe200078e0a21 */
[----:B------:R0:W-:Y:S04]  /*6f00*/  STL [R1+0x50], R20 ;  /* 0x0000501401007387 */ /* 0x0001e80000100800 */
[----:B0-----:R-:W2:Y:S04]  /*6f10*/  LDL.LU R20, [R1+0x3494] ;  /* 0x0034940001147983 */ /* 0x001ea80000300800 */
[----:B------:R0:W-:Y:S04]  /*6f20*/  STL [R1+0x4c], R19 ;  /* 0x00004c1301007387 */ /* 0x0001e80000100800 */
[----:B0-----:R-:W4:Y:S04]  /*6f30*/  LDL.LU R19, [R1+0x3490] ;  /* 0x0034900001137983 */ /* 0x001f280000300800 */
[----:B------:R0:W-:Y:S04]  /*6f40*/  STL [R1+0x48], R18 ;  /* 0x0000481201007387 */ /* 0x0001e80000100800 */
[----:B0-----:R-:W2:Y:S04]  /*6f50*/  LDL.LU R18, [R1+0x348c] ;  /* 0x00348c0001127983 */ /* 0x001ea80000300800 */
        /* <DEDUP_REMOVED lines=9> */
[----:B0-----:R-:W2:Y:S01]  /*6ff0*/  LDL.LU R13, [R1+0x3478] ;  /* 0x00347800010d7983 */ /* 0x001ea20000300800 */
        /* <DEDUP_REMOVED lines=8> */
[C---:B------:R-:W-:Y:S02]  /*7080*/  ISETP.GT.U32.AND P0, PT, R33.reuse, R6, PT ;  /* 0x000000062100720c */ /* 0x040fe40003f04070 */
[C---:B------:R-:W-:Y:S01]  /*7090*/  ISETP.GT.U32.AND P2, PT, R33.reuse, R34, PT ;  /* 0x000000222100720c */ /* 0x040fe20003f44070 */
[--C-:B------:R-:W-:Y:S01]  /*70a0*/  @!P4 IMAD.IADD R4, R4, 0x1, -R33.reuse ;  /* 0x000000010404c824 */ /* 0x100fe200078e0a21 */
[----:B------:R-:W-:Y:S01]  /*70b0*/  ISETP.GT.U32.AND P4, PT, R33, R10, PT ;  /* 0x0000000a2100720c */ /* 0x000fe20003f84070 */
[----:B------:R-:W-:Y:S01]  /*70c0*/  @!P3 IMAD.IADD R5, R5, 0x1, -R33 ;  /* 0x000000010505b824 */ /* 0x000fe200078e0a21 */
[----:B------:R-:W-:-:S02]  /*70d0*/  ISETP.GT.U32.AND P3, PT, R33, R9, PT ;  /* 0x000000092100720c */ /* 0x000fc40003f64070 */
[----:B------:R-:W-:-:S05]  /*70e0*/  ISETP.GT.U32.AND P1, PT, R33, R35, PT ;  /* 0x000000232100720c */ /* 0x000fca0003f24070 */
[--C-:B------:R-:W-:Y:S01]  /*70f0*/  @!P0 IMAD.IADD R6, R6, 0x1, -R33.reuse ;  /* 0x0000000106068824 */ /* 0x100fe200078e0a21 */
[C---:B------:R-:W-:Y:S01]  /*7100*/  ISETP.GT.U32.AND P0, PT, R33.reuse, R8, PT ;  /* 0x000000082100720c */ /* 0x040fe20003f04070 */
[--C-:B------:R-:W-:Y:S01]  /*7110*/  @!P2 IMAD.IADD R34, R34, 0x1, -R33.reuse ;  /* 0x000000012222a824 */ /* 0x100fe200078e0a21 */
[----:B------:R-:W-:Y:S01]  /*7120*/  ISETP.GT.U32.AND P2, PT, R33, R7, PT ;  /* 0x000000072100720c */ /* 0x000fe20003f44070 */
[--C-:B------:R-:W-:Y:S02]  /*7130*/  @!P6 IMAD.IADD R12, R12, 0x1, -R33.reuse ;  /* 0x000000010c0ce824 */ /* 0x100fe400078e0a21 */
[--C-:B------:R-:W-:Y:S01]  /*7140*/  @!P5 IMAD.IADD R11, R11, 0x1, -R33.reuse ;  /* 0x000000010b0bd824 */ /* 0x100fe200078e0a21 */
[----:B------:R-:W-:Y:S01]  /*7150*/  ISETP.GT.U32.AND P5, PT, R33, R3, PT ;  /* 0x000000032100720c */ /* 0x000fe20003fa4070 */
[--C-:B------:R-:W-:Y:S01]  /*7160*/  @!P1 IMAD.IADD R35, R35, 0x1, -R33.reuse ;  /* 0x0000000123239824 */ /* 0x100fe200078e0a21 */
[----:B------:R-:W-:Y:S01]  /*7170*/  ISETP.GT.U32.AND P1, PT, R33, R2, PT ;  /* 0x000000022100720c */ /* 0x000fe20003f24070 */
[--C-:B------:R-:W-:Y:S01]  /*7180*/  @!P4 IMAD.IADD R10, R10, 0x1, -R33.reuse ;  /* 0x000000010a0ac824 */ /* 0x100fe200078e0a21 */
[----:B------:R0:W-:Y:S01]  /*7190*/  STL [R1+0x30], R12 ;  /* 0x0000300c01007387 */ /* 0x0001e20000100800 */
[----:B------:R-:W-:-:S02]  /*71a0*/  @!P3 IMAD.IADD R9, R9, 0x1, -R33 ;  /* 0x000000010909b824 */ /* 0x000fc400078e0a21 */
[--C-:B------:R-:W-:Y:S01]  /*71b0*/  @!P0 IMAD.IADD R8, R8, 0x1, -R33.reuse ;  /* 0x0000000108088824 */ /* 0x100fe200078e0a21 */
[----:B------:R-:W-:Y:S01]  /*71c0*/  ISETP.GT.U32.AND P4, PT, R33, R4, PT ;  /* 0x000000042100720c */ /* 0x000fe20003f84070 */
[--C-:B------:R-:W-:Y:S01]  /*71d0*/  @!P2 IMAD.IADD R7, R7, 0x1, -R33.reuse ;  /* 0x000000010707a824 */ /* 0x100fe200078e0a21 */
[----:B0-----:R-:W3:Y:S04]  /*71e0*/  LDL.LU R12, [R1+0x3474] ;  /* 0x00347400010c7983 */ /* 0x001ee80000300800 */
[----:B------:R0:W-:Y:S01]  /*71f0*/  STL [R1+0x2c], R11 ;  /* 0x00002c0b01007387 */ /* 0x0001e20000100800 */
[--C-:B------:R-:W-:Y:S01]  /*7200*/  @!P1 IMAD.IADD R2, R2, 0x1, -R33.reuse ;  /* 0x0000000102029824 */ /* 0x100fe200078e0a21 */
[----:B------:R-:W-:Y:S01]  /*7210*/  ISETP.GT.U32.AND P3, PT, R33, R5, PT ;  /* 0x000000052100720c */ /* 0x000fe20003f64070 */
[----:B------:R-:W-:Y:S01]  /*7220*/  @!P5 IMAD.IADD R3, R3, 0x1, -R33 ;  /* 0x000000010303d824 */ /* 0x000fe200078e0a21 */
[----:B0-----:R-:W2:Y:S04]  /*7230*/  LDL.LU R11, [R1+0x3470] ;  /* 0x00347000010b7983 */ /* 0x001ea80000300800 */
[----:B------:R0:W-:Y:S01]  /*7240*/  STL [R1+0x28], R10 ;  /* 0x0000280a01007387 */ /* 0x0001e20000100800 */
[----:B------:R-:W-:-:S03]  /*7250*/  ISETP.GT.U32.AND P0, PT, R33, R6, PT ;  /* 0x000000062100720c */ /* 0x000fc60003f04070 */
[----:B0-----:R-:W2:Y:S04]  /*7260*/  LDL.LU R10, [R1+0x346c] ;  /* 0x00346c00010a7983 */ /* 0x001ea80000300800 */
[----:B------:R0:W-:Y:S04]  /*7270*/  STL [R1+0x24], R9 ;  /* 0x0000240901007387 */ /* 0x0001e80000100800 */
[----:B0-----:R-:W2:Y:S04]  /*7280*/  LDL.LU R9, [R1+0x3468] ;  /* 0x0034680001097983 */ /* 0x001ea80000300800 */
[----:B------:R0:W-:Y:S04]  /*7290*/  STL [R1+0x20], R8 ;  /* 0x0000200801007387 */ /* 0x0001e80000100800 */
[----:B0-----:R-:W2:Y:S04]  /*72a0*/  LDL.LU R8, [R1+0x3464] ;  /* 0x0034640001087983 */ /* 0x001ea80000300800 */
[----:B------:R0:W-:Y:S01]  /*72b0*/  STL [R1+0x1c], R7 ;  /* 0x00001c0701007387 */ /* 0x0001e20000100800 */
[----:B------:R-:W-:-:S03]  /*72c0*/  @!P4 IMAD.IADD R4, R4, 0x1, -R33 ;  /* 0x000000010404c824 */ /* 0x000fc600078e0a21 */
[----:B0-----:R-:W3:Y:S04]  /*72d0*/  LDL.LU R7, [R1+0x3460] ;  /* 0x0034600001077983 */ /* 0x001ee80000300800 */
[----:B------:R0:W-:Y:S01]  /*72e0*/  STL [R1+0x18], R2 ;  /* 0x0000180201007387 */ /* 0x0001e20000100800 */
[----:B------:R-:W-:-:S03]  /*72f0*/  @!P3 IMAD.IADD R5, R5, 0x1, -R33 ;  /* 0x000000010505b824 */ /* 0x000fc600078e0a21 */
[----:B0-----:R-:W4:Y:S04]  /*7300*/  LDL.LU R2, [R1+0x345c] ;  /* 0x00345c0001027983 */ /* 0x001f280000300800 */
[----:B------:R0:W-:Y:S01]  /*7310*/  STL [R1+0x14], R3 ;  /* 0x0000140301007387 */ /* 0x0001e20000100800 */
[----:B------:R-:W-:-:S03]  /*7320*/  @!P0 IMAD.IADD R6, R6, 0x1, -R33 ;  /* 0x0000000106068824 */ /* 0x000fc600078e0a21 */
[----:B0-----:R-:W4:Y:S04]  /*7330*/  LDL.LU R3, [R1+0x3458] ;  /* 0x0034580001037983 */ /* 0x001f280000300800 */
[----:B------:R0:W-:Y:S04]  /*7340*/  STL [R1+0x10], R4 ;  /* 0x0000100401007387 */ /* 0x0001e80000100800 */
[----:B0-----:R-:W4:Y:S04]  /*7350*/  LDL.LU R4, [R1+0x3454] ;  /* 0x0034540001047983 */ /* 0x001f280000300800 */
[----:B------:R0:W-:Y:S04]  /*7360*/  STL [R1+0xc], R5 ;  /* 0x00000c0501007387 */ /* 0x0001e80000100800 */
[----:B0-----:R-:W4:Y:S04]  /*7370*/  LDL.LU R5, [R1+0x3450] ;  /* 0x0034500001057983 */ /* 0x001f280000300800 */
[----:B------:R0:W-:Y:S04]  /*7380*/  STL [R1+0x8], R6 ;  /* 0x0000080601007387 */ /* 0x0001e80000100800 */
[----:B0-----:R-:W4:Y:S01]  /*7390*/  LDL.LU R6, [R1+0x344c] ;  /* 0x00344c0001067983 */ /* 0x001f220000300800 */
[----:B------:R-:W-:-:S02]  /*73a0*/  ISETP.GT.U32.AND P2, PT, R33, R34, PT ;  /* 0x000000222100720c */ /* 0x000fc40003f44070 */
[----:B------:R-:W-:-:S11]  /*73b0*/  ISETP.GT.U32.AND P6, PT, R33, R35, PT ;  /* 0x000000232100720c */ /* 0x000fd60003fc4070 */
[--C-:B------:R-:W-:Y:S02]  /*73c0*/  @!P2 IMAD.IADD R34, R34, 0x1, -R33.reuse ;  /* 0x000000012222a824 */ /* 0x100fe400078e0a21 */
[----:B------:R-:W-:Y:S01]  /*73d0*/  @!P6 IMAD.IADD R35, R35, 0x1, -R33 ;  /* 0x000000012323e824 */ /* 0x000fe200078e0a21 */
[----:B------:R-:W-:Y:S02]  /*73e0*/  IABS R61, R61 ;  /* 0x0000003d003d7213 */ /* 0x000fe40000000000 */
[----:B------:R-:W-:Y:S04]  /*73f0*/  STL [R1+0x4], R34 ;  /* 0x0000042201007387 */ /* 0x000fe80000100800 */
[----:B------:R-:W-:Y:S01]  /*7400*/  STL [R1], R35 ;  /* 0x0000002301007387 */ /* 0x000fe20000100800 */
[----:B------:R-:W-:-:S04]  /*7410*/  IMAD.HI.U32 R32, R32, R61, RZ ;  /* 0x0000003d20207227 */ /* 0x000fc800078e00ff */
[----:B------:R-:W-:-:S04]  /*7420*/  IMAD.MOV R32, RZ, RZ, -R32 ;  /* 0x000000ffff207224 */ /* 0x000fc800078e0a20 */
[C---:B------:R-:W-:Y:S01]  /*7430*/  IMAD R61, R33.reuse, R32, R61 ;  /* 0x00000020213d7224 */ /* 0x040fe200078e023d */
[C---:B--2---:R-:W-:Y:S02]  /*7440*/  ISETP.GT.U32.AND P6, PT, R33.reuse, R8, PT ;  /* 0x000000082100720c */ /* 0x044fe40003fc4070 */
[C---:B---3--:R-:W-:Y:S02]  /*7450*/  ISETP.GT.U32.AND P2, PT, R33.reuse, R7, PT ;  /* 0x000000072100720c */ /* 0x048fe40003f44070 */
[C---:B----4-:R-:W-:Y:S02]  /*7460*/  ISETP.GT.U32.AND P1, PT, R33.reuse, R2, PT ;  /* 0x000000022100720c */ /* 0x050fe40003f24070 */
[----:B------:R-:W-:-:S11]  /*7470*/  ISETP.GT.U32.AND P5, PT, R33, R3, PT ;  /* 0x000000032100720c */ /* 0x000fd60003fa4070 */
[--C-:B------:R-:W-:Y:S01]  /*7480*/  @!P1 IMAD.IADD R2, R2, 0x1, -R33.reuse ;  /* 0x0000000102029824 */ /* 0x100fe200078e0a21 */
[C---:B------:R-:W-:Y:S02]  /*7490*/  ISETP.GT.U32.AND P1, PT, R33.reuse, R9, PT ;  /* 0x000000092100720c */ /* 0x040fe40003f24070 */
[----:B------:R-:W-:Y:S01]  /*74a0*/  ISETP.GT.U32.AND P4, PT, R33, R4, PT ;  /* 0x000000042100720c */ /* 0x000fe20003f84070 */
[----:B------:R-:W-:Y:S01]  /*74b0*/  @!P5 IMAD.IADD R3, R3, 0x1, -R33 ;  /* 0x000000010303d824 */ /* 0x000fe200078e0a21 */
[C---:B------:R-:W-:Y:S02]  /*74c0*/  ISETP.GT.U32.AND P5, PT, R33.reuse, R10, PT ;  /* 0x0000000a2100720c */ /* 0x040fe40003fa4070 */
[----:B------:R-:W-:-:S09]  /*74d0*/  ISETP.GT.U32.AND P3, PT, R33, R5, PT ;  /* 0x000000052100720c */ /* 0x000fd20003f64070 */
[--C-:B------:R-:W-:Y:S01]  /*74e0*/  @!P4 IMAD.IADD R4, R4, 0x1, -R33.reuse ;  /* 0x000000010404c824 */ /* 0x100fe200078e0a21 */
[C---:B------:R-:W-:Y:S02]  /*74f0*/  ISETP.GT.U32.AND P4, PT, R33.reuse, R11, PT ;  /* 0x0000000b2100720c */ /* 0x040fe40003f84070 */
[----:B------:R-:W-:Y:S01]  /*7500*/  ISETP.GT.U32.AND P0, PT, R33, R6, PT ;  /* 0x000000062100720c */ /* 0x000fe20003f04070 */
[--C-:B------:R-:W-:Y:S01]  /*7510*/  @!P3 IMAD.IADD R5, R5, 0x1, -R33.reuse ;  /* 0x000000010505b824 */ /* 0x100fe200078e0a21 */
[----:B------:R-:W-:Y:S01]  /*7520*/  ISETP.GT.U32.AND P3, PT, R33, R12, PT ;  /* 0x0000000c2100720c */ /* 0x000fe20003f64070 */
[--C-:B------:R-:W-:Y:S01]  /*7530*/  @!P2 IMAD.IADD R7, R7, 0x1, -R33.reuse ;  /* 0x000000010707a824 */ /* 0x100fe200078e0a21 */
[----:B------:R-:W-:Y:S01]  /*7540*/  ISETP.GT.U32.AND P2, PT, R33, R14, PT ;  /* 0x0000000e2100720c */ /* 0x000fe20003f44070 */
[--C-:B------:R-:W-:Y:S01]  /*7550*/  @!P1 IMAD.IADD R9, R9, 0x1, -R33.reuse ;  /* 0x0000000109099824 */ /* 0x100fe200078e0a21 */
        /* <DEDUP_REMOVED lines=8> */
[--C-:B------:R-:W-:Y:S01]  /*75e0*/  @!P3 IMAD.IADD R12, R12, 0x1, -R33.reuse ;  /* 0x000000010c0cb824 */ /* 0x100fe200078e0a21 */
[C---:B------:R-:W-:Y:S01]  /*75f0*/  ISETP.GT.U32.AND P3, PT, R33.reuse, R6, PT ;  /* 0x000000062100720c */ /* 0x040fe20003f64070 */
[--C-:B------:R-:W-:Y:S01]  /*7600*/  @!P2 IMAD.IADD R14, R14, 0x1, -R33.reuse ;  /* 0x000000010e0ea824 */ /* 0x100fe200078e0a21 */
[----:B------:R-:W-:Y:S01]  /*7610*/  ISETP.GT.U32.AND P2, PT, R33, R8, PT ;  /* 0x000000082100720c */ /* 0x000fe20003f44070 */
[--C-:B------:R-:W-:Y:S01]  /*7620*/  @!P1 IMAD.IADD R3, R3, 0x1, -R33.reuse ;  /* 0x0000000103039824 */ /* 0x100fe200078e0a21 */
[C---:B------:R-:W-:Y:S01]  /*7630*/  ISETP.GT.U32.AND P1, PT, R33.reuse, R9, PT ;  /* 0x000000092100720c */ /* 0x040fe20003f24070 */
[--C-:B------:R-:W-:Y:S01]  /*7640*/  @!P5 IMAD.IADD R4, R4, 0x1, -R33.reuse ;  /* 0x000000010404d824 */ /* 0x100fe200078e0a21 */
[----:B------:R-:W-:Y:S01]  /*7650*/  ISETP.GT.U32.AND P5, PT, R33, R10, PT ;  /* 0x0000000a2100720c */ /* 0x000fe20003fa4070 */
[----:B------:R-:W-:Y:S01]  /*7660*/  @!P0 IMAD.IADD R13, R13, 0x1, -R33 ;  /* 0x000000010d0d8824 */ /* 0x000fe200078e0a21 */
[----:B------:R-:W-:-:S02]  /*7670*/  ISETP.GT.U32.AND P0, PT, R33, R7, PT ;  /* 0x000000072100720c */ /* 0x000fc40003f04070 */
[----:B------:R-:W-:Y:S01]  /*7680*/  ISETP.GT.U32.AND P6, PT, R33, R2, PT ;  /* 0x000000022100720c */ /* 0x000fe20003fc4070 */
        /* <DEDUP_REMOVED lines=39> */
[----:B------:R-:W-:Y:S01]  /*7900*/  ISETP.GT.U32.AND P0, PT, R33, R15, PT ;  /* 0x0000000f2100720c */ /* 0x000fe20003f04070 */
[----:B------:R-:W-:-:S02]  /*7910*/  @!P6 IMAD.IADD R20, R20, 0x1, -R33 ;  /* 0x000000011414e824 */ /* 0x000fc400078e0a21 */
        /* <DEDUP_REMOVED lines=27> */
[C---:B------:R-:W-:Y:S02]  /*7ad0*/  ISETP.GT.U32.AND P4, PT, R33.reuse, R40, PT ;  /* 0x000000282100720c */ /* 0x040fe40003f84070 */
[C---:B------:R-:W-:Y:S01]  /*7ae0*/  ISETP.GT.U32.AND P6, PT, R33.reuse, R27, PT ;  /* 0x0000001b2100720c */ /* 0x040fe20003fc4070 */
[--C-:B------:R-:W-:Y:S01]  /*7af0*/  @!P3 IMAD.IADD R26, R26, 0x1, -R33.reuse ;  /* 0x000000011a1ab824 */ /* 0x100fe200078e0a21 */
        /* <DEDUP_REMOVED lines=18> */
[--C-:B------:R-:W-:Y:S01]  /*7c20*/  @!P0 IMAD.IADD R43, R43, 0x1, -R33.reuse ;  /* 0x000000012b2b8824 */ /* 0x100fe200078e0a21 */
[C---:B------:R-:W-:Y:S01]  /*7c30*/  ISETP.GT.U32.AND P0, PT, R33.reuse, R37, PT ;  /* 0x000000252100720c */ /* 0x040fe20003f04070 */
[----:B------:R-:W-:Y:S01]  /*7c40*/  @!P5 IMAD.IADD R46, R46, 0x1, -R33 ;  /* 0x000000012e2ed824 */ /* 0x000fe200078e0a21 */
[----:B------:R-:W-:-:S02]  /*7c50*/  ISETP.GT.U32.AND P1, PT, R33, R39, PT ;  /* 0x000000272100720c */ /* 0x000fc40003f24070 */
        /* <DEDUP_REMOVED lines=28> */
[----:B------:R-:W-:Y:S01]  /*7e20*/  ISETP.GT.U32.AND P5, PT, R33, R53, PT ;  /* 0x000000352100720c */ /* 0x000fe20003fa4070 */
[----:B------:R0:W-:Y:S01]  /*7e30*/  STL [R1+0x3444], R2 ;  /* 0x0034440201007387 */ /* 0x0001e20000100800 */
[--C-:B------:R-:W-:Y:S01]  /*7e40*/  @!P6 IMAD.IADD R47, R47, 0x1, -R33.reuse ;  /* 0x000000012f2fe824 */ /* 0x100fe200078e0a21 */
[C---:B------:R-:W-:Y:S01]  /*7e50*/  ISETP.GT.U32.AND P6, PT, R33.reuse, R54, PT ;  /* 0x000000362100720c */ /* 0x040fe20003fc4070 */
[--C-:B------:R-:W-:Y:S01]  /*7e60*/  @!P4 IMAD.IADD R48, R48, 0x1, -R33.reuse ;  /* 0x000000013030c824 */ /* 0x100fe200078e0a21 */
[----:B------:R-:W-:Y:S01]  /*7e70*/  ISETP.GT.U32.AND P4, PT, R33, R55, PT ;  /* 0x000000372100720c */ /* 0x000fe20003f84070 */
[--C-:B------:R-:W-:Y:S01]  /*7e80*/  @!P3 IMAD.IADD R49, R49, 0x1, -R33.reuse ;  /* 0x000000013131b824 */ /* 0x100fe200078e0a21 */
[----:B0-----:R-:W2:Y:S04]  /*7e90*/  LDL R2, [R1+0xf74] ;  /* 0x000f740001027983 */ /* 0x001ea80000100800 */
[----:B------:R0:W-:Y:S01]  /*7ea0*/  STL [R1+0x3448], R3 ;  /* 0x0034480301007387 */ /* 0x0001e20000100800 */
[--C-:B------:R-:W-:Y:S01]  /*7eb0*/  @!P0 IMAD.IADD R50, R50, 0x1, -R33.reuse ;  /* 0x0000000132328824 */ /* 0x100fe200078e0a21 */
[----:B------:R-:W-:Y:S01]  /*7ec0*/  ISETP.GT.U32.AND P3, PT, R33, R56, PT ;  /* 0x000000382100720c */ /* 0x000fe20003f64070 */
[--C-:B------:R-:W-:Y:S01]  /*7ed0*/  @!P2 IMAD.IADD R51, R51, 0x1, -R33.reuse ;  /* 0x000000013333a824 */ /* 0x100fe200078e0a21 */
[C---:B------:R-:W-:Y:S01]  /*7ee0*/  ISETP.GT.U32.AND P0, PT, R33.reuse, R57, PT ;  /* 0x000000392100720c */ /* 0x040fe20003f04070 */
[--C-:B------:R-:W-:Y:S01]  /*7ef0*/  @!P1 IMAD.IADD R52, R52, 0x1, -R33.reuse ;  /* 0x0000000134349824 */ /* 0x100fe200078e0a21 */
[----:B------:R-:W-:Y:S01]  /*7f00*/  ISETP.GT.U32.AND P2, PT, R33, R58, PT ;  /* 0x0000003a2100720c */ /* 0x000fe20003f44070 */
[----:B------:R-:W-:Y:S01]  /*7f10*/  @!P5 IMAD.IADD R53, R53, 0x1, -R33 ;  /* 0x000000013535d824 */ /* 0x000fe200078e0a21 */
[----:B0-----:R-:W0:Y:S01]  /*7f20*/  S2R R3, SR_TID.X ;  /* 0x0000000000037919 */ /* 0x001e220000002100 */
[----:B------:R-:W-:-:S02]  /*7f30*/  ISETP.GT.U32.AND P1, PT, R33, R59, PT ;  /* 0x0000003b2100720c */ /* 0x000fc40003f24070 */
        /* <DEDUP_REMOVED lines=16> */
[C---:B0-----:R-:W-:Y:S01]  /*8040*/  LOP3.LUT R34, R3.reuse, 0x7, RZ, 0xc0, !PT ;  /* 0x0000000703227812 */ /* 0x041fe200078ec0ff */
[----:B------:R-:W-:Y:S01]  /*8050*/  IMAD.SHL.U32 R35, R3, 0x2, RZ ;  /* 0x0000000203237824 */ /* 0x000fe200078e00ff */
[----:B------:R-:W-:Y:S01]  /*8060*/  ISETP.GT.U32.AND P6, PT, R33, R60, PT ;  /* 0x0000003c2100720c */ /* 0x000fe20003fc4070 */
[----:B------:R-:W-:-:S02]  /*8070*/  @!P4 IMAD.IADD R49, R49, 0x1, -R33 ;  /* 0x000000013131c824 */ /* 0x000fc400078e0a21 */
[----:B------:R-:W-:Y:S01]  /*8080*/  IMAD R34, R34, 0x110, RZ ;  /* 0x0000011022227824 */ /* 0x000fe200078e02ff */
        /* <DEDUP_REMOVED lines=9> */
[----:B------:R-:W-:Y:S01]  /*8120*/  @!P5 IMAD.IADD R54, R54, 0x1, -R33 ;  /* 0x000000013636d824 */ /* 0x000fe200078e0a21 */
[----:B------:R-:W-:Y:S01]  /*8130*/  ISETP.GT.U32.AND P5, PT, R33, R61, PT ;  /* 0x0000003d2100720c */ /* 0x000fe20003fa4070 */
[----:B------:R-:W-:Y:S01]  /*8140*/  IMAD.SHL.U32 R33, R3, 0x80, RZ ;  /* 0x0000008003217824 */ /* 0x000fe200078e00ff */
[----:B------:R-:W-:-:S02]  /*8150*/  LOP3.LUT R32, R34, 0x10, R35, 0x78, !PT ;  /* 0x0000001022207812 */ /* 0x000fc400078e7823 */
[----:B------:R-:W-:Y:S02]  /*8160*/  LOP3.LUT R34, R34, 0x30, R35, 0x78, !PT ;  /* 0x0000003022227812 */ /* 0x000fe400078e7823 */
[----:B------:R-:W-:Y:S01]  /*8170*/  LOP3.LUT R32, R32, 0x800, R33, 0xf8, !PT ;  /* 0x0000080020207812 */ /* 0x000fe200078ef821 */
[----:B------:R-:W3:Y:S04]  /*8180*/  LDL R35, [R1+0xf6c] ;  /* 0x000f6c0001237983 */ /* 0x000ee80000100800 */
[----:B------:R0:W-:Y:S04]  /*8190*/  STL [R1+0xb48], R34 ;  /* 0x000b482201007387 */ /* 0x0001e80000100800 */
[----:B0-----:R-:W4:Y:S04]  /*81a0*/  LDL R34, [R1+0xf70] ;  /* 0x000f700001227983 */ /* 0x001f280000100800 */
[----:B------:R0:W-:Y:S04]  /*81b0*/  STL [R1+0xb4c], R32 ;  /* 0x000b4c2001007387 */ /* 0x0001e80000100800 */
[----:B0-----:R-:W4:Y:S01]  /*81c0*/  LDL R32, [R1+0xf68] ;  /* 0x000f680001207983 */ /* 0x001f220000100800 */
[----:B------:R-:W-:-:S05]  /*81d0*/  IABS R33, c[0x0][0x17c] ;  /* 0x00005f0000217a13 */ /* 0x000fca0000000000 */
[--C-:B------:R-:W-:Y:S02]  /*81e0*/  @!P4 IMAD.IADD R55, R55, 0x1, -R33.reuse ;  /* 0x000000013737c824 */ /* 0x100fe400078e0a21 */
[--C-:B------:R-:W-:Y:S02]  /*81f0*/  @!P3 IMAD.IADD R56, R56, 0x1, -R33.reuse ;  /* 0x000000013838b824 */ /* 0x100fe400078e0a21 */
[--C-:B------:R-:W-:Y:S02]  /*8200*/  @!P0 IMAD.IADD R57, R57, 0x1, -R33.reuse ;  /* 0x0000000139398824 */ /* 0x100fe400078e0a21 */
[--C-:B------:R-:W-:Y:S02]  /*8210*/  @!P2 IMAD.IADD R58, R58, 0x1, -R33.reuse ;  /* 0x000000013a3aa824 */ /* 0x100fe400078e0a21 */
[--C-:B------:R-:W-:Y:S01]  /*8220*/  @!P1 IMAD.IADD R59, R59, 0x1, -R33.reuse ;  /* 0x000000013b3b9824 */ /* 0x100fe200078e0a21 */
[----:B------:R-:W-:Y:S01]  /*8230*/  ISETP.NE.AND P1, PT, RZ, c[0x0][0x178], PT ;  /* 0x00005e00ff007a0c */ /* 0x000fe20003f25270 */
[----:B------:R-:W-:-:S02]  /*8240*/  @!P6 IMAD.IADD R60, R60, 0x1, -R33 ;  /* 0x000000013c3ce824 */ /* 0x000fc400078e0a21 */
[----:B------:R-:W-:Y:S01]  /*8250*/  @!P5 IMAD.IADD R61, R61, 0x1, -R33 ;  /* 0x000000013d3dd824 */ /* 0x000fe200078e0a21 */
[----:B------:R-:W-:Y:S02]  /*8260*/  LOP3.LUT R33, RZ, c[0x0][0x178], RZ, 0x33, !PT ;  /* 0x00005e00ff217a12 */ /* 0x000fe400078e33ff */
[----:B------:R-:W-:Y:S02]  /*8270*/  LOP3.LUT R3, R3, 0x1f, RZ, 0xc0, !PT ;  /* 0x0000001f03037812 */ /* 0x000fe400078ec0ff */
[----:B--2---:R-:W-:Y:S02]  /*8280*/  ISETP.GE.AND P2, PT, R2, RZ, PT ;  /* 0x000000ff0200720c */ /* 0x004fe40003f46270 */
[----:B------:R-:W2:Y:S11]  /*8290*/  LDL R2, [R1+0x313c] ;  /* 0x00313c0001027983 */ /* 0x000eb60000100800 */
[----:B------:R-:W-:-:S05]  /*82a0*/  @!P2 IMAD.MOV R28, RZ, RZ, -R28 ;  /* 0x000000ffff1ca224 */ /* 0x000fca00078e0a1c */
[----:B------:R-:W-:Y:S02]  /*82b0*/  SEL R28, R33, R28, !P1 ;  /* 0x0000001c211c7207 */ /* 0x000fe40004800000 */
[----:B---3--:R-:W-:Y:S02]  /*82c0*/  ISETP.GE.AND P3, PT, R35, RZ, PT ;  /* 0x000000ff2300720c */ /* 0x008fe40003f66270 */
[----:B------:R-:W3:Y:S01]  /*82d0*/  LDL R35, [R1+0x3138] ;  /* 0x0031380001237983 */ /* 0x000ee20000100800 */
[----:B----4-:R-:W-:Y:S02]  /*82e0*/  ISETP.GE.AND P4, PT, R32, RZ, PT ;  /* 0x000000ff2000720c */ /* 0x010fe40003f86270 */
[----:B------:R-:W-:-:S08]  /*82f0*/  ISETP.GE.AND P0, PT, R34, RZ, PT ;  /* 0x000000ff2200720c */ /* 0x000fd00003f06270 */
[----:B------:R-:W-:Y:S02]  /*8300*/  @!P3 IMAD.MOV R30, RZ, RZ, -R30 ;  /* 0x000000ffff1eb224 */ /* 0x000fe400078e0a1e */
[----:B------:R-:W-:Y:S02]  /*8310*/  IMAD R32, R3, c[0x0][0x18c], RZ ;  /* 0x0000630003207a24 */ /* 0x000fe400078e02ff */
[----:B------:R-:W4:Y:S01]  /*8320*/  LDL R3, [R1+0x3158] ;  /* 0x0031580001037983 */ /* 0x000f220000100800 */
[----:B------:R-:W-:-:S05]  /*8330*/  @!P4 IMAD.MOV R31, RZ, RZ, -R31 ;  /* 0x000000ffff1fc224 */ /* 0x000fca00078e0a1f */
[----:B------:R-:W-:-:S05]  /*8340*/  SEL R31, R33, R31, !P1 ;  /* 0x0000001f211f7207 */ /* 0x000fca0004800000 */
[----:B------:R0:W-:Y:S01]  /*8350*/  STL [R1+0xf24], R31 ;  /* 0x000f241f01007387 */ /* 0x0001e20000100800 */
[----:B------:R-:W-:Y:S01]  /*8360*/  @!P0 IMAD.MOV R29, RZ, RZ, -R29 ;  /* 0x000000ffff1d8224 */ /* 0x000fe200078e0a1d */
[C---:B0-----:R-:W-:Y:S02]  /*8370*/  SEL R31, R33.reuse, R30, !P1 ;  /* 0x0000001e211f7207 */ /* 0x041fe40004800000 */
[----:B------:R-:W4:Y:S02]  /*8380*/  LDL R30, [R1+0xf64] ;  /* 0x000f6400011e7983 */ /* 0x000f240000100800 */
[----:B------:R-:W-:Y:S02]  /*8390*/  SEL R29, R33, R29, !P1 ;  /* 0x0000001d211d7207 */ /* 0x000fe40004800000 */
[----:B------:R-:W-:Y:S04]  /*83a0*/  STL [R1+0xf20], R31 ;  /* 0x000f201f01007387 */ /* 0x000fe80000100800 */
[----:B------:R-:W-:Y:S04]  /*83b0*/  STL [R1+0xf1c], R29 ;  /* 0x000f1c1d01007387 */ /* 0x000fe80000100800 */
[----:B------:R0:W-:Y:S02]  /*83c0*/  STL [R1+0xf18], R28 ;  /* 0x000f181c01007387 */ /* 0x0001e40000100800 */
[----:B0-----:R-:W-:-:S05]  /*83d0*/  LEA R28, P1, R32, c[0x0][0x168], 0x1 ;  /* 0x00005a00201c7a11 */ /* 0x001fca00078208ff */
[----:B------:R0:W-:Y:S04]  /*83e0*/  STL [R1+0x3234], R28 ;  /* 0x0032341c01007387 */ /* 0x0001e80000100800 */
[----:B0-----:R-:W4:Y:S01]  /*83f0*/  LDL R28, [R1+0x316c] ;  /* 0x00316c00011c7983 */ /* 0x001f220000100800 */
[----:B------:R-:W-:-:S04]  /*8400*/  IMAD.MOV.U32 R34, RZ, RZ, c[0x0][0x18c] ;  /* 0x00006300ff227624 */ /* 0x000fc800078e00ff */
[----:B------:R-:W-:Y:S01]  /*8410*/  IMAD R31, R34, 0x20, R32 ;  /* 0x00000020221f7824 */ /* 0x000fe200078e0220 */
[----:B------:R-:W-:-:S03]  /*8420*/  LEA.HI.X.SX32 R29, R32, c[0x0][0x16c], 0x1, P1 ;  /* 0x00005b00201d7a11 */ /* 0x000fc600008f0eff */
[----:B------:R-:W-:-:S05]  /*8430*/  IMAD R33, R34, 0x20, R31 ;  /* 0x0000002022217824 */ /* 0x000fca00078e021f */
[----:B------:R-:W-:Y:S01]  /*8440*/  LEA R32, P2, R33, c[0x0][0x168], 0x1 ;  /* 0x00005a0021207a11 */ /* 0x000fe200078408ff */
[----:B------:R0:W-:Y:S04]  /*8450*/  STL [R1+0x3230], R29 ;  /* 0x0032301d01007387 */ /* 0x0001e80000100800 */
[----:B0-----:R-:W4:Y:S01]  /*8460*/  LDL R29, [R1+0x3160] ;  /* 0x00316000011d7983 */ /* 0x001f220000100800 */
[----:B--2---:R-:W-:-:S03]  /*8470*/  ISETP.GE.AND P3, PT, R2, RZ, PT ;  /* 0x000000ff0200720c */ /* 0x004fc60003f66270 */
[----:B------:R-:W2:Y:S01]  /*8480*/  LDL R2, [R1+0x3154] ;  /* 0x0031540001027983 */ /* 0x000ea20000100800 */
[----:B---3--:R-:W-:Y:S01]  /*8490*/  ISETP.GE.AND P5, PT, R35, RZ, PT ;  /* 0x000000ff2300720c */ /* 0x008fe20003fa6270 */
[----:B------:R-:W-:Y:S01]  /*84a0*/  IMAD R35, R34, 0x20, R33 ;  /* 0x0000002022237824 */ /* 0x000fe200078e0221 */
[----:B------:R-:W-:-:S04]  /*84b0*/  LEA.HI.X.SX32 R33, R33, c[0x0][0x16c], 0x1, P2 ;  /* 0x00005b0021217a11 */ /* 0x000fc800010f0eff */
[----:B------:R-:W-:-:S04]  /*84c0*/  LEA R34, P6, R35, c[0x0][0x168], 0x1 ;  /* 0x00005a0023227a11 */ /* 0x000fc800078c08ff */
[----:B------:R-:W-:Y:S02]  /*84d0*/  LEA.HI.X.SX32 R35, R35, c[0x0][0x16c], 0x1, P6 ;  /* 0x00005b0023237a11 */ /* 0x000fe400030f0eff */
[----:B----4-:R-:W-:Y:S02]  /*84e0*/  ISETP.GE.AND P4, PT, R30, RZ, PT ;  /* 0x000000ff1e00720c */ /* 0x010fe40003f86270 */
[----:B------:R-:W-:-:S04]  /*84f0*/  LEA R30, P1, R31, c[0x0][0x168], 0x1 ;  /* 0x00005a001f1e7a11 */ /* 0x000fc800078208ff */
[----:B------:R-:W-:Y:S01]  /*8500*/  LEA.HI.X.SX32 R31, R31, c[0x0][0x16c], 0x1, P1 ;  /* 0x00005b001f1f7a11 */ /* 0x000fe200008f0eff */
[----:B------:R-:W-:Y:S04]  /*8510*/  STL [R1+0x3274], R30 ;  /* 0x0032741e01007387 */ /* 0x000fe80000100800 */
[----:B------:R0:W-:Y:S04]  /*8520*/  STL [R1+0x3270], R31 ;  /* 0x0032701f01007387 */ /* 0x0001e80000100800 */
[----:B0-----:R-:W3:Y:S04]  /*8530*/  LDL R31, [R1+0x3150] ;  /* 0x00315000011f7983 */ /* 0x001ee80000100800 */
[----:B------:R0:W-:Y:S04]  /*8540*/  STL.64 [R1+0x32f0], R32 ;  /* 0x0032f02001007387 */ /* 0x0001e80000100a00 */
[----:B------:R-:W4:Y:S04]  /*8550*/  LDL R30, [R1+0x3140] ;  /* 0x00314000011e7983 */ /* 0x000f280000100800 */
[----:B0-----:R-:W2:Y:S04]  /*8560*/  LDL R32, [R1+0x3168] ;  /* 0x0031680001207983 */ /* 0x001ea80000100800 */
[----:B------:R-:W2:Y:S04]  /*8570*/  LDL R33, [R1+0x315c] ;  /* 0x00315c0001217983 */ /* 0x000ea80000100800 */
[----:B------:R0:W-:Y:S01]  /*8580*/  STL [R1+0x334c], R34 ;  /* 0x00334c2201007387 */ /* 0x0001e20000100800 */
[----:B------:R-:W-:Y:S01]  /*8590*/  ISETP.GE.AND P1, PT, R3, RZ, PT ;  /* 0x000000ff0300720c */ /* 0x000fe20003f26270 */
[----:B------:R-:W-:Y:S01]  /*85a0*/  IMAD.MOV.U32 R3, RZ, RZ, R0 ;  /* 0x000000ffff037224 */ /* 0x000fe200078e0000 */
[----:B------:R-:W-:Y:S01]  /*85b0*/  ISETP.GE.AND P2, PT, R28, RZ, PT ;  /* 0x000000ff1c00720c */ /* 0x000fe20003f46270 */
[----:B0-----:R-:W2:Y:S04]  /*85c0*/  LDL R34, [R1+0x3164] ;  /* 0x0031640001227983 */ /* 0x001ea80000100800 */
[----:B------:R-:W-:Y:S04]  /*85d0*/  STL [R1+0x3348], R35 ;  /* 0x0033482301007387 */ /* 0x000fe80000100800 */
[----:B------:R-:W3:Y:S04]  /*85e0*/  LDL R28, [R1+0x3148] ;  /* 0x00314800011c7983 */ /* 0x000ee80000100800 */
[----:B------:R-:W3:Y:S01]  /*85f0*/  LDL.LU R0, [R1+0x128] ;  /* 0x0001280001007983 */ /* 0x000ee20000300800 */
[----:B------:R-:W-:-:S05]  /*8600*/  @!P4 IMAD.MOV R3, RZ, RZ, -R3 ;  /* 0x000000ffff03c224 */ /* 0x000fca00078e0a03 */
[----:B------:R0:W-:Y:S04]  /*8610*/  STL [R1+0x12c], R3 ;  /* 0x00012c0301007387 */ /* 0x0001e80000100800 */
[----:B0-----:R-:W4:Y:S01]  /*8620*/  LDL.LU R3, [R1+0x3448] ;  /* 0x0034480001037983 */ /* 0x001f220000300800 */
[----:B--2---:R-:W-:-:S03]  /*8630*/  ISETP.GE.AND P4, PT, R34, RZ, PT ;  /* 0x000000ff2200720c */ /* 0x004fc60003f86270 */
[----:B------:R-:W2:Y:S04]  /*8640*/  LDL R34, [R1+0x314c] ;  /* 0x00314c0001227983 */ /* 0x000ea80000100800 */
[----:B------:R-:W2:Y:S01]  /*8650*/  LDL.LU R35, [R1+0x124] ;  /* 0x0001240001237983 */ /* 0x000ea20000300800 */
[----:B---3--:R-:W-:Y:S01]  /*8660*/  @!P5 IMAD.MOV R0, RZ, RZ, -R0 ;  /* 0x000000ffff00d224 */ /* 0x008fe200078e0a00 */
[----:B------:R-:W-:Y:S02]  /*8670*/  ISETP.GE.AND P5, PT, R32, RZ, PT ;  /* 0x000000ff2000720c */ /* 0x000fe40003fa6270 */
[----:B------:R-:W3:Y:S04]  /*8680*/  LDL R32, [R1+0x3144] ;  /* 0x0031440001207983 */ /* 0x000ee80000100800 */
[----:B------:R0:W-:Y:S04]  /*8690*/  STL [R1+0x128], R0 ;  /* 0x0001280001007387 */ /* 0x0001e80000100800 */
[----:B0-----:R-:W3:Y:S01]  /*86a0*/  LDL.LU R0, [R1+0x120] ;  /* 0x0001200001007983 */ /* 0x001ee20000300800 */
[----:B--2---:R-:W-:Y:S01]  /*86b0*/  @!P3 IMAD.MOV R35, RZ, RZ, -R35 ;  /* 0x000000ffff23b224 */ /* 0x004fe200078e0a23 */
[----:B------:R-:W-:-:S02]  /*86c0*/  ISETP.GE.AND P3, PT, R33, RZ, PT ;  /* 0x000000ff2100720c */ /* 0x000fc40003f66270 */
[----:B------:R-:W2:Y:S04]  /*86d0*/  LDL R33, [R1+0x3134] ;  /* 0x0031340001217983 */ /* 0x000ea80000100800 */
[----:B------:R0:W-:Y:S04]  /*86e0*/  STL [R1+0x124], R35 ;  /* 0x0001242301007387 */ /* 0x0001e80000100800 */
[----:B0-----:R-:W2:Y:S01]  /*86f0*/  LDL.LU R35, [R1+0x11c] ;  /* 0x00011c0001237983 */ /* 0x001ea20000300800 */
[----:B---3--:R-:W-:Y:S01]  /*8700*/  @!P1 IMAD.MOV R0, RZ, RZ, -R0 ;  /* 0x000000ffff009224 */ /* 0x008fe200078e0a00 */
[----:B------:R-:W-:-:S02]  /*8710*/  ISETP.GE.AND P1, PT, R29, RZ, PT ;  /* 0x000000ff1d00720c */ /* 0x000fc40003f26270 */
        /* <DEDUP_REMOVED lines=14> */
[----:B----4-:R-:W-:-:S02]  /*8800*/  ISETP.GE.AND P5, PT, R30, RZ, PT ;  /* 0x000000ff1e00720c */ /* 0x010fc40003fa6270 */
[----:B------:R-:W2:Y:S04]  /*8810*/  LDL R30, [R1+0x3124] ;  /* 0x00312400011e7983 */ /* 0x000ea80000100800 */
[----:B------:R0:W-:Y:S04]  /*8820*/  STL [R1+0x114], R35 ;  /* 0x0001142301007387 */ /* 0x0001e80000100800 */
[----:B0-----:R-:W4:Y:S01]  /*8830*/  LDL.LU R35, [R1+0x10c] ;  /* 0x00010c0001237983 */ /* 0x001f220000300800 */
[----:B---3--:R-:W-:Y:S01]  /*8840*/  @!P3 IMAD.MOV R0, RZ, RZ, -R0 ;  /* 0x000000ffff00b224 */ /* 0x008fe200078e0a00 */
[----:B------:R-:W-:-:S02]  /*8850*/  ISETP.GE.AND P3, PT, R28, RZ, PT ;  /* 0x000000ff1c00720c */ /* 0x000fc40003f66270 */
[----:B------:R-:W3:Y:S04]  /*8860*/  LDL R28, [R1+0x3120] ;  /* 0x00312000011c7983 */ /* 0x000ee80000100800 */
[----:B------:R0:W-:Y:S04]  /*8870*/  STL [R1+0x110], R0 ;  /* 0x0001100001007387 */ /* 0x0001e80000100800 */
[----:B0-----:R-:W2:Y:S01]  /*8880*/  LDL.LU R0, [R1+0x108] ;  /* 0x0001080001007983 */ /* 0x001ea20000300800 */
[----:B----4-:R-:W-:Y:S01]  /*8890*/  @!P1 IMAD.MOV R35, RZ, RZ, -R35 ;  /* 0x000000ffff239224 */ /* 0x010fe200078e0a23 */
[----:B------:R-:W-:-:S02]  /*88a0*/  ISETP.GE.AND P1, PT, R34, RZ, PT ;  /* 0x000000ff2200720c */ /* 0x000fc40003f26270 */
[----:B------:R-:W4:Y:S04]  /*88b0*/  LDL R34, [R1+0x311c] ;  /* 0x00311c0001227983 */ /* 0x000f280000100800 */
        /* <DEDUP_REMOVED lines=38> */
[----:B----4-:R-:W-:-:S02]  /*8b20*/  ISETP.GE.AND P5, PT, R34, RZ, PT ;  /* 0x000000ff2200720c */ /* 0x010fc40003fa6270 */
[----:B------:R-:W3:Y:S04]  /*8b30*/  LDL R34, [R1+0x30fc] ;  /* 0x0030fc0001227983 */ /* 0x000ee80000100800 */
[----:B------:R0:W-:Y:S04]  /*8b40*/  STL [R1+0xec], R35 ;  /* 0x0000ec2301007387 */ /* 0x0001e80000100800 */
[----:B0-----:R-:W4:Y:S01]  /*8b50*/  LDL.LU R35, [R1+0xe4] ;  /* 0x0000e40001237983 */ /* 0x001f220000300800 */
[----:B--2---:R-:W-:Y:S01]  /*8b60*/  @!P3 IMAD.MOV R0, RZ, RZ, -R0 ;  /* 0x000000ffff00b224 */ /* 0x004fe200078e0a00 */
[----:B------:R-:W-:-:S02]  /*8b70*/  ISETP.GE.AND P3, PT, R32, RZ, PT ;  /* 0x000000ff2000720c */ /* 0x000fc40003f66270 */
[----:B------:R-:W2:Y:S04]  /*8b80*/  LDL R32, [R1+0x30f8] ;  /* 0x0030f80001207983 */ /* 0x000ea80000100800 */
        /* <DEDUP_REMOVED lines=159> */
[----:B------:R-:W2:Y:S04]  /*9580*/  LDL.LU R32, [R1+0x60] ;  /* 0x0000600001207983 */ /* 0x000ea80000300800 */
[----:B------:R0:W-:Y:S04]  /*9590*/  STL [R1+0x68], R0 ;  /* 0x0000680001007387 */ /* 0x0001e80000100800 */
[----:B0-----:R-:W4:Y:S01]  /*95a0*/  LDL R0, [R1+0x3078] ;  /* 0x0030780001007983 */ /* 0x001f220000100800 */
[----:B---3--:R-:W-:Y:S01]  /*95b0*/  @!P4 IMAD.MOV R35, RZ, RZ, -R35 ;  /* 0x000000ffff23c224 */ /* 0x008fe200078e0a23 */
[----:B------:R-:W-:-:S04]  /*95c0*/  ISETP.GE.AND P4, PT, R33, RZ, PT ;  /* 0x000000ff2100720c */ /* 0x000fc80003f86270 */
[----:B------:R0:W-:Y:S01]  /*95d0*/  STL [R1+0x64], R35 ;  /* 0x0000642301007387 */ /* 0x0001e20000100800 */
[----:B--2---:R-:W-:Y:S01]  /*95e0*/  @!P5 IMAD.MOV R32, RZ, RZ, -R32 ;  /* 0x000000ffff20d224 */ /* 0x004fe200078e0a20 */
[----:B------:R-:W-:Y:S02]  /*95f0*/  ISETP.GE.AND P5, PT, R29, RZ, PT ;  /* 0x000000ff1d00720c */ /* 0x000fe40003fa6270 */
[----:B0-----:R-:W2:Y:S04]  /*9600*/  LDL.LU R35, [R1+0x5c] ;  /* 0x00005c0001237983 */ /* 0x001ea80000300800 */
[----:B------:R-:W3:Y:S04]  /*9610*/  LDL R33, [R1+0x3070] ;  /* 0x0030700001217983 */ /* 0x000ee80000100800 */
[----:B------:R-:W3:Y:S04]  /*9620*/  LDL.LU R29, [R1+0x58] ;  /* 0x00005800011d7983 */ /* 0x000ee80000300800 */
[----:B------:R0:W-:Y:S04]  /*9630*/  STL [R1+0x60], R32 ;  /* 0x0000602001007387 */ /* 0x0001e80000100800 */
[----:B0-----:R-:W4:Y:S01]  /*9640*/  LDL R32, [R1+0x3074] ;  /* 0x0030740001207983 */ /* 0x001f220000100800 */
[----:B--2---:R-:W-:Y:S01]  /*9650*/  @!P3 IMAD.MOV R35, RZ, RZ, -R35 ;  /* 0x000000ffff23b224 */ /* 0x004fe200078e0a23 */
[----:B------:R-:W-:-:S04]  /*9660*/  ISETP.GE.AND P3, PT, R31, RZ, PT ;  /* 0x000000ff1f00720c */ /* 0x000fc80003f66270 */
[----:B------:R0:W-:Y:S01]  /*9670*/  STL [R1+0x5c], R35 ;  /* 0x00005c2301007387 */ /* 0x0001e20000100800 */
[----:B---3--:R-:W-:Y:S01]  /*9680*/  @!P1 IMAD.MOV R29, RZ, RZ, -R29 ;  /* 0x000000ffff1d9224 */ /* 0x008fe200078e0a1d */
[----:B------:R-:W-:Y:S02]  /*9690*/  ISETP.GE.AND P1, PT, R2, RZ, PT ;  /* 0x000000ff0200720c */ /* 0x000fe40003f26270 */
[----:B0-----:R-:W2:Y:S04]  /*96a0*/  LDL.LU R35, [R1+0x54] ;  /* 0x0000540001237983 */ /* 0x001ea80000300800 */
[----:B------:R-:W3:Y:S04]  /*96b0*/  LDL R31, [R1+0x306c] ;  /* 0x00306c00011f7983 */ /* 0x000ee80000100800 */
        /* <DEDUP_REMOVED lines=9> */
[----:B------:R-:W-:-:S04]  /*9750*/  ISETP.GE.AND P4, PT, R28, RZ, PT ;  /* 0x000000ff1c00720c */ /* 0x000fc80003f86270 */
[----:B------:R0:W-:Y:S04]  /*9760*/  STL [R1+0x50], R29 ;  /* 0x0000501d01007387 */ /* 0x0001e80000100800 */
[----:B0-----:R-:W3:Y:S04]  /*9770*/  LDL R29, [R1+0x3060] ;  /* 0x00306000011d7983 */ /* 0x001ee80000100800 */
[----:B------:R-:W3:Y:S01]  /*9780*/  LDL.LU R28, [R1+0x48] ;  /* 0x00004800011c7983 */ /* 0x000ee20000300800 */
[----:B--2---:R-:W-:Y:S01]  /*9790*/  @!P5 IMAD.MOV R35, RZ, RZ, -R35 ;  /* 0x000000ffff23d224 */ /* 0x004fe200078e0a23 */
[----:B----4-:R-:W-:-:S04]  /*97a0*/  ISETP.GE.AND P5, PT, R34, RZ, PT ;  /* 0x000000ff2200720c */ /* 0x010fc80003fa6270 */
[----:B------:R0:W-:Y:S04]  /*97b0*/  STL [R1+0x4c], R35 ;  /* 0x00004c2301007387 */ /* 0x0001e80000100800 */
[----:B0-----:R-:W2:Y:S04]  /*97c0*/  LDL R35, [R1+0x305c] ;  /* 0x00305c0001237983 */ /* 0x001ea80000100800 */
[----:B------:R-:W4:Y:S01]  /*97d0*/  LDL.LU R34, [R1+0x44] ;  /* 0x0000440001227983 */ /* 0x000f220000300800 */
[----:B---3--:R-:W-:Y:S01]  /*97e0*/  @!P3 IMAD.MOV R28, RZ, RZ, -R28 ;  /* 0x000000ffff1cb224 */ /* 0x008fe200078e0a1c */
[----:B------:R-:W-:-:S04]  /*97f0*/  ISETP.GE.AND P3, PT, R0, RZ, PT ;  /* 0x000000ff0000720c */ /* 0x000fc80003f66270 */
[----:B------:R0:W-:Y:S04]  /*9800*/  STL [R1+0x48], R28 ;  /* 0x0000481c01007387 */ /* 0x0001e80000100800 */
[----:B0-----:R-:W3:Y:S04]  /*9810*/  LDL R28, [R1+0x3058] ;  /* 0x00305800011c7983 */ /* 0x001ee80000100800 */
[----:B------:R-:W2:Y:S01]  /*9820*/  LDL.LU R0, [R1+0x40] ;  /* 0x0000400001007983 */ /* 0x000ea20000300800 */
[----:B----4-:R-:W-:Y:S01]  /*9830*/  @!P1 IMAD.MOV R34, RZ, RZ, -R34 ;  /* 0x000000ffff229224 */ /* 0x010fe200078e0a22 */
[----:B------:R-:W-:-:S04]  /*9840*/  ISETP.GE.AND P1, PT, R33, RZ, PT ;  /* 0x000000ff2100720c */ /* 0x000fc80003f26270 */
[----:B------:R0:W-:Y:S04]  /*9850*/  STL [R1+0x44], R34 ;  /* 0x0000442201007387 */ /* 0x0001e80000100800 */
[----:B0-----:R-:W4:Y:S04]  /*9860*/  LDL R34, [R1+0x3054] ;  /* 0x0030540001227983 */ /* 0x001f280000100800 */
[----:B------:R-:W3:Y:S01]  /*9870*/  LDL.LU R33, [R1+0x3c] ;  /* 0x00003c0001217983 */ /* 0x000ee20000300800 */
[----:B--2---:R-:W-:Y:S01]  /*9880*/  @!P2 IMAD.MOV R0, RZ, RZ, -R0 ;  /* 0x000000ffff00a224 */ /* 0x004fe200078e0a00 */
[----:B------:R-:W-:-:S04]  /*9890*/  ISETP.GE.AND P2, PT, R32, RZ, PT ;  /* 0x000000ff2000720c */ /* 0x000fc80003f46270 */
[----:B------:R0:W-:Y:S04]  /*98a0*/  STL [R1+0x40], R0 ;  /* 0x0000400001007387 */ /* 0x0001e80000100800 */
[----:B0-----:R-:W2:Y:S04]  /*98b0*/  LDL R0, [R1+0x3050] ;  /* 0x0030500001007983 */ /* 0x001ea80000100800 */
[----:B------:R-:W2:Y:S01]  /*98c0*/  LDL.LU R32, [R1+0x38] ;  /* 0x0000380001207983 */ /* 0x000ea20000300800 */
[----:B---3--:R-:W-:Y:S01]  /*98d0*/  @!P4 IMAD.MOV R33, RZ, RZ, -R33 ;  /* 0x000000ffff21c224 */ /* 0x008fe200078e0a21 */
[----:B------:R-:W-:-:S04]  /*98e0*/  ISETP.GE.AND P4, PT, R31, RZ, PT ;  /* 0x000000ff1f00720c */ /* 0x000fc80003f86270 */
[----:B------:R0:W-:Y:S04]  /*98f0*/  STL [R1+0x3c], R33 ;  /* 0x00003c2101007387 */ /* 0x0001e80000100800 */
[----:B0-----:R-:W3:Y:S04]  /*9900*/  LDL R33, [R1+0x304c] ;  /* 0x00304c0001217983 */ /* 0x001ee80000100800 */
        /* <DEDUP_REMOVED lines=14> */
[----:B0-----:R-:W2:Y:S04]  /*99f0*/  LDL.LU R2, [R1+0x3444] ;  /* 0x0034440001027983 */ /* 0x001ea80000300800 */
[----:B------:R-:W2:Y:S01]  /*9a00*/  LDL.LU R29, [R1+0x28] ;  /* 0x00002800011d7983 */ /* 0x000ea20000300800 */
[----:B---3--:R-:W-:Y:S01]  /*9a10*/  @!P2 IMAD.MOV R30, RZ, RZ, -R30 ;  /* 0x000000ffff1ea224 */ /* 0x008fe200078e0a1e */
[----:B------:R-:W-:-:S04]  /*9a20*/  ISETP.GE.AND P2, PT, R35, RZ, PT ;  /* 0x000000ff2300720c */ /* 0x000fc80003f46270 */
[----:B------:R0:W-:Y:S04]  /*9a30*/  STL [R1+0x2c], R30 ;  /* 0x00002c1e01007387 */ /* 0x0001e80000100800 */
[----:B0-----:R-:W3:Y:S04]  /*9a40*/  LDL R30, [R1+0x3040] ;  /* 0x00304000011e7983 */ /* 0x001ee80000100800 */
[----:B------:R-:W3:Y:S01]  /*9a50*/  LDL.LU R35, [R1+0x24] ;  /* 0x0000240001237983 */ /* 0x000ee20000300800 */
[----:B--2---:R-:W-:Y:S01]  /*9a60*/  @!P4 IMAD.MOV R29, RZ, RZ, -R29 ;  /* 0x000000ffff1dc224 */ /* 0x004fe200078e0a1d */
[----:B------:R-:W-:-:S02]  /*9a70*/  ISETP.GE.AND P4, PT, R28, RZ, PT ;  /* 0x000000ff1c00720c */ /* 0x000fc40003f86270 */
[----:B------:R-:W2:Y:S04]  /*9a80*/  LDL.LU R28, [R1+0x20] ;  /* 0x00002000011c7983 */ /* 0x000ea80000300800 */
[----:B------:R0:W-:Y:S04]  /*9a90*/  STL [R1+0x28], R29 ;  /* 0x0000281d01007387 */ /* 0x0001e80000100800 */
[----:B0-----:R-:W2:Y:S01]  /*9aa0*/  LDL R29, [R1+0x303c] ;  /* 0x00303c00011d7983 */ /* 0x001ea20000100800 */
[----:B---3--:R-:W-:Y:S01]  /*9ab0*/  @!P5 IMAD.MOV R35, RZ, RZ, -R35 ;  /* 0x000000ffff23d224 */ /* 0x008fe200078e0a23 */
[----:B----4-:R-:W-:-:S02]  /*9ac0*/  ISETP.GE.AND P5, PT, R34, RZ, PT ;  /* 0x000000ff2200720c */ /* 0x010fc40003fa6270 */
[----:B------:R-:W3:Y:S01]  /*9ad0*/  LDL.LU R34, [R1+0x1c] ;  /* 0x00001c0001227983 */ /* 0x000ee20000300800 */
[----:B--2---:R-:W-:-:S03]  /*9ae0*/  @!P3 IMAD.MOV R28, RZ, RZ, -R28 ;  /* 0x000000ffff1cb224 */ /* 0x004fc600078e0a1c */
[----:B------:R-:W-:Y:S04]  /*9af0*/  STL [R1+0x24], R35 ;  /* 0x0000242301007387 */ /* 0x000fe80000100800 */
[----:B------:R0:W-:Y:S04]  /*9b00*/  STL [R1+0x20], R28 ;  /* 0x0000201c01007387 */ /* 0x0001e80000100800 */
[----:B0-----:R-:W2:Y:S04]  /*9b10*/  LDL R28, [R1+0x3038] ;  /* 0x00303800011c7983 */ /* 0x001ea80000100800 */
[----:B------:R-:W4:Y:S01]  /*9b20*/  LDL.LU R35, [R1+0x18] ;  /* 0x0000180001237983 */ /* 0x000f220000300800 */
[----:B------:R-:W-:Y:S01]  /*9b30*/  ISETP.GE.AND P3, PT, R0, RZ, PT ;  /* 0x000000ff0000720c */ /* 0x000fe20003f66270 */
[----:B---3--:R-:W-:Y:S01]  /*9b40*/  @!P1 IMAD.MOV R34, RZ, RZ, -R34 ;  /* 0x000000ffff229224 */ /* 0x008fe200078e0a22 */
[----:B------:R-:W-:-:S04]  /*9b50*/  ISETP.GE.AND P1, PT, R33, RZ, PT ;  /* 0x000000ff2100720c */ /* 0x000fc80003f26270 */
[----:B------:R-:W-:Y:S04]  /*9b60*/  STL [R1+0x33c8], R34 ;  /* 0x0033c82201007387 */ /* 0x000fe80000100800 */
[----:B------:R-:W3:Y:S04]  /*9b70*/  LDL.LU R33, [R1+0x14] ;  /* 0x0000140001217983 */ /* 0x000ee80000300800 */
[----:B------:R-:W2:Y:S01]  /*9b80*/  LDL R0, [R1+0x3030] ;  /* 0x0030300001007983 */ /* 0x000ea20000100800 */
[----:B----4-:R-:W-:Y:S01]  /*9b90*/  @!P2 IMAD.MOV R35, RZ, RZ, -R35 ;  /* 0x000000ffff23a224 */ /* 0x010fe200078e0a23 */
[----:B------:R-:W-:-:S04]  /*9ba0*/  ISETP.GE.AND P2, PT, R32, RZ, PT ;  /* 0x000000ff2000720c */ /* 0x000fc80003f46270 */
[----:B------:R-:W-:Y:S04]  /*9bb0*/  STL [R1+0x33cc], R35 ;  /* 0x0033cc2301007387 */ /* 0x000fe80000100800 */
[----:B------:R-:W4:Y:S01]  /*9bc0*/  LDL.LU R32, [R1+0x10] ;  /* 0x0000100001207983 */ /* 0x000f220000300800 */
[----:B---3--:R-:W-:Y:S01]  /*9bd0*/  @!P4 IMAD.MOV R33, RZ, RZ, -R33 ;  /* 0x000000ffff21c224 */ /* 0x008fe200078e0a21 */
[----:B------:R-:W-:-:S04]  /*9be0*/  ISETP.GE.AND P4, PT, R31, RZ, PT ;  /* 0x000000ff1f00720c */ /* 0x000fc80003f86270 */
[----:B------:R0:W-:Y:S04]  /*9bf0*/  STL [R1+0x33d0], R33 ;  /* 0x0033d02101007387 */ /* 0x0001e80000100800 */
[----:B------:R-:W3:Y:S04]  /*9c00*/  LDL.LU R31, [R1+0xc] ;  /* 0x00000c00011f7983 */ /* 0x000ee80000300800 */
[----:B0-----:R-:W2:Y:S01]  /*9c10*/  LDL R33, [R1+0x3028] ;  /* 0x0030280001217983 */ /* 0x001ea20000100800 */
[----:B----4-:R-:W-:Y:S01]  /*9c20*/  @!P5 IMAD.MOV R32, RZ, RZ, -R32 ;  /* 0x000000ffff20d224 */ /* 0x010fe200078e0a20 */
[----:B------:R-:W-:-:S04]  /*9c30*/  ISETP.GE.AND P5, PT, R30, RZ, PT ;  /* 0x000000ff1e00720c */ /* 0x000fc80003fa6270 */
[----:B------:R0:W-:Y:S04]  /*9c40*/  STL [R1+0x33d4], R32 ;  /* 0x0033d42001007387 */ /* 0x0001e80000100800 */
[----:B0-----:R-:W4:Y:S04]  /*9c50*/  LDL R32, [R1+0x302c] ;  /* 0x00302c0001207983 */ /* 0x001f280000100800 */
[----:B------:R-:W2:Y:S04]  /*9c60*/  LDL.LU R30, [R1+0x8] ;  /* 0x00000800011e7983 */ /* 0x000ea80000300800 */
[----:B------:R-:W4:Y:S01]  /*9c70*/  LDL R35, [R1+0x3024] ;  /* 0x0030240001237983 */ /* 0x000f220000100800 */
[----:B---3--:R-:W-:Y:S01]  /*9c80*/  @!P3 IMAD.MOV R31, RZ, RZ, -R31 ;  /* 0x000000ffff1fb224 */ /* 0x008fe200078e0a1f */
[----:B------:R-:W-:-:S04]  /*9c90*/  ISETP.GE.AND P3, PT, R29, RZ, PT ;  /* 0x000000ff1d00720c */ /* 0x000fc80003f66270 */
[----:B------:R0:W-:Y:S04]  /*9ca0*/  STL [R1+0x33d8], R31 ;  /* 0x0033d81f01007387 */ /* 0x0001e80000100800 */
[----:B0-----:R-:W3:Y:S04]  /*9cb0*/  LDL R31, [R1+0x3034] ;  /* 0x00303400011f7983 */ /* 0x001ee80000100800 */
[----:B------:R-:W3:Y:S04]  /*9cc0*/  LDL.LU R29, [R1+0x4] ;  /* 0x00000400011d7983 */ /* 0x000ee80000300800 */
[----:B------:R-:W3:Y:S01]  /*9cd0*/  LDL R34, [R1+0x3020] ;  /* 0x0030200001227983 */ /* 0x000ee20000100800 */
[----:B--2---:R-:W-:Y:S01]  /*9ce0*/  @!P1 IMAD.MOV R30, RZ, RZ, -R30 ;  /* 0x000000ffff1e9224 */ /* 0x004fe200078e0a1e */
[----:B------:R-:W-:-:S04]  /*9cf0*/  ISETP.GE.AND P1, PT, R28, RZ, PT ;  /* 0x000000ff1c00720c */ /* 0x000fc80003f26270 */
[----:B------:R0:W-:Y:S04]  /*9d00*/  STL [R1+0x33dc], R30 ;  /* 0x0033dc1e01007387 */ /* 0x0001e80000100800 */
[----:B------:R-:W2:Y:S04]  /*9d10*/  LDL.LU R28, [R1] ;  /* 0x00000000011c7983 */ /* 0x000ea80000300800 */
[----:B0-----:R-:W2:Y:S01]  /*9d20*/  LDL R30, [R1+0x301c] ;  /* 0x00301c00011e7983 */ /* 0x001ea20000100800 */
[----:B------:R-:W-:Y:S02]  /*9d30*/  @!P5 IMAD.MOV R2, RZ, RZ, -R2 ;  /* 0x000000ffff02d224 */ /* 0x000fe400078e0a02 */
[----:B------:R-:W-:Y:S01]  /*9d40*/  @!P3 IMAD.MOV R3, RZ, RZ, -R3 ;  /* 0x000000ffff03b224 */ /* 0x000fe200078e0a03 */
[----:B----4-:R-:W-:Y:S01]  /*9d50*/  ISETP.GE.AND P5, PT, R32, RZ, PT ;  /* 0x000000ff2000720c */ /* 0x010fe20003fa6270 */
[----:B------:R-:W-:Y:S01]  /*9d60*/  @!P1 IMAD.MOV R4, RZ, RZ, -R4 ;  /* 0x000000ffff049224 */ /* 0x000fe200078e0a04 */
[----:B------:R-:W-:-:S02]  /*9d70*/  ISETP.GE.AND P3, PT, R33, RZ, PT ;  /* 0x000000ff2100720c */ /* 0x000fc40003f66270 */
[----:B------:R-:W-:Y:S01]  /*9d80*/  ISETP.GE.AND P1, PT, R35, RZ, PT ;  /* 0x000000ff2300720c */ /* 0x000fe20003f26270 */
[----:B---3--:R-:W-:Y:S01]  /*9d90*/  @!P2 IMAD.MOV R29, RZ, RZ, -R29 ;  /* 0x000000ffff1da224 */ /* 0x008fe200078e0a1d */
[----:B------:R-:W-:-:S04]  /*9da0*/  ISETP.GE.AND P2, PT, R31, RZ, PT ;  /* 0x000000ff1f00720c */ /* 0x000fc80003f46270 */
[----:B------:R0:W-:Y:S04]  /*9db0*/  STL [R1+0x33e0], R29 ;  /* 0x0033e01d01007387 */ /* 0x0001e80000100800 */
[----:B------:R-:W3:Y:S01]  /*9dc0*/  LDL R31, [R1+0x3018] ;  /* 0x00301800011f7983 */ /* 0x000ee20000100800 */
[----:B--2---:R-:W-:Y:S01]  /*9dd0*/  @!P4 IMAD.MOV R28, RZ, RZ, -R28 ;  /* 0x000000ffff1cc224 */ /* 0x004fe200078e0a1c */
[----:B------:R-:W-:-:S04]  /*9de0*/  ISETP.GE.AND P4, PT, R0, RZ, PT ;  /* 0x000000ff0000720c */ /* 0x000fc80003f86270 */
[----:B------:R1:W-:Y:S04]  /*9df0*/  STL [R1+0x33e4], R28 ;  /* 0x0033e41c01007387 */ /* 0x0003e80000100800 */
[----:B------:R-:W2:Y:S04]  /*9e00*/  LDL R0, [R1+0x3014] ;  /* 0x0030140001007983 */ /* 0x000ea80000100800 */
[----:B------:R-:W-:Y:S01]  /*9e10*/  STL [R1+0x33e8], R2 ;  /* 0x0033e80201007387 */ /* 0x000fe20000100800 */
[----:B------:R-:W-:-:S03]  /*9e20*/  @!P2 IMAD.MOV R5, RZ, RZ, -R5 ;  /* 0x000000ffff05a224 */ /* 0x000fc600078e0a05 */
[----:B------:R-:W4:Y:S04]  /*9e30*/  LDL R32, [R1+0x3010] ;  /* 0x0030100001207983 */ /* 0x000f280000100800 */
[----:B------:R0:W-:Y:S04]  /*9e40*/  STL [R1+0x33ec], R3 ;  /* 0x0033ec0301007387 */ /* 0x0001e80000100800 */
[----:B------:R-:W4:Y:S04]  /*9e50*/  LDL R33, [R1+0x300c] ;  /* 0x00300c0001217983 */ /* 0x000f280000100800 */
[----:B------:R0:W-:Y:S04]  /*9e60*/  STL [R1+0x33f0], R4 ;  /* 0x0033f00401007387 */ /* 0x0001e80000100800 */
[----:B------:R-:W4:Y:S01]  /*9e70*/  LDL R35, [R1+0x3008] ;  /* 0x0030080001237983 */ /* 0x000f220000100800 */
[----:B------:R-:W-:-:S03]  /*9e80*/  ISETP.GE.AND P2, PT, R34, RZ, PT ;  /* 0x000000ff2200720c */ /* 0x000fc60003f46270 */
[----:B------:R-:W-:Y:S04]  /*9e90*/  STL [R1+0x33f4], R5 ;  /* 0x0033f40501007387 */ /* 0x000fe80000100800 */
[----:B------:R-:W4:Y:S01]  /*9ea0*/  LDL R34, [R1+0x3004] ;  /* 0x0030040001227983 */ /* 0x000f220000100800 */
[----:B------:R-:W-:Y:S01]  /*9eb0*/  @!P4 IMAD.MOV R6, RZ, RZ, -R6 ;  /* 0x000000ffff06c224 */ /* 0x000fe200078e0a06 */
[----:B------:R-:W-:Y:S01]  /*9ec0*/  ISETP.GE.AND P4, PT, R30, RZ, PT ;  /* 0x000000ff1e00720c */ /* 0x000fe20003f86270 */
[----:B------:R-:W-:-:S03]  /*9ed0*/  @!P5 IMAD.MOV R7, RZ, RZ, -R7 ;  /* 0x000000ffff07d224 */ /* 0x000fc600078e0a07 */
[----:B------:R-:W-:Y:S01]  /*9ee0*/  STL [R1+0x33f8], R6 ;  /* 0x0033f80601007387 */ /* 0x000fe20000100800 */
[----:B------:R-:W-:-:S03]  /*9ef0*/  @!P3 IMAD.MOV R8, RZ, RZ, -R8 ;  /* 0x000000ffff08b224 */ /* 0x000fc600078e0a08 */
[----:B------:R-:W4:Y:S04]  /*9f00*/  LDL R30, [R1+0x3000] ;  /* 0x00300000011e7983 */ /* 0x000f280000100800 */
[----:B------:R-:W-:Y:S01]  /*9f10*/  STL [R1+0x33fc], R7 ;  /* 0x0033fc0701007387 */ /* 0x000fe20000100800 */
[----:B------:R-:W-:Y:S02]  /*9f20*/  @!P1 IMAD.MOV R9, RZ, RZ, -R9 ;  /* 0x000000ffff099224 */ /* 0x000fe400078e0a09 */
[----:B------:R-:W-:Y:S02]  /*9f30*/  @!P2 IMAD.MOV R10, RZ, RZ, -R10 ;  /* 0x000000ffff0aa224 */ /* 0x000fe400078e0a0a */
[----:B------:R-:W-:Y:S01]  /*9f40*/  @!P4 IMAD.MOV R11, RZ, RZ, -R11 ;  /* 0x000000ffff0bc224 */ /* 0x000fe200078e0a0b */
[----:B---3--:R-:W-:-:S02]  /*9f50*/  ISETP.GE.AND P5, PT, R31, RZ, PT ;  /* 0x000000ff1f00720c */ /* 0x008fc40003fa6270 */
[----:B------:R-:W3:Y:S04]  /*9f60*/  LDL R31, [R1+0x2ffc] ;  /* 0x002ffc00011f7983 */ /* 0x000ee80000100800 */
[----:B------:R-:W-:Y:S01]  /*9f70*/  STL [R1+0x3400], R8 ;  /* 0x0034000801007387 */ /* 0x000fe20000100800 */
[----:B--2---:R-:W-:-:S03]  /*9f80*/  ISETP.GE.AND P3, PT, R0, RZ, PT ;  /* 0x000000ff0000720c */ /* 0x004fc60003f66270 */
[----:B------:R-:W2:Y:S04]  /*9f90*/  LDL R0, [R1+0x2ff8] ;  /* 0x002ff80001007983 */ /* 0x000ea80000100800 */
[----:B------:R-:W-:Y:S01]  /*9fa0*/  STL [R1+0x3404], R9 ;  /* 0x0034040901007387 */ /* 0x000fe20000100800 */
[----:B----4-:R-:W-:-:S03]  /*9fb0*/  ISETP.GE.AND P1, PT, R32, RZ, PT ;  /* 0x000000ff2000720c */ /* 0x010fc60003f26270 */
[----:B------:R-:W4:Y:S01]  /*9fc0*/  LDL R32, [R1+0x2ff0] ;  /* 0x002ff00001207983 */ /* 0x000f220000100800 */
[----:B------:R-:W-:-:S03]  /*9fd0*/  @!P5 IMAD.MOV R12, RZ, RZ, -R12 ;  /* 0x000000ffff0cd224 */ /* 0x000fc600078e0a0c */
[----:B------:R-:W-:Y:S01]  /*9fe0*/  STL [R1+0x3408], R10 ;  /* 0x0034080a01007387 */ /* 0x000fe20000100800 */
[----:B------:R-:W-:-:S03]  /*9ff0*/  ISETP.GE.AND P2, PT, R33, RZ, PT ;  /* 0x000000ff2100720c */ /* 0x000fc60003f46270 */
[----:B------:R-:W4:Y:S04]  /*a000*/  LDL R33, [R1+0x2ff4] ;  /* 0x002ff40001217983 */ /* 0x000f280000100800 */
[----:B------:R-:W-:Y:S01]  /*a010*/  STL [R1+0x340c], R11 ;  /* 0x00340c0b01007387 */ /* 0x000fe20000100800 */
[----:B------:R-:W-:-:S03]  /*a020*/  ISETP.GE.AND P4, PT, R35, RZ, PT ;  /* 0x000000ff2300720c */ /* 0x000fc60003f86270 */
[----:B------:R-:W4:Y:S04]  /*a030*/  LDL R35, [R1+0x2fec] ;  /* 0x002fec0001237983 */ /* 0x000f280000100800 */
[----:B------:R-:W-:Y:S01]  /*a040*/  STL [R1+0x3410], R12 ;  /* 0x0034100c01007387 */ /* 0x000fe20000100800 */
[----:B------:R-:W-:-:S03]  /*a050*/  ISETP.GE.AND P5, PT, R34, RZ, PT ;  /* 0x000000ff2200720c */ /* 0x000fc60003fa6270 */
[----:B------:R-:W4:Y:S01]  /*a060*/  LDL R34, [R1+0x2fe8] ;  /* 0x002fe80001227983 */ /* 0x000f220000100800 */
[----:B------:R-:W-:Y:S02]  /*a070*/  @!P3 IMAD.MOV R13, RZ, RZ, -R13 ;  /* 0x000000ffff0db224 */ /* 0x000fe400078e0a0d */
[----:B------:R-:W-:Y:S02]  /*a080*/  @!P1 IMAD.MOV R14, RZ, RZ, -R14 ;  /* 0x000000ffff0e9224 */ /* 0x000fe400078e0a0e */
[----:B------:R-:W-:Y:S01]  /*a090*/  @!P2 IMAD.MOV R15, RZ, RZ, -R15 ;  /* 0x000000ffff0fa224 */ /* 0x000fe200078e0a0f */
[----:B------:R-:W-:Y:S01]  /*a0a0*/  ISETP.GE.AND P3, PT, R30, RZ, PT ;  /* 0x000000ff1e00720c */ /* 0x000fe20003f66270 */
[----:B------:R-:W-:Y:S04]  /*a0b0*/  STL [R1+0x3414], R13 ;  /* 0x0034140d01007387 */ /* 0x000fe80000100800 */
[----:B------:R-:W4:Y:S04]  /*a0c0*/  LDL R30, [R1+0x2fe4] ;  /* 0x002fe400011e7983 */ /* 0x000f280000100800 */
[----:B------:R-:W-:Y:S01]  /*a0d0*/  STL [R1+0x3418], R14 ;  /* 0x0034180e01007387 */ /* 0x000fe20000100800 */
[----:B------:R-:W-:-:S02]  /*a0e0*/  @!P4 IMAD.MOV R16, RZ, RZ, -R16 ;  /* 0x000000ffff10c224 */ /* 0x000fc400078e0a10 */
[----:B------:R-:W-:Y:S02]  /*a0f0*/  @!P5 IMAD.MOV R17, RZ, RZ, -R17 ;  /* 0x000000ffff11d224 */ /* 0x000fe400078e0a11 */
[----:B------:R-:W-:Y:S01]  /*a100*/  @!P3 IMAD.MOV R18, RZ, RZ, -R18 ;  /* 0x000000ffff12b224 */ /* 0x000fe200078e0a12 */
[----:B---3--:R-:W-:Y:S02]  /*a110*/  ISETP.GE.AND P1, PT, R31, RZ, PT ;  /* 0x000000ff1f00720c */ /* 0x008fe40003f26270 */
[----:B------:R-:W3:Y:S04]  /*a120*/  LDL R31, [R1+0x2fe0] ;  /* 0x002fe000011f7983 */ /* 0x000ee80000100800 */
[----:B------:R-:W-:Y:S01]  /*a130*/  STL [R1+0x341c], R15 ;  /* 0x00341c0f01007387 */ /* 0x000fe20000100800 */
[----:B--2---:R-:W-:-:S03]  /*a140*/  ISETP.GE.AND P2, PT, R0, RZ, PT ;  /* 0x000000ff0000720c */ /* 0x004fc60003f46270 */
[----:B------:R-:W2:Y:S04]  /*a150*/  LDL R0, [R1+0x2fdc] ;  /* 0x002fdc0001007983 */ /* 0x000ea80000100800 */
[----:B------:R-:W-:Y:S01]  /*a160*/  STL [R1+0x3420], R16 ;  /* 0x0034201001007387 */ /* 0x000fe20000100800 */
[----:B----4-:R-:W-:-:S03]  /*a170*/  ISETP.GE.AND P4, PT, R32, RZ, PT ;  /* 0x000000ff2000720c */ /* 0x010fc60003f86270 */
[----:B------:R-:W-:Y:S01]  /*a180*/  STL [R1+0x3424], R17 ;  /* 0x0034241101007387 */ /* 0x000fe20000100800 */
[----:B------:R-:W-:-:S03]  /*a190*/  @!P1 IMAD.MOV R19, RZ, RZ, -R19 ;  /* 0x000000ffff139224 */ /* 0x000fc600078e0a13 */
[----:B------:R-:W4:Y:S01]  /*a1a0*/  LDL R32, [R1+0x2fd8] ;  /* 0x002fd80001207983 */ /* 0x000f220000100800 */
[----:B------:R-:W-:-:S03]  /*a1b0*/  ISETP.GE.AND P5, PT, R33, RZ, PT ;  /* 0x000000ff2100720c */ /* 0x000fc60003fa6270 */
[----:B------:R-:W-:Y:S04]  /*a1c0*/  STL [R1+0x3428], R18 ;  /* 0x0034281201007387 */ /* 0x000fe80000100800 */
[----:B------:R-:W4:Y:S01]  /*a1d0*/  LDL R33, [R1+0x2fd4] ;  /* 0x002fd40001217983 */ /* 0x000f220000100800 */
        /* <DEDUP_REMOVED lines=8> */
[----:B------:R-:W-:Y:S04]  /*a260*/  STL [R1+0x3430], R20 ;  /* 0x0034301401007387 */ /* 0x000fe80000100800 */
[----:B0-----:R-:W4:Y:S01]  /*a270*/  LDL R29, [R1+0x2fc8] ;  /* 0x002fc800011d7983 */ /* 0x001f220000100800 */
[----:B------:R-:W-:-:S03]  /*a280*/  ISETP.GE.AND P2, PT, R30, RZ, PT ;  /* 0x000000ff1e00720c */ /* 0x000fc60003f46270 */
[----:B------:R-:W-:Y:S04]  /*a290*/  STL [R1+0x3434], R21 ;  /* 0x0034341501007387 */ /* 0x000fe80000100800 */
[----:B------:R-:W4:Y:S04]  /*a2a0*/  LDL R30, [R1+0x2fc4] ;  /* 0x002fc400011e7983 */ /* 0x000f280000100800 */
[----:B------:R-:W-:Y:S01]  /*a2b0*/  STL [R1+0x3438], R22 ;  /* 0x0034381601007387 */ /* 0x000fe20000100800 */
[----:B------:R-:W-:Y:S02]  /*a2c0*/  @!P3 IMAD.MOV R23, RZ, RZ, -R23 ;  /* 0x000000ffff17b224 */ /* 0x000fe400078e0a17 */
[----:B------:R-:W-:-:S02]  /*a2d0*/  @!P1 IMAD.MOV R24, RZ, RZ, -R24 ;  /* 0x000000ffff189224 */ /* 0x000fc400078e0a18 */
[----:B------:R-:W-:Y:S01]  /*a2e0*/  @!P2 IMAD.MOV R25, RZ, RZ, -R25 ;  /* 0x000000ffff19a224 */ /* 0x000fe200078e0a19 */
[----:B---3--:R-:W-:Y:S02]  /*a2f0*/  ISETP.GE.AND P4, PT, R31, RZ, PT ;  /* 0x000000ff1f00720c */ /* 0x008fe40003f86270 */
[----:B------:R-:W3:Y:S01]  /*a300*/  LDL R31, [R1+0x2fbc] ;  /* 0x002fbc00011f7983 */ /* 0x000ee20000100800 */
[----:B--2---:R-:W-:-:S03]  /*a310*/  ISETP.GE.AND P5, PT, R0, RZ, PT ;  /* 0x000000ff0000720c */ /* 0x004fc60003fa6270 */
[----:B------:R-:W2:Y:S04]  /*a320*/  LDL R0, [R1+0x2fc0] ;  /* 0x002fc00001007983 */ /* 0x000ea80000100800 */
[----:B------:R-:W-:Y:S01]  /*a330*/  STL [R1+0x343c], R23 ;  /* 0x00343c1701007387 */ /* 0x000fe20000100800 */
[----:B----4-:R-:W-:-:S03]  /*a340*/  ISETP.GE.AND P3, PT, R32, RZ, PT ;  /* 0x000000ff2000720c */ /* 0x010fc60003f66270 */
[----:B------:R-:W4:Y:S04]  /*a350*/  LDL R32, [R1+0x2fb8] ;  /* 0x002fb80001207983 */ /* 0x000f280000100800 */
[----:B------:R-:W-:Y:S01]  /*a360*/  STL [R1+0x3440], R24 ;  /* 0x0034401801007387 */ /* 0x000fe20000100800 */
[----:B------:R-:W-:-:S03]  /*a370*/  ISETP.GE.AND P1, PT, R33, RZ, PT ;  /* 0x000000ff2100720c */ /* 0x000fc60003f26270 */
[----:B------:R-:W4:Y:S01]  /*a380*/  LDL R33, [R1+0x2fb4] ;  /* 0x002fb40001217983 */ /* 0x000f220000100800 */
[----:B------:R-:W-:-:S03]  /*a390*/  ISETP.GE.AND P2, PT, R35, RZ, PT ;  /* 0x000000ff2300720c */ /* 0x000fc60003f46270 */
[----:B------:R-:W4:Y:S01]  /*a3a0*/  LDL R35, [R1+0x2fb0] ;  /* 0x002fb00001237983 */ /* 0x000f220000100800 */
[----:B------:R-:W-:Y:S02]  /*a3b0*/  @!P4 IMAD.MOV R26, RZ, RZ, -R26 ;  /* 0x000000ffff1ac224 */ /* 0x000fe400078e0a1a */
[----:B------:R-:W-:Y:S01]  /*a3c0*/  @!P5 IMAD.MOV R27, RZ, RZ, -R27 ;  /* 0x000000ffff1bd224 */ /* 0x000fe200078e0a1b */
[----:B-1----:R-:W4:Y:S01]  /*a3d0*/  LDL R28, [R1+0x2fa8] ;  /* 0x002fa800011c7983 */ /* 0x002f220000100800 */
[----:B------:R-:W-:-:S03]  /*a3e0*/  ISETP.GE.AND P4, PT, R34, RZ, PT ;  /* 0x000000ff2200720c */ /* 0x000fc60003f86270 */
[----:B------:R-:W4:Y:S01]  /*a3f0*/  LDL R34, [R1+0x2fac] ;  /* 0x002fac0001227983 */ /* 0x000f220000100800 */
[----:B------:R-:W-:Y:S02]  /*a400*/  @!P3 IMAD.MOV R36, RZ, RZ, -R36 ;  /* 0x000000ffff24b224 */ /* 0x000fe400078e0a24 */
[----:B------:R-:W-:Y:S01]  /*a410*/  @!P1 IMAD.MOV R37, RZ, RZ, -R37 ;  /* 0x000000ffff259224 */ /* 0x000fe200078e0a25 */
[----:B------:R-:W4:Y:S01]  /*a420*/  LDL R3, [R1+0x2f84] ;  /* 0x002f840001037983 */ /* 0x000f220000100800 */
[----:B------:R-:W-:-:S03]  /*a430*/  ISETP.GE.AND P5, PT, R29, RZ, PT ;  /* 0x000000ff1d00720c */ /* 0x000fc60003fa6270 */
[----:B------:R-:W4:Y:S04]  /*a440*/  LDL R2, [R1+0x2f74] ;  /* 0x002f740001027983 */ /* 0x000f280000100800 */
[----:B------:R-:W4:Y:S01]  /*a450*/  LDL R29, [R1+0x2fa4] ;  /* 0x002fa400011d7983 */ /* 0x000f220000100800 */
[----:B------:R-:W-:-:S03]  /*a460*/  ISETP.GE.AND P3, PT, R30, RZ, PT ;  /* 0x000000ff1e00720c */ /* 0x000fc60003f66270 */
[----:B------:R-:W4:Y:S01]  /*a470*/  LDL R30, [R1+0x2fa0] ;  /* 0x002fa000011e7983 */ /* 0x000f220000100800 */
[----:B------:R-:W-:Y:S02]  /*a480*/  @!P2 IMAD.MOV R38, RZ, RZ, -R38 ;  /* 0x000000ffff26a224 */ /* 0x000fe400078e0a26 */
[----:B------:R-:W-:Y:S02]  /*a490*/  @!P4 IMAD.MOV R39, RZ, RZ, -R39 ;  /* 0x000000ffff27c224 */ /* 0x000fe400078e0a27 */
[----:B------:R-:W-:-:S05]  /*a4a0*/  @!P5 IMAD.MOV R40, RZ, RZ, -R40 ;  /* 0x000000ffff28d224 */ /* 0x000fca00078e0a28 */
[----:B------:R-:W-:Y:S01]  /*a4b0*/  @!P3 IMAD.MOV R41, RZ, RZ, -R41 ;  /* 0x000000ffff29b224 */ /* 0x000fe200078e0a29 */
[----:B---3--:R-:W-:Y:S02]  /*a4c0*/  ISETP.GE.AND P2, PT, R31, RZ, PT ;  /* 0x000000ff1f00720c */ /* 0x008fe40003f46270 */
[----:B------:R-:W3:Y:S01]  /*a4d0*/  LDL R31, [R1+0x2f98] ;  /* 0x002f9800011f7983 */ /* 0x000ee20000100800 */
[----:B--2---:R-:W-:-:S03]  /*a4e0*/  ISETP.GE.AND P1, PT, R0, RZ, PT ;  /* 0x000000ff0000720c */ /* 0x004fc60003f26270 */
[----:B------:R-:W2:Y:S01]  /*a4f0*/  LDL R0, [R1+0x2f9c] ;  /* 0x002f9c0001007983 */ /* 0x000ea20000100800 */
[----:B----4-:R-:W-:-:S03]  /*a500*/  ISETP.GE.AND P4, PT, R32, RZ, PT ;  /* 0x000000ff2000720c */ /* 0x010fc60003f86270 */
[----:B------:R-:W4:Y:S01]  /*a510*/  LDL R32, [R1+0x2f94] ;  /* 0x002f940001207983 */ /* 0x000f220000100800 */
[----:B------:R-:W-:-:S03]  /*a520*/  ISETP.GE.AND P5, PT, R33, RZ, PT ;  /* 0x000000ff2100720c */ /* 0x000fc60003fa6270 */
[----:B------:R-:W4:Y:S01]  /*a530*/  LDL R33, [R1+0x2f90] ;  /* 0x002f900001217983 */ /* 0x000f220000100800 */
[----:B------:R-:W-:-:S03]  /*a540*/  ISETP.GE.AND P3, PT, R35, RZ, PT ;  /* 0x000000ff2300720c */ /* 0x000fc60003f66270 */
[----:B------:R-:W4:Y:S01]  /*a550*/  LDL R35, [R1+0x2f8c] ;  /* 0x002f8c0001237983 */ /* 0x000f220000100800 */
[----:B------:R-:W-:Y:S01]  /*a560*/  @!P1 IMAD.MOV R42, RZ, RZ, -R42 ;  /* 0x000000ffff2a9224 */ /* 0x000fe200078e0a2a */
[----:B------:R-:W-:Y:S02]  /*a570*/  ISETP.GE.AND P1, PT, R34, RZ, PT ;  /* 0x000000ff2200720c */ /* 0x000fe40003f26270 */
[----:B------:R-:W4:Y:S01]  /*a580*/  LDL R34, [R1+0x2f88] ;  /* 0x002f880001227983 */ /* 0x000f220000100800 */
[----:B------:R-:W-:Y:S01]  /*a590*/  @!P2 IMAD.MOV R43, RZ, RZ, -R43 ;  /* 0x000000ffff2ba224 */ /* 0x000fe200078e0a2b */
[----:B------:R-:W-:Y:S01]  /*a5a0*/  ISETP.GE.AND P2, PT, R28, RZ, PT ;  /* 0x000000ff1c00720c */ /* 0x000fe20003f46270 */
[----:B------:R-:W-:Y:S01]  /*a5b0*/  @!P4 IMAD.MOV R44, RZ, RZ, -R44 ;  /* 0x000000ffff2cc224 */ /* 0x000fe200078e0a2c */
[----:B------:R-:W4:Y:S01]  /*a5c0*/  LDL R28, [R1+0x2f78] ;  /* 0x002f7800011c7983 */ /* 0x000f220000100800 */
[----:B------:R-:W-:Y:S02]  /*a5d0*/  @!P5 IMAD.MOV R45, RZ, RZ, -R45 ;  /* 0x000000ffff2dd224 */ /* 0x000fe400078e0a2d */
[----:B------:R-:W-:Y:S01]  /*a5e0*/  @!P3 IMAD.MOV R46, RZ, RZ, -R46 ;  /* 0x000000ffff2eb224 */ /* 0x000fe200078e0a2e */
[----:B------:R-:W-:-:S03]  /*a5f0*/  ISETP.GE.AND P4, PT, R29, RZ, PT ;  /* 0x000000ff1d00720c */ /* 0x000fc60003f86270 */
[----:B------:R-:W-:Y:S01]  /*a600*/  @!P1 IMAD.MOV R47, RZ, RZ, -R47 ;  /* 0x000000ffff2f9224 */ /* 0x000fe200078e0a2f */
[----:B------:R-:W4:Y:S01]  /*a610*/  LDL R29, [R1+0x2f7c] ;  /* 0x002f7c00011d7983 */ /* 0x000f220000100800 */
[----:B------:R-:W-:Y:S02]  /*a620*/  ISETP.GE.AND P5, PT, R30, RZ, PT ;  /* 0x000000ff1e00720c */ /* 0x000fe40003fa6270 */
[----:B------:R-:W-:-:S06]  /*a630*/  @!P2 IMAD.MOV R48, RZ, RZ, -R48 ;  /* 0x000000ffff30a224 */ /* 0x000fcc00078e0a30 */
[----:B------:R-:W-:-:S05]  /*a640*/  @!P4 IMAD.MOV R49, RZ, RZ, -R49 ;  /* 0x000000ffff31c224 */ /* 0x000fca00078e0a31 */
[----:B------:R-:W-:Y:S01]  /*a650*/  @!P5 IMAD.MOV R50, RZ, RZ, -R50 ;  /* 0x000000ffff32d224 */ /* 0x000fe200078e0a32 */
[----:B---3--:R-:W-:Y:S02]  /*a660*/  ISETP.GE.AND P1, PT, R31, RZ, PT ;  /* 0x000000ff1f00720c */ /* 0x008fe40003f26270 */
[----:B--2---:R-:W-:Y:S02]  /*a670*/  ISETP.GE.AND P3, PT, R0, RZ, PT ;  /* 0x000000ff0000720c */ /* 0x004fe40003f66270 */
[----:B------:R-:W2:Y:S04]  /*a680*/  LDL R0, [R1+0x2f80] ;  /* 0x002f800001007983 */ /* 0x000ea80000100800 */
[----:B------:R-:W3:Y:S04]  /*a690*/  LDL.LU R30, [R1+0x12c] ;  /* 0x00012c00011e7983 */ /* 0x000ee80000300800 */
[----:B------:R-:W3:Y:S01]  /*a6a0*/  LDL.LU R31, [R1+0x128] ;  /* 0x00012800011f7983 */ /* 0x000ee20000300800 */
[----:B----4-:R-:W-:-:S03]  /*a6b0*/  ISETP.GE.AND P2, PT, R32, RZ, PT ;  /* 0x000000ff2000720c */ /* 0x010fc60003f46270 */
[----:B------:R-:W4:Y:S01]  /*a6c0*/  LDL.LU R32, [R1+0x124] ;  /* 0x0001240001207983 */ /* 0x000f220000300800 */
[----:B------:R-:W-:-:S03]  /*a6d0*/  ISETP.GE.AND P4, PT, R33, RZ, PT ;  /* 0x000000ff2100720c */ /* 0x000fc60003f86270 */
[----:B------:R-:W4:Y:S01]  /*a6e0*/  LDL.LU R33, [R1+0x120] ;  /* 0x0001200001217983 */ /* 0x000f220000300800 */
[----:B------:R-:W-:-:S03]  /*a6f0*/  ISETP.GE.AND P5, PT, R35, RZ, PT ;  /* 0x000000ff2300720c */ /* 0x000fc60003fa6270 */
[----:B------:R-:W4:Y:S01]  /*a700*/  LDL.LU R35, [R1+0x11c] ;  /* 0x00011c0001237983 */ /* 0x000f220000300800 */
[----:B------:R-:W-:Y:S01]  /*a710*/  @!P3 IMAD.MOV R51, RZ, RZ, -R51 ;  /* 0x000000ffff33b224 */ /* 0x000fe200078e0a33 */
[----:B------:R-:W-:Y:S02]  /*a720*/  ISETP.GE.AND P3, PT, R34, RZ, PT ;  /* 0x000000ff2200720c */ /* 0x000fe40003f66270 */
[----:B------:R-:W4:Y:S01]  /*a730*/  LDL.LU R34, [R1+0x118] ;  /* 0x0001180001227983 */ /* 0x000f220000300800 */
[----:B------:R-:W-:Y:S01]  /*a740*/  ISETP.NE.AND P0, PT, RZ, c[0x0][0x17c], PT ;  /* 0x00005f00ff007a0c */ /* 0x000fe20003f05270 */
[----:B------:R-:W-:Y:S01]  /*a750*/  @!P1 IMAD.MOV R52, RZ, RZ, -R52 ;  /* 0x000000ffff349224 */ /* 0x000fe200078e0a34 */
[----:B------:R-:W-:Y:S01]  /*a760*/  ISETP.GE.AND P1, PT, R3, RZ, PT ;  /* 0x000000ff0300720c */ /* 0x000fe20003f26270 */
[----:B------:R-:W-:Y:S01]  /*a770*/  @!P2 IMAD.MOV R53, RZ, RZ, -R53 ;  /* 0x000000ffff35a224 */ /* 0x000fe200078e0a35 */
[----:B------:R-:W-:Y:S01]  /*a780*/  ISETP.GE.AND P2, PT, R2, RZ, PT ;  /* 0x000000ff0200720c */ /* 0x000fe20003f46270 */
[----:B------:R-:W-:Y:S01]  /*a790*/  @!P4 IMAD.MOV R54, RZ, RZ, -R54 ;  /* 0x000000ffff36c224 */ /* 0x000fe200078e0a36 */
[----:B------:R-:W-:Y:S01]  /*a7a0*/  ISETP.GE.AND P4, PT, R28, RZ, PT ;  /* 0x000000ff1c00720c */ /* 0x000fe20003f86270 */
[----:B------:R-:W-:Y:S01]  /*a7b0*/  @!P5 IMAD.MOV R55, RZ, RZ, -R55 ;  /* 0x000000ffff37d224 */ /* 0x000fe200078e0a37 */
[----:B------:R-:W-:-:S02]  /*a7c0*/  ISETP.GE.AND P5, PT, R29, RZ, PT ;  /* 0x000000ff1d00720c */ /* 0x000fc40003fa6270 */
[----:B--2---:R-:W-:Y:S02]  /*a7d0*/  ISETP.GE.AND P6, PT, R0, RZ, PT ;  /* 0x000000ff0000720c */ /* 0x004fe40003fc6270 */
[----:B------:R-:W-:-:S04]  /*a7e0*/  LOP3.LUT R0, RZ, c[0x0][0x17c], RZ, 0x33, !PT ;  /* 0x00005f00ff007a12 */ /* 0x000fc800078e33ff */
[C---:B---3--:R-:W-:Y:S02]  /*a7f0*/  SEL R4, R0.reuse, R30, !P0 ;  /* 0x0000001e00047207 */ /* 0x048fe40004000000 */
[----:B------:R-:W-:-:S03]  /*a800*/  SEL R3, R0, R31, !P0 ;  /* 0x0000001f00037207 */ /* 0x000fc60004000000 */
[----:B------:R0:W-:Y:S01]  /*a810*/  STL [R1+0x12c], R4 ;  /* 0x00012c0401007387 */ /* 0x0001e20000100800 */
[----:B----4-:R-:W-:-:S03]  /*a820*/  SEL R2, R0, R32, !P0 ;  /* 0x0000002000027207 */ /* 0x010fc60004000000 */
[----:B------:R1:W-:Y:S01]  /*a830*/  STL [R1+0x128], R3 ;  /* 0x0001280301007387 */ /* 0x0003e20000100800 */
[----:B0-----:R-:W-:-:S03]  /*a840*/  SEL R4, R0, R33, !P0 ;  /* 0x0000002100047207 */ /* 0x001fc60004000000 */
[----:B------:R0:W-:Y:S01]  /*a850*/  STL [R1+0x124], R2 ;  /* 0x0001240201007387 */ /* 0x0001e20000100800 */
[----:B-1----:R-:W-:-:S03]  /*a860*/  SEL R3, R0, R35, !P0 ;  /* 0x0000002300037207 */ /* 0x002fc60004000000 */
[----:B------:R1:W-:Y:S04]  /*a870*/  STL [R1+0x120], R4 ;  /* 0x0001200401007387 */ /* 0x0003e80000100800 */
[----:B------:R-:W2:Y:S01]  /*a880*/  LDL.LU R24, [R1+0x114] ;  /* 0x0001140001187983 */ /* 0x000ea20000300800 */
[----:B0-----:R-:W-:-:S03]  /*a890*/  SEL R2, R0, R34, !P0 ;  /* 0x0000002200027207 */ /* 0x001fc60004000000 */
[----:B------:R0:W-:Y:S04]  /*a8a0*/  STL [R1+0x11c], R3 ;  /* 0x00011c0301007387 */ /* 0x0001e80000100800 */
[----:B------:R-:W3:Y:S04]  /*a8b0*/  LDL.LU R23, [R1+0x110] ;  /* 0x0001100001177983 */ /* 0x000ee80000300800 */
[----:B------:R4:W-:Y:S04]  /*a8c0*/  STL [R1+0x118], R2 ;  /* 0x0001180201007387 */ /* 0x0009e80000100800 */
[----:B------:R-:W3:Y:S04]  /*a8d0*/  LDL.LU R22, [R1+0x10c] ;  /* 0x00010c0001167983 */ /* 0x000ee80000300800 */
        /* <DEDUP_REMOVED lines=17> */
[----:B-1----:R-:W3:Y:S04]  /*a9f0*/  LDL.LU R4, [R1+0xc4] ;  /* 0x0000c40001047983 */ /* 0x002ee80000300800 */
[----:B0-----:R-:W3:Y:S04]  /*aa00*/  LDL.LU R3, [R1+0xc0] ;  /* 0x0000c00001037983 */ /* 0x001ee80000300800 */
[----:B----4-:R-:W4:Y:S04]  /*aa10*/  LDL.LU R2, [R1+0xbc] ;  /* 0x0000bc0001027983 */ /* 0x010f280000300800 */
[----:B------:R-:W4:Y:S04]  /*aa20*/  LDL.LU R28, [R1+0xb8] ;  /* 0x0000b800011c7983 */ /* 0x000f280000300800 */
[----:B------:R-:W4:Y:S04]  /*aa30*/  LDL.LU R29, [R1+0xb4] ;  /* 0x0000b400011d7983 */ /* 0x000f280000300800 */
[----:B------:R-:W4:Y:S04]  /*aa40*/  LDL.LU R30, [R1+0xb0] ;  /* 0x0000b000011e7983 */ /* 0x000f280000300800 */
[----:B------:R-:W4:Y:S04]  /*aa50*/  LDL.LU R31, [R1+0xac] ;  /* 0x0000ac00011f7983 */ /* 0x000f280000300800 */
[----:B------:R-:W4:Y:S04]  /*aa60*/  LDL.LU R32, [R1+0xa8] ;  /* 0x0000a80001207983 */ /* 0x000f280000300800 */
[----:B------:R-:W4:Y:S04]  /*aa70*/  LDL.LU R33, [R1+0xa4] ;  /* 0x0000a40001217983 */ /* 0x000f280000300800 */
[----:B------:R-:W4:Y:S04]  /*aa80*/  LDL.LU R35, [R1+0xa0] ;  /* 0x0000a00001237983 */ /* 0x000f280000300800 */
[----:B------:R-:W4:Y:S01]  /*aa90*/  LDL.LU R34, [R1+0x9c] ;  /* 0x00009c0001227983 */ /* 0x000f220000300800 */
[----:B--2---:R-:W-:-:S02]  /*aaa0*/  SEL R24, R0, R24, !P0 ;  /* 0x0000001800187207 */ /* 0x004fc40004000000 */
[----:B---3--:R-:W-:-:S03]  /*aab0*/  SEL R23, R0, R23, !P0 ;  /* 0x0000001700177207 */ /* 0x008fc60004000000 */
[----:B------:R0:W-:Y:S04]  /*aac0*/  STL [R1+0x114], R24 ;  /* 0x0001141801007387 */ /* 0x0001e80000100800 */
[----:B------:R1:W-:Y:S01]  /*aad0*/  STL [R1+0x110], R23 ;  /* 0x0001101701007387 */ /* 0x0003e20000100800 */
[C---:B0-----:R-:W-:Y:S02]  /*aae0*/  SEL R24, R0.reuse, R22, !P0 ;  /* 0x0000001600187207 */ /* 0x041fe40004000000 */
[C---:B-1----:R-:W-:Y:S02]  /*aaf0*/  SEL R23, R0.reuse, R21, !P0 ;  /* 0x0000001500177207 */ /* 0x042fe40004000000 */
[C---:B------:R-:W-:Y:S01]  /*ab00*/  SEL R22, R0.reuse, R20, !P0 ;  /* 0x0000001400167207 */ /* 0x040fe20004000000 */
[----:B------:R-:W-:Y:S01]  /*ab10*/  STL [R1+0x10c], R24 ;  /* 0x00010c1801007387 */ /* 0x000fe20000100800 */
[----:B------:R-:W-:-:S03]  /*ab20*/  SEL R21, R0, R19, !P0 ;  /* 0x0000001300157207 */ /* 0x000fc60004000000 */
        /* <DEDUP_REMOVED lines=33> */
[----:B----4-:R-:W-:-:S03]  /*ad40*/  SEL R4, R0, R2, !P0 ;  /* 0x0000000200047207 */ /* 0x010fc60004000000 */
[----:B------:R-:W-:Y:S01]  /*ad50*/  STL [R1+0xc4], R6 ;  /* 0x0000c40601007387 */ /* 0x000fe20000100800 */
[----:B------:R-:W-:-:S03]  /*ad60*/  SEL R3, R0, R28, !P0 ;  /* 0x0000001c00037207 */ /* 0x000fc60004000000 */
[----:B------:R-:W-:Y:S01]  /*ad70*/  STL [R1+0xc0], R5 ;  /* 0x0000c00501007387 */ /* 0x000fe20000100800 */
[----:B------:R-:W-:-:S03]  /*ad80*/  SEL R2, R0, R29, !P0 ;  /* 0x0000001d00027207 */ /* 0x000fc60004000000 */
[----:B------:R0:W-:Y:S04]  /*ad90*/  STL [R1+0xbc], R4 ;  /* 0x0000bc0401007387 */ /* 0x0001e80000100800 */
[----:B------:R1:W-:Y:S01]  /*ada0*/  STL [R1+0xb8], R3 ;  /* 0x0000b80301007387 */ /* 0x0003e20000100800 */
[----:B0-----:R-:W-:-:S03]  /*adb0*/  SEL R4, R0, R30, !P0 ;  /* 0x0000001e00047207 */ /* 0x001fc60004000000 */
[----:B------:R0:W-:Y:S01]  /*adc0*/  STL [R1+0xb4], R2 ;  /* 0x0000b40201007387 */ /* 0x0001e20000100800 */
[----:B-1----:R-:W-:-:S03]  /*add0*/  SEL R3, R0, R31, !P0 ;  /* 0x0000001f00037207 */ /* 0x002fc60004000000 */
        /* <DEDUP_REMOVED lines=8> */
[----:B------:R-:W2:Y:S04]  /*ae60*/  LDL.LU R24, [R1+0x98] ;  /* 0x0000980001187983 */ /* 0x000ea80000300800 */
        /* <DEDUP_REMOVED lines=21> */
[----:B0-----:R-:W3:Y:S04]  /*afc0*/  LDL.LU R4, [R1+0x48] ;  /* 0x0000480001047983 */ /* 0x001ee80000300800 */
[----:B-1----:R-:W3:Y:S04]  /*afd0*/  LDL.LU R3, [R1+0x44] ;  /* 0x0000440001037983 */ /* 0x002ee80000300800 */
        /* <DEDUP_REMOVED lines=9> */
[----:B--2---:R-:W-:-:S05]  /*b070*/  SEL R24, R0, R24, !P0 ;  /* 0x0000001800187207 */ /* 0x004fca0004000000 */
[----:B------:R0:W-:Y:S01]  /*b080*/  STL [R1+0x98], R24 ;  /* 0x0000981801007387 */ /* 0x0001e20000100800 */
[----:B---3--:R-:W-:-:S03]  /*b090*/  SEL R23, R0, R23, !P0 ;  /* 0x0000001700177207 */ /* 0x008fc60004000000 */
[----:B0-----:R-:W2:Y:S01]  /*b0a0*/  LDL.LU R24, [R1+0x3440] ;  /* 0x0034400001187983 */ /* 0x001ea20000300800 */
[----:B------:R-:W-:-:S03]  /*b0b0*/  SEL R22, R0, R22, !P0 ;  /* 0x0000001600167207 */ /* 0x000fc60004000000 */
[----:B------:R0:W-:Y:S01]  /*b0c0*/  STL [R1+0x94], R23 ;  /* 0x0000941701007387 */ /* 0x0001e20000100800 */
[C---:B------:R-:W-:Y:S02]  /*b0d0*/  SEL R21, R0.reuse, R21, !P0 ;  /* 0x0000001500157207 */ /* 0x040fe40004000000 */
[C---:B------:R-:W-:Y:S01]  /*b0e0*/  SEL R20, R0.reuse, R20, !P0 ;  /* 0x0000001400147207 */ /* 0x040fe20004000000 */
[----:B0-----:R-:W3:Y:S01]  /*b0f0*/  LDL.LU R23, [R1+0x343c] ;  /* 0x00343c0001177983 */ /* 0x001ee20000300800 */
[----:B------:R-:W-:-:S03]  /*b100*/  SEL R19, R0, R19, !P0 ;  /* 0x0000001300137207 */ /* 0x000fc60004000000 */
[----:B------:R0:W-:Y:S01]  /*b110*/  STL [R1+0x90], R22 ;  /* 0x0000901601007387 */ /* 0x0001e20000100800 */
[C---:B------:R-:W-:Y:S02]  /*b120*/  SEL R18, R0.reuse, R18, !P0 ;  /* 0x0000001200127207 */ /* 0x040fe40004000000 */
[C---:B------:R-:W-:Y:S01]  /*b130*/  SEL R17, R0.reuse, R17, !P0 ;  /* 0x0000001100117207 */ /* 0x040fe20004000000 */
[----:B0-----:R-:W2:Y:S04]  /*b140*/  LDL.LU R22, [R1+0x3438] ;  /* 0x0034380001167983 */ /* 0x001ea80000300800 */
[----:B------:R0:W-:Y:S01]  /*b150*/  STL [R1+0x8c], R21 ;  /* 0x00008c1501007387 */ /* 0x0001e20000100800 */
[C---:B------:R-:W-:Y:S02]  /*b160*/  SEL R16, R0.reuse, R16, !P0 ;  /* 0x0000001000107207 */ /* 0x040fe40004000000 */
[C---:B------:R-:W-:Y:S01]  /*b170*/  SEL R15, R0.reuse, R15, !P0 ;  /* 0x0000000f000f7207 */ /* 0x040fe20004000000 */
[----:B0-----:R-:W2:Y:S04]  /*b180*/  LDL.LU R21, [R1+0x3434] ;  /* 0x0034340001157983 */ /* 0x001ea80000300800 */
[----:B------:R0:W-:Y:S01]  /*b190*/  STL [R1+0x88], R20 ;  /* 0x0000881401007387 */ /* 0x0001e20000100800 */
[----:B------:R-:W-:-:S03]  /*b1a0*/  SEL R14, R0, R14, !P0 ;  /* 0x0000000e000e7207 */ /* 0x000fc60004000000 */
        /* <DEDUP_REMOVED lines=35> */
[----:B----4-:R-:W-:-:S03]  /*b3e0*/  SEL R2, R0, R2, !P0 ;  /* 0x0000000200027207 */ /* 0x010fc60004000000 */
[----:B0-----:R-:W4:Y:S04]  /*b3f0*/  LDL.LU R8, [R1+0x3400] ;  /* 0x0034000001087983 */ /* 0x001f280000300800 */
        /* <DEDUP_REMOVED lines=24> */
[----:B------:R0:W-:Y:S04]  /*b580*/  STL [R1+0x34], R30 ;  /* 0x0000341e01007387 */ /* 0x0001e80000100800 */
[----:B0-----:R-:W3:Y:S04]  /*b590*/  LDL.LU R30, [R1+0x33dc] ;  /* 0x0033dc00011e7983 */ /* 0x001ee80000300800 */
[----:B------:R0:W-:Y:S04]  /*b5a0*/  STL [R1+0x30], R31 ;  /* 0x0000301f01007387 */ /* 0x0001e80000100800 */
[----:B0-----:R-:W4:Y:S04]  /*b5b0*/  LDL.LU R31, [R1+0x33d8] ;  /* 0x0033d800011f7983 */ /* 0x001f280000300800 */
[----:B------:R0:W-:Y:S04]  /*b5c0*/  STL [R1+0x2c], R32 ;  /* 0x00002c2001007387 */ /* 0x0001e80000100800 */
[----:B0-----:R-:W4:Y:S04]  /*b5d0*/  LDL.LU R32, [R1+0x33d4] ;  /* 0x0033d40001207983 */ /* 0x001f280000300800 */
[----:B------:R0:W-:Y:S04]  /*b5e0*/  STL [R1+0x28], R33 ;  /* 0x0000282101007387 */ /* 0x0001e80000100800 */
[----:B0-----:R-:W4:Y:S04]  /*b5f0*/  LDL.LU R33, [R1+0x33d0] ;  /* 0x0033d00001217983 */ /* 0x001f280000300800 */
[----:B------:R0:W-:Y:S04]  /*b600*/  STL [R1+0x24], R35 ;  /* 0x0000242301007387 */ /* 0x0001e80000100800 */
[----:B0-----:R-:W4:Y:S04]  /*b610*/  LDL.LU R35, [R1+0x33cc] ;  /* 0x0033cc0001237983 */ /* 0x001f280000300800 */
[----:B------:R0:W-:Y:S04]  /*b620*/  STL [R1+0x20], R34 ;  /* 0x0000202201007387 */ /* 0x0001e80000100800 */
[----:B0-----:R-:W4:Y:S01]  /*b630*/  LDL.LU R34, [R1+0x33c8] ;  /* 0x0033c80001227983 */ /* 0x001f220000300800 */
[----:B--2---:R-:W-:-:S02]  /*b640*/  SEL R29, R0, R29, !P0 ;  /* 0x0000001d001d7207 */ /* 0x004fc40004000000 */
[C---:B---3--:R-:W-:Y:S02]  /*b650*/  SEL R30, R0.reuse, R30, !P0 ;  /* 0x0000001e001e7207 */ /* 0x048fe40004000000 */
[C---:B----4-:R-:W-:Y:S02]  /*b660*/  SEL R31, R0.reuse, R31, !P0 ;  /* 0x0000001f001f7207 */ /* 0x050fe40004000000 */
[C---:B------:R-:W-:Y:S02]  /*b670*/  SEL R32, R0.reuse, R32, !P0 ;  /* 0x0000002000207207 */ /* 0x040fe40004000000 */
[C---:B------:R-:W-:Y:S02]  /*b680*/  SEL R33, R0.reuse, R33, !P0 ;  /* 0x0000002100217207 */ /* 0x040fe40004000000 */
[C---:B------:R-:W-:Y:S02]  /*b690*/  SEL R35, R0.reuse, R35, !P0 ;  /* 0x0000002300237207 */ /* 0x040fe40004000000 */
[----:B------:R-:W-:-:S05]  /*b6a0*/  SEL R34, R0, R34, !P0 ;  /* 0x0000002200227207 */ /* 0x000fca0004000000 */
[----:B------:R-:W-:Y:S04]  /*b6b0*/  STL [R1+0x3350], R34 ;  /* 0x0033502201007387 */ /* 0x000fe80000100800 */
[----:B------:R-:W-:Y:S04]  /*b6c0*/  STL [R1+0x3354], R35 ;  /* 0x0033542301007387 */ /* 0x000fe80000100800 */
[----:B------:R-:W-:Y:S04]  /*b6d0*/  STL [R1+0x3358], R33 ;  /* 0x0033582101007387 */ /* 0x000fe80000100800 */
[----:B------:R-:W-:Y:S04]  /*b6e0*/  STL [R1+0x335c], R32 ;  /* 0x00335c2001007387 */ /* 0x000fe80000100800 */
[----:B------:R-:W-:Y:S04]  /*b6f0*/  STL [R1+0x3360], R31 ;  /* 0x0033601f01007387 */ /* 0x000fe80000100800 */
[----:B------:R0:W-:Y:S04]  /*b700*/  STL [R1+0x3364], R30 ;  /* 0x0033641e01007387 */ /* 0x0001e80000100800 */
[----:B------:R-:W-:Y:S04]  /*b710*/  STL [R1+0x3368], R29 ;  /* 0x0033681d01007387 */ /* 0x000fe80000100800 */
[----:B0-----:R-:W2:Y:S04]  /*b720*/  LDL.LU R30, [R1+0x12c] ;  /* 0x00012c00011e7983 */ /* 0x001ea80000300800 */
[----:B------:R-:W3:Y:S04]  /*b730*/  LDL.LU R31, [R1+0x128] ;  /* 0x00012800011f7983 */ /* 0x000ee80000300800 */
[----:B------:R-:W4:Y:S04]  /*b740*/  LDL.LU R32, [R1+0x124] ;  /* 0x0001240001207983 */ /* 0x000f280000300800 */
[----:B------:R-:W4:Y:S04]  /*b750*/  LDL.LU R33, [R1+0x120] ;  /* 0x0001200001217983 */ /* 0x000f280000300800 */
[----:B------:R-:W4:Y:S04]  /*b760*/  LDL.LU R35, [R1+0x11c] ;  /* 0x00011c0001237983 */ /* 0x000f280000300800 */
[----:B------:R-:W4:Y:S01]  /*b770*/  LDL.LU R34, [R1+0x118] ;  /* 0x0001180001227983 */ /* 0x000f220000300800 */
[----:B------:R-:W-:-:S02]  /*b780*/  SEL R28, R0, R28, !P0 ;  /* 0x0000001c001c7207 */ /* 0x000fc40004000000 */
[C---:B------:R-:W-:Y:S02]  /*b790*/  SEL R2, R0.reuse, R2, !P0 ;  /* 0x0000000200027207 */ /* 0x040fe40004000000 */
[C---:B------:R-:W-:Y:S02]  /*b7a0*/  SEL R3, R0.reuse, R3, !P0 ;  /* 0x0000000300037207 */ /* 0x040fe40004000000 */
[C---:B------:R-:W-:Y:S01]  /*b7b0*/  SEL R4, R0.reuse, R4, !P0 ;  /* 0x0000000400047207 */ /* 0x040fe20004000000 */
[----:B------:R-:W-:Y:S01]  /*b7c0*/  STL [R1+0x336c], R28 ;  /* 0x00336c1c01007387 */ /* 0x000fe20000100800 */
[C---:B------:R-:W-:Y:S02]  /*b7d0*/  SEL R5, R0.reuse, R5, !P0 ;  /* 0x0000000500057207 */ /* 0x040fe40004000000 */
[C---:B------:R-:W-:Y:S01]  /*b7e0*/  SEL R6, R0.reuse, R6, !P0 ;  /* 0x0000000600067207 */ /* 0x040fe20004000000 */
[----:B------:R-:W-:Y:S01]  /*b7f0*/  STL [R1+0x3370], R2 ;  /* 0x0033700201007387 */ /* 0x000fe20000100800 */
[----:B------:R-:W-:-:S02]  /*b800*/  SEL R7, R0, R7, !P0 ;  /* 0x0000000700077207 */ /* 0x000fc40004000000 */
[C---:B------:R-:W-:Y:S01]  /*b810*/  SEL R8, R0.reuse, R8, !P0 ;  /* 0x0000000800087207 */ /* 0x040fe20004000000 */
[----:B------:R-:W-:Y:S01]  /*b820*/  STL [R1+0x3374], R3 ;  /* 0x0033740301007387 */ /* 0x000fe20000100800 */
[C---:B------:R-:W-:Y:S02]  /*b830*/  SEL R9, R0.reuse, R9, !P0 ;  /* 0x0000000900097207 */ /* 0x040fe40004000000 */
[C---:B------:R-:W-:Y:S01]  /*b840*/  SEL R10, R0.reuse, R10, !P0 ;  /* 0x0000000a000a7207 */ /* 0x040fe20004000000 */
[----:B------:R2:W-:Y:S01]  /*b850*/  STL [R1+0x3378], R4 ;  /* 0x0033780401007387 */ /* 0x0005e20000100800 */
        /* <DEDUP_REMOVED lines=25> */
[----:B------:R-:W-:Y:S04]  /*b9f0*/  STL [R1+0x33ac], R17 ;  /* 0x0033ac1101007387 */ /* 0x000fe80000100800 */
[----:B------:R-:W-:Y:S04]  /*ba00*/  STL [R1+0x33b0], R18 ;  /* 0x0033b01201007387 */ /* 0x000fe80000100800 */
[----:B------:R-:W-:Y:S04]  /*ba10*/  STL [R1+0x33b4], R19 ;  /* 0x0033b41301007387 */ /* 0x000fe80000100800 */
[----:B------:R-:W-:Y:S01]  /*ba20*/  STL [R1+0x33b8], R20 ;  /* 0x0033b81401007387 */ /* 0x000fe20000100800 */
[----:B------:R-:W-:-:S03]  /*ba30*/  @!P3 IMAD.MOV R56, RZ, RZ, -R56 ;  /* 0x000000ffff38b224 */ /* 0x000fc600078e0a38 */
[----:B------:R-:W-:Y:S01]  /*ba40*/  STL [R1+0x33bc], R21 ;  /* 0x0033bc1501007387 */ /* 0x000fe20000100800 */
[----:B------:R-:W-:-:S03]  /*ba50*/  @!P1 IMAD.MOV R57, RZ, RZ, -R57 ;  /* 0x000000ffff399224 */ /* 0x000fc600078e0a39 */
[----:B------:R-:W-:Y:S01]  /*ba60*/  STL [R1+0x33c0], R22 ;  /* 0x0033c01601007387 */ /* 0x000fe20000100800 */
[----:B------:R-:W-:Y:S02]  /*ba70*/  @!P2 IMAD.MOV R58, RZ, RZ, -R58 ;  /* 0x000000ffff3aa224 */ /* 0x000fe400078e0a3a */
[----:B------:R-:W-:Y:S01]  /*ba80*/  @!P4 IMAD.MOV R59, RZ, RZ, -R59 ;  /* 0x000000ffff3bc224 */ /* 0x000fe200078e0a3b */
[----:B------:R-:W-:Y:S01]  /*ba90*/  STL [R1+0x33c4], R23 ;  /* 0x0033c41701007387 */ /* 0x000fe20000100800 */
[----:B------:R-:W-:Y:S02]  /*baa0*/  @!P5 IMAD.MOV R60, RZ, RZ, -R60 ;  /* 0x000000ffff3cd224 */ /* 0x000fe400078e0a3c */
[----:B------:R-:W-:Y:S01]  /*bab0*/  @!P6 IMAD.MOV R61, RZ, RZ, -R61 ;  /* 0x000000ffff3de224 */ /* 0x000fe200078e0a3d */
[C---:B------:R-:W-:Y:S02]  /*bac0*/  SEL R24, R0.reuse, R24, !P0 ;  /* 0x0000001800187207 */ /* 0x040fe40004000000 */
[----:B------:R-:W-:-:S02]  /*bad0*/  SEL R25, R0, R25, !P0 ;  /* 0x0000001900197207 */ /* 0x000fc40004000000 */
[C---:B------:R-:W-:Y:S02]  /*bae0*/  SEL R26, R0.reuse, R26, !P0 ;  /* 0x0000001a001a7207 */ /* 0x040fe40004000000 */
[C---:B------:R-:W-:Y:S02]  /*baf0*/  SEL R27, R0.reuse, R27, !P0 ;  /* 0x0000001b001b7207 */ /* 0x040fe40004000000 */
[C---:B------:R-:W-:Y:S02]  /*bb00*/  SEL R36, R0.reuse, R36, !P0 ;  /* 0x0000002400247207 */ /* 0x040fe40004000000 */
[C---:B------:R-:W-:Y:S02]  /*bb10*/  SEL R37, R0.reuse, R37, !P0 ;  /* 0x0000002500257207 */ /* 0x040fe40004000000 */
        /* <DEDUP_REMOVED lines=23> */
[----:B------:R-:W-:Y:S01]  /*bc90*/  SEL R0, R0, R61, !P0 ;  /* 0x0000003d00007207 */ /* 0x000fe20004000000 */
[----:B--2---:R-:W-:Y:S02]  /*bca0*/  IMAD R4, R30, c[0x0][0x190], RZ ;  /* 0x000064001e047a24 */ /* 0x004fe400078e02ff */
[----:B---3--:R-:W-:-:S03]  /*bcb0*/  IMAD R3, R31, c[0x0][0x190], RZ ;  /* 0x000064001f037a24 */ /* 0x008fc600078e02ff */
[----:B------:R0:W-:Y:S01]  /*bcc0*/  STL [R1+0x398], R4 ;  /* 0x0003980401007387 */ /* 0x0001e20000100800 */
[----:B----4-:R-:W-:-:S03]  /*bcd0*/  IMAD R2, R32, c[0x0][0x190], RZ ;  /* 0x0000640020027a24 */ /* 0x010fc600078e02ff */
[----:B------:R1:W-:Y:S01]  /*bce0*/  STL [R1+0x2c0], R3 ;  /* 0x0002c00301007387 */ /* 0x0003e20000100800 */
[----:B0-----:R-:W-:-:S03]  /*bcf0*/  IMAD R4, R33, c[0x0][0x190], RZ ;  /* 0x0000640021047a24 */ /* 0x001fc600078e02ff */
[----:B------:R0:W-:Y:S01]  /*bd00*/  STL [R1+0x2c8], R2 ;  /* 0x0002c80201007387 */ /* 0x0001e20000100800 */
[----:B-1----:R-:W-:-:S03]  /*bd10*/  IMAD R3, R35, c[0x0][0x190], RZ ;  /* 0x0000640023037a24 */ /* 0x002fc600078e02ff */
[----:B------:R1:W-:Y:S04]  /*bd20*/  STL [R1+0x2d0], R4 ;  /* 0x0002d00401007387 */ /* 0x0003e80000100800 */
[----:B------:R-:W2:Y:S01]  /*bd30*/  LDL.LU R61, [R1+0x114] ;  /* 0x00011400013d7983 */ /* 0x000ea20000300800 */
[----:B0-----:R-:W-:-:S03]  /*bd40*/  IMAD R2, R34, c[0x0][0x190], RZ ;  /* 0x0000640022027a24 */ /* 0x001fc600078e02ff */
        /* <DEDUP_REMOVED lines=32> */
[----:B--2---:R-:W-:-:S02]  /*bf50*/  IMAD R61, R61, c[0x0][0x190], RZ ;  /* 0x000064003d3d7a24 */ /* 0x004fc400078e02ff */
[----:B---3--:R-:W-:-:S03]  /*bf60*/  IMAD R23, R23, c[0x0][0x190], RZ ;  /* 0x0000640017177a24 */ /* 0x008fc600078e02ff */
[----:B------:R0:W-:Y:S04]  /*bf70*/  STL [R1+0x2e8], R61 ;  /* 0x0002e83d01007387 */ /* 0x0001e80000100800 */
[----:B------:R1:W-:Y:S01]  /*bf80*/  STL [R1+0x2f0], R23 ;  /* 0x0002f01701007387 */ /* 0x0003e20000100800 */
[----:B0-----:R-:W-:Y:S02]  /*bf90*/  IMAD R61, R22, c[0x0][0x190], RZ ;  /* 0x00006400163d7a24 */ /* 0x001fe400078e02ff */
[----:B-1----:R-:W-:Y:S02]  /*bfa0*/  IMAD R23, R21, c[0x0][0x190], RZ ;  /* 0x0000640015177a24 */ /* 0x002fe400078e02ff */
[----:B------:R-:W-:Y:S01]  /*bfb0*/  IMAD R22, R20, c[0x0][0x190], RZ ;  /* 0x0000640014167a24 */ /* 0x000fe200078e02ff */
[----:B------:R-:W-:Y:S01]  /*bfc0*/  STL [R1+0x2f8], R61 ;  /* 0x0002f83d01007387 */ /* 0x000fe20000100800 */
[----:B------:R-:W-:-:S03]  /*bfd0*/  IMAD R21, R19, c[0x0][0x190], RZ ;  /* 0x0000640013157a24 */ /* 0x000fc600078e02ff */
        /* <DEDUP_REMOVED lines=33> */
[----:B----4-:R-:W-:-:S03]  /*c1f0*/  IMAD R4, R2, c[0x0][0x190], RZ ;  /* 0x0000640002047a24 */ /* 0x010fc600078e02ff */
[----:B------:R-:W-:Y:S01]  /*c200*/  STL [R1+0x344], R6 ;  /* 0x0003440601007387 */ /* 0x000fe20000100800 */
[----:B------:R-:W-:-:S03]  /*c210*/  IMAD R3, R28, c[0x0][0x190], RZ ;  /* 0x000064001c037a24 */ /* 0x000fc600078e02ff */
[----:B------:R-:W-:Y:S01]  /*c220*/  STL [R1+0x33c], R5 ;  /* 0x00033c0501007387 */ /* 0x000fe20000100800 */
[----:B------:R-:W-:-:S03]  /*c230*/  IMAD R2, R29, c[0x0][0x190], RZ ;  /* 0x000064001d027a24 */ /* 0x000fc600078e02ff */
[----:B------:R0:W-:Y:S04]  /*c240*/  STL [R1+0x334], R4 ;  /* 0x0003340401007387 */ /* 0x0001e80000100800 */
[----:B------:R1:W-:Y:S01]  /*c250*/  STL [R1+0x32c], R3 ;  /* 0x00032c0301007387 */ /* 0x0003e20000100800 */
[----:B0-----:R-:W-:-:S03]  /*c260*/  IMAD R4, R30, c[0x0][0x190], RZ ;  /* 0x000064001e047a24 */ /* 0x001fc600078e02ff */
[----:B------:R0:W-:Y:S01]  /*c270*/  STL [R1+0x324], R2 ;  /* 0x0003240201007387 */ /* 0x0001e20000100800 */
[----:B-1----:R-:W-:-:S03]  /*c280*/  IMAD R3, R31, c[0x0][0x190], RZ ;  /* 0x000064001f037a24 */ /* 0x002fc600078e02ff */
        /* <DEDUP_REMOVED lines=41> */
[----:B--2---:R-:W-:-:S05]  /*c520*/  IMAD R23, R23, c[0x0][0x190], RZ ;  /* 0x0000640017177a24 */ /* 0x004fca00078e02ff */
[----:B------:R0:W-:Y:S01]  /*c530*/  STL [R1+0x2ec], R23 ;  /* 0x0002ec1701007387 */ /* 0x0001e20000100800 */
[----:B---3--:R-:W-:-:S03]  /*c540*/  IMAD R22, R22, c[0x0][0x190], RZ ;  /* 0x0000640016167a24 */ /* 0x008fc600078e02ff */
[----:B0-----:R-:W2:Y:S01]  /*c550*/  LDL.LU R23, [R1+0x33c4] ;  /* 0x0033c40001177983 */ /* 0x001ea20000300800 */
[----:B------:R-:W-:-:S03]  /*c560*/  IMAD R21, R21, c[0x0][0x190], RZ ;  /* 0x0000640015157a24 */ /* 0x000fc600078e02ff */
[----:B------:R0:W-:Y:S01]  /*c570*/  STL [R1+0x2e4], R22 ;  /* 0x0002e41601007387 */ /* 0x0001e20000100800 */
[----:B------:R-:W-:Y:S02]  /*c580*/  IMAD R20, R20, c[0x0][0x190], RZ ;  /* 0x0000640014147a24 */ /* 0x000fe400078e02ff */
[----:B------:R-:W-:Y:S01]  /*c590*/  IMAD R19, R19, c[0x0][0x190], RZ ;  /* 0x0000640013137a24 */ /* 0x000fe200078e02ff */
[----:B0-----:R-:W3:Y:S01]  /*c5a0*/  LDL.LU R22, [R1+0x33c0] ;  /* 0x0033c00001167983 */ /* 0x001ee20000300800 */
[----:B------:R-:W-:-:S03]  /*c5b0*/  IMAD R18, R18, c[0x0][0x190], RZ ;  /* 0x0000640012127a24 */ /* 0x000fc600078e02ff */
[----:B------:R0:W-:Y:S01]  /*c5c0*/  STL [R1+0x2dc], R21 ;  /* 0x0002dc1501007387 */ /* 0x0001e20000100800 */
[----:B------:R-:W-:Y:S02]  /*c5d0*/  IMAD R17, R17, c[0x0][0x190], RZ ;  /* 0x0000640011117a24 */ /* 0x000fe400078e02ff */
[----:B------:R-:W-:Y:S01]  /*c5e0*/  IMAD R16, R16, c[0x0][0x190], RZ ;  /* 0x0000640010107a24 */ /* 0x000fe200078e02ff */
[----:B0-----:R-:W2:Y:S04]  /*c5f0*/  LDL.LU R21, [R1+0x33bc] ;  /* 0x0033bc0001157983 */ /* 0x001ea80000300800 */
[----:B------:R0:W-:Y:S01]  /*c600*/  STL [R1+0x2d4], R20 ;  /* 0x0002d41401007387 */ /* 0x0001e20000100800 */
[----:B------:R-:W-:Y:S02]  /*c610*/  IMAD R15, R15, c[0x0][0x190], RZ ;  /* 0x000064000f0f7a24 */ /* 0x000fe400078e02ff */
[----:B------:R-:W-:Y:S01]  /*c620*/  IMAD R14, R14, c[0x0][0x190], RZ ;  /* 0x000064000e0e7a24 */ /* 0x000fe200078e02ff */
[----:B0-----:R-:W2:Y:S04]  /*c630*/  LDL.LU R20, [R1+0x33b8] ;  /* 0x0033b80001147983 */ /* 0x001ea80000300800 */
[----:B------:R0:W-:Y:S01]  /*c640*/  STL [R1+0x2cc], R19 ;  /* 0x0002cc1301007387 */ /* 0x0001e20000100800 */
[----:B------:R-:W-:-:S03]  /*c650*/  IMAD R13, R13, c[0x0][0x190], RZ ;  /* 0x000064000d0d7a24 */ /* 0x000fc600078e02ff */
        /* <DEDUP_REMOVED lines=32> */
[----:B----4-:R-:W-:-:S03]  /*c860*/  IMAD R2, R2, c[0x0][0x190], RZ ;  /* 0x0000640002027a24 */ /* 0x010fc600078e02ff */
[----:B0-----:R-:W4:Y:S04]  /*c870*/  LDL.LU R8, [R1+0x3388] ;  /* 0x0033880001087983 */ /* 0x001f280000300800 */
        /* <DEDUP_REMOVED lines=33> */
[----:B0-----:R-:W3:Y:S04]  /*ca90*/  LDL.LU R35, [R1+0x3354] ;  /* 0x0033540001237983 */ /* 0x001ee80000300800 */
[----:B------:R0:W-:Y:S04]  /*caa0*/  STL [R1+0x260], R34 ;  /* 0x0002602201007387 */ /* 0x0001e80000100800 */
[----:B0-----:R-:W3:Y:S01]  /*cab0*/  LDL.LU R34, [R1+0x3350] ;  /* 0x0033500001227983 */ /* 0x001ee20000300800 */
[----:B------:R-:W-:-:S05]  /*cac0*/  IMAD R61, R61, c[0x0][0x190], RZ ;  /* 0x000064003d3d7a24 */ /* 0x000fca00078e02ff */
[----:B------:R3:W-:Y:S01]  /*cad0*/  STL [R1+0x25c], R61 ;  /* 0x00025c3d01007387 */ /* 0x0007e20000100800 */
[----:B--2---:R-:W-:Y:S02]  /*cae0*/  IMAD R33, R33, c[0x0][0x190], RZ ;  /* 0x0000640021217a24 */ /* 0x004fe400078e02ff */
[----:B---3--:R-:W-:Y:S02]  /*caf0*/  IMAD R61, R34, c[0x0][0x190], RZ ;  /* 0x00006400223d7a24 */ /* 0x008fe400078e02ff */
[----:B------:R-:W2:Y:S04]  /*cb00*/  LDL.LU R34, [R1+0x334c] ;  /* 0x00334c0001227983 */ /* 0x000ea80000300800 */
[----:B------:R0:W-:Y:S02]  /*cb10*/  STL [R1+0x258], R61 ;  /* 0x0002583d01007387 */ /* 0x0001e40000100800 */
[----:B0-----:R-:W-:-:S02]  /*cb20*/  IMAD R61, R35, c[0x0][0x190], RZ ;  /* 0x00006400233d7a24 */ /* 0x001fc400078e02ff */
[----:B------:R-:W2:Y:S04]  /*cb30*/  LDL.LU R35, [R1+0x3348] ;  /* 0x0033480001237983 */ /* 0x000ea80000300800 */
[----:B------:R0:W-:Y:S04]  /*cb40*/  STL [R1+0x254], R61 ;  /* 0x0002543d01007387 */ /* 0x0001e80000100800 */
[----:B------:R1:W-:Y:S01]  /*cb50*/  STL [R1+0x250], R33 ;  /* 0x0002502101007387 */ /* 0x0003e20000100800 */
[----:B0-----:R-:W-:Y:S02]  /*cb60*/  IMAD R61, R32, c[0x0][0x190], RZ ;  /* 0x00006400203d7a24 */ /* 0x001fe400078e02ff */
[----:B------:R-:W-:-:S02]  /*cb70*/  IMAD R32, R30, c[0x0][0x190], RZ ;  /* 0x000064001e207a24 */ /* 0x000fc400078e02ff */
[----:B-1----:R-:W-:Y:S02]  /*cb80*/  IMAD R33, R31, c[0x0][0x190], RZ ;  /* 0x000064001f217a24 */ /* 0x002fe400078e02ff */
[----:B------:R-:W-:Y:S01]  /*cb90*/  IMAD R31, R29, c[0x0][0x190], RZ ;  /* 0x000064001d1f7a24 */ /* 0x000fe200078e02ff */
[----:B------:R-:W-:Y:S01]  /*cba0*/  STL [R1+0x24c], R61 ;  /* 0x00024c3d01007387 */ /* 0x000fe20000100800 */
[----:B------:R-:W-:Y:S02]  /*cbb0*/  IMAD R30, R28, c[0x0][0x190], RZ ;  /* 0x000064001c1e7a24 */ /* 0x000fe400078e02ff */
[----:B------:R-:W-:Y:S01]  /*cbc0*/  IMAD R29, R2, c[0x0][0x190], RZ ;  /* 0x00006400021d7a24 */ /* 0x000fe200078e02ff */
[----:B------:R-:W-:Y:S01]  /*cbd0*/  STL [R1+0x248], R33 ;  /* 0x0002482101007387 */ /* 0x000fe20000100800 */
[----:B------:R-:W-:Y:S02]  /*cbe0*/  IMAD R28, R3, c[0x0][0x190], RZ ;  /* 0x00006400031c7a24 */ /* 0x000fe400078e02ff */
[----:B------:R-:W-:Y:S01]  /*cbf0*/  IMAD R2, R4, c[0x0][0x190], RZ ;  /* 0x0000640004027a24 */ /* 0x000fe200078e02ff */
[----:B------:R-:W-:Y:S01]  /*cc00*/  STL [R1+0x244], R32 ;  /* 0x0002442001007387 */ /* 0x000fe20000100800 */
[----:B------:R-:W-:-:S03]  /*cc10*/  IMAD R3, R5, c[0x0][0x190], RZ ;  /* 0x0000640005037a24 */ /* 0x000fc600078e02ff */
[----:B------:R-:W-:Y:S01]  /*cc20*/  STL [R1+0x240], R31 ;  /* 0x0002401f01007387 */ /* 0x000fe20000100800 */
[----:B------:R-:W-:-:S03]  /*cc30*/  IMAD R4, R6, c[0x0][0x190], RZ ;  /* 0x0000640006047a24 */ /* 0x000fc600078e02ff */
[----:B------:R-:W-:Y:S04]  /*cc40*/  STL [R1+0x23c], R30 ;  /* 0x00023c1e01007387 */ /* 0x000fe80000100800 */
[----:B------:R-:W-:Y:S04]  /*cc50*/  STL [R1+0x238], R29 ;  /* 0x0002381d01007387 */ /* 0x000fe80000100800 */
[----:B------:R-:W-:Y:S04]  /*cc60*/  STL [R1+0x234], R28 ;  /* 0x0002341c01007387 */ /* 0x000fe80000100800 */
[----:B------:R0:W-:Y:S04]  /*cc70*/  STL [R1+0x230], R2 ;  /* 0x0002300201007387 */ /* 0x0001e80000100800 */
[----:B------:R4:W-:Y:S01]  /*cc80*/  STL [R1+0x22c], R3 ;  /* 0x00022c0301007387 */ /* 0x0009e20000100800 */
[----:B0-----:R-:W-:-:S03]  /*cc90*/  IMAD R2, R7, c[0x0][0x190], RZ ;  /* 0x0000640007027a24 */ /* 0x001fc600078e02ff */
[----:B------:R0:W-:Y:S01]  /*cca0*/  STL [R1+0x228], R4 ;  /* 0x0002280401007387 */ /* 0x0001e20000100800 */
[----:B----4-:R-:W-:-:S03]  /*ccb0*/  IMAD R3, R8, c[0x0][0x190], RZ ;  /* 0x0000640008037a24 */ /* 0x010fc600078e02ff */
[----:B------:R1:W-:Y:S01]  /*ccc0*/  STL [R1+0x224], R2 ;  /* 0x0002240201007387 */ /* 0x0003e20000100800 */
[----:B0-----:R-:W-:-:S03]  /*ccd0*/  IMAD R4, R9, c[0x0][0x190], RZ ;  /* 0x0000640009047a24 */ /* 0x001fc600078e02ff */
[----:B------:R0:W-:Y:S01]  /*cce0*/  STL [R1+0x220], R3 ;  /* 0x0002200301007387 */ /* 0x0001e20000100800 */
[----:B-1----:R-:W-:-:S03]  /*ccf0*/  IMAD R2, R10, c[0x0][0x190], RZ ;  /* 0x000064000a027a24 */ /* 0x002fc600078e02ff */
[----:B------:R1:W-:Y:S04]  /*cd00*/  STL [R1+0x21c], R4 ;  /* 0x00021c0401007387 */ /* 0x0003e80000100800 */
[----:B------:R3:W-:Y:S01]  /*cd10*/  STL [R1+0x218], R2 ;  /* 0x0002180201007387 */ /* 0x0007e20000100800 */
[----:B0-----:R-:W-:Y:S02]  /*cd20*/  IMAD R3, R11, c[0x0][0x190], RZ ;  /* 0x000064000b037a24 */ /* 0x001fe400078e02ff */
[----:B-1----:R-:W-:-:S03]  /*cd30*/  IMAD R4, R12, c[0x0][0x190], RZ ;  /* 0x000064000c047a24 */ /* 0x002fc600078e02ff */
[----:B------:R0:W-:Y:S01]  /*cd40*/  STL [R1+0x214], R3 ;  /* 0x0002140301007387 */ /* 0x0001e20000100800 */
[----:B---3--:R-:W-:-:S03]  /*cd50*/  IMAD R2, R13, c[0x0][0x190], RZ ;  /* 0x000064000d027a24 */ /* 0x008fc600078e02ff */
[----:B------:R-:W-:Y:S01]  /*cd60*/  STL [R1+0x210], R4 ;  /* 0x0002100401007387 */ /* 0x000fe20000100800 */
[----:B0-----:R-:W-:-:S03]  /*cd70*/  IMAD R3, R14, c[0x0][0x190], RZ ;  /* 0x000064000e037a24 */ /* 0x001fc600078e02ff */
[----:B------:R-:W3:Y:S04]  /*cd80*/  LDL.LU R14, [R1+0x2c0] ;  /* 0x0002c000010e7983 */ /* 0x000ee80000300800 */
[----:B------:R0:W-:Y:S01]  /*cd90*/  STL [R1+0x20c], R2 ;  /* 0x00020c0201007387 */ /* 0x0001e20000100800 */
[----:B------:R-:W-:-:S03]  /*cda0*/  IMAD R33, R16, c[0x0][0x190], RZ ;  /* 0x0000640010217a24 */ /* 0x000fc600078e02ff */
[----:B------:R1:W-:Y:S04]  /*cdb0*/  STL [R1+0x208], R3 ;  /* 0x0002080301007387 */ /* 0x0003e80000100800 */
[----:B------:R-:W4:Y:S01]  /*cdc0*/  LDL.LU R16, [R1+0x2c8] ;  /* 0x0002c80001107983 */ /* 0x000f220000300800 */
[----:B0-----:R-:W-:Y:S02]  /*cdd0*/  IMAD R2, R15, c[0x0][0x190], RZ ;  /* 0x000064000f027a24 */ /* 0x001fe400078e02ff */
[----:B-1----:R-:W-:-:S03]  /*cde0*/  IMAD R3, R17, c[0x0][0x190], RZ ;  /* 0x0000640011037a24 */ /* 0x002fc600078e02ff */
[----:B------:R0:W-:Y:S01]  /*cdf0*/  STL [R1+0x204], R2 ;  /* 0x0002040201007387 */ /* 0x0001e20000100800 */
[----:B------:R-:W-:-:S03]  /*ce00*/  IMAD R32, R19, c[0x0][0x190], RZ ;  /* 0x0000640013207a24 */ /* 0x000fc600078e02ff */
[----:B------:R-:W-:Y:S01]  /*ce10*/  STL [R1+0x200], R33 ;  /* 0x0002002101007387 */ /* 0x000fe20000100800 */
[----:B0-----:R-:W-:-:S03]  /*ce20*/  IMAD R2, R18, c[0x0][0x190], RZ ;  /* 0x0000640012027a24 */ /* 0x001fc600078e02ff */
[----:B------:R-:W-:Y:S01]  /*ce30*/  STL [R1+0x1fc], R3 ;  /* 0x0001fc0301007387 */ /* 0x000fe20000100800 */
[----:B------:R-:W-:-:S03]  /*ce40*/  IMAD R15, R20, c[0x0][0x190], RZ ;  /* 0x00006400140f7a24 */ /* 0x000fc600078e02ff */
[----:B------:R-:W4:Y:S04]  /*ce50*/  LDL.LU R18, [R1+0x2d0] ;  /* 0x0002d00001127983 */ /* 0x000f280000300800 */
[----:B------:R0:W-:Y:S04]  /*ce60*/  STL [R1+0x1f8], R2 ;  /* 0x0001f80201007387 */ /* 0x0001e80000100800 */
[----:B------:R-:W4:Y:S01]  /*ce70*/  LDL.LU R20, [R1+0x2d8] ;  /* 0x0002d80001147983 */ /* 0x000f220000300800 */
[----:B0-----:R-:W-:-:S03]  /*ce80*/  IMAD R2, R21, c[0x0][0x190], RZ ;  /* 0x0000640015027a24 */ /* 0x001fc600078e02ff */
[----:B------:R-:W-:Y:S04]  /*ce90*/  STL [R1+0x1f4], R32 ;  /* 0x0001f42001007387 */ /* 0x000fe80000100800 */
[----:B------:R-:W-:Y:S04]  /*cea0*/  STL [R1+0x32f8], R32 ;  /* 0x0032f82001007387 */ /* 0x000fe80000100800 */
[----:B------:R0:W-:Y:S01]  /*ceb0*/  STL [R1+0x1ec], R2 ;  /* 0x0001ec0201007387 */ /* 0x0001e20000100800 */
[----:B------:R-:W-:-:S03]  /*cec0*/  IMAD R3, R24, c[0x0][0x190], RZ ;  /* 0x0000640018037a24 */ /* 0x000fc600078e02ff */
[----:B------:R-:W-:Y:S01]  /*ced0*/  STL [R1+0x32fc], R33 ;  /* 0x0032fc2101007387 */ /* 0x000fe20000100800 */
[----:B0-----:R-:W-:-:S03]  /*cee0*/  IMAD R2, R22, c[0x0][0x190], RZ ;  /* 0x0000640016027a24 */ /* 0x001fc600078e02ff */
[----:B------:R-:W-:Y:S04]  /*cef0*/  STL [R1+0x1f0], R15 ;  /* 0x0001f00f01007387 */ /* 0x000fe80000100800 */
[----:B------:R-:W4:Y:S04]  /*cf00*/  LDL.LU R22, [R1+0x2e0] ;  /* 0x0002e00001167983 */ /* 0x000f280000300800 */
[----:B------:R0:W-:Y:S04]  /*cf10*/  STL [R1+0x1e8], R2 ;  /* 0x0001e80201007387 */ /* 0x0001e80000100800 */
[----:B------:R-:W4:Y:S01]  /*cf20*/  LDL.LU R24, [R1+0x2e8] ;  /* 0x0002e80001187983 */ /* 0x000f220000300800 */
[----:B0-----:R-:W-:-:S05]  /*cf30*/  IMAD R2, R23, c[0x0][0x190], RZ ;  /* 0x0000640017027a24 */ /* 0x001fca00078e02ff */
[----:B------:R0:W-:Y:S04]  /*cf40*/  STL [R1+0x1e4], R2 ;  /* 0x0001e40201007387 */ /* 0x0001e80000100800 */
[----:B------:R1:W-:Y:S01]  /*cf50*/  STL [R1+0x1e0], R3 ;  /* 0x0001e00301007387 */ /* 0x0003e20000100800 */
[----:B0-----:R-:W-:Y:S02]  /*cf60*/  IMAD R2, R25, c[0x0][0x190], RZ ;  /* 0x0000640019027a24 */ /* 0x001fe400078e02ff */
[----:B-1----:R-:W-:Y:S02]  /*cf70*/  IMAD R3, R26, c[0x0][0x190], RZ ;  /* 0x000064001a037a24 */ /* 0x002fe400078e02ff */
[----:B------:R-:W4:Y:S01]  /*cf80*/  LDL.LU R26, [R1+0x2f0] ;  /* 0x0002f000011a7983 */ /* 0x000f220000300800 */
[----:B------:R-:W-:-:S03]  /*cf90*/  IMAD R28, R36, c[0x0][0x190], RZ ;  /* 0x00006400241c7a24 */ /* 0x000fc600078e02ff */
[----:B------:R0:W-:Y:S01]  /*cfa0*/  STL [R1+0x1dc], R2 ;  /* 0x0001dc0201007387 */ /* 0x0001e20000100800 */
[----:B------:R-:W-:-:S03]  /*cfb0*/  IMAD R29, R37, c[0x0][0x190], RZ ;  /* 0x00006400251d7a24 */ /* 0x000fc600078e02ff */
[----:B------:R-:W-:Y:S04]  /*cfc0*/  STL [R1+0x1d8], R3 ;  /* 0x0001d80301007387 */ /* 0x000fe80000100800 */
[----:B------:R-:W4:Y:S01]  /*cfd0*/  LDL.LU R36, [R1+0x310] ;  /* 0x0003100001247983 */ /* 0x000f220000300800 */
[----:B0-----:R-:W-:Y:S02]  /*cfe0*/  IMAD R2, R27, c[0x0][0x190], RZ ;  /* 0x000064001b027a24 */ /* 0x001fe400078e02ff */
[----:B------:R-:W-:-:S03]  /*cff0*/  IMAD R27, R38, c[0x0][0x190], RZ ;  /* 0x00006400261b7a24 */ /* 0x000fc600078e02ff */
[----:B------:R0:W-:Y:S01]  /*d000*/  STL [R1+0x1d4], R2 ;  /* 0x0001d40201007387 */ /* 0x0001e20000100800 */
[----:B------:R-:W-:-:S03]  /*d010*/  IMAD R25, R39, c[0x0][0x190], RZ ;  /* 0x0000640027197a24 */ /* 0x000fc600078e02ff */
[----:B------:R-:W4:Y:S04]  /*d020*/  LDL.LU R37, [R1+0x308] ;  /* 0x0003080001257983 */ /* 0x000f280000300800 */
[----:B------:R-:W-:Y:S01]  /*d030*/  STL [R1+0x1d0], R28 ;  /* 0x0001d01c01007387 */ /* 0x000fe20000100800 */
[----:B0-----:R-:W-:-:S03]  /*d040*/  IMAD R2, R40, c[0x0][0x190], RZ ;  /* 0x0000640028027a24 */ /* 0x001fc600078e02ff */
[----:B------:R-:W4:Y:S04]  /*d050*/  LDL.LU R38, [R1+0x318] ;  /* 0x0003180001267983 */ /* 0x000f280000300800 */
[----:B------:R-:W-:Y:S04]  /*d060*/  STL [R1+0x1cc], R29 ;  /* 0x0001cc1d01007387 */ /* 0x000fe80000100800 */
[----:B------:R-:W-:Y:S04]  /*d070*/  STL.64 [R1+0x3300], R28 ;  /* 0x0033001c01007387 */ /* 0x000fe80000100a00 */
[----:B------:R-:W4:Y:S01]  /*d080*/  LDL.LU R39, [R1+0x300] ;  /* 0x0003000001277983 */ /* 0x000f220000300800 */
[----:B------:R-:W-:-:S03]  /*d090*/  IMAD R30, R41, c[0x0][0x190], RZ ;  /* 0x00006400291e7a24 */ /* 0x000fc600078e02ff */
[----:B------:R-:W-:Y:S04]  /*d0a0*/  STL [R1+0x1c8], R27 ;  /* 0x0001c81b01007387 */ /* 0x000fe80000100800 */
[----:B------:R-:W4:Y:S04]  /*d0b0*/  LDL.LU R40, [R1+0x320] ;  /* 0x0003200001287983 */ /* 0x000f280000300800 */
[----:B------:R-:W-:Y:S04]  /*d0c0*/  STL [R1+0x1c4], R25 ;  /* 0x0001c41901007387 */ /* 0x000fe80000100800 */
[----:B------:R0:W-:Y:S04]  /*d0d0*/  STL [R1+0x1c0], R2 ;  /* 0x0001c00201007387 */ /* 0x0001e80000100800 */
[----:B------:R-:W4:Y:S01]  /*d0e0*/  LDL.LU R41, [R1+0x2f8] ;  /* 0x0002f80001297983 */ /* 0x000f220000300800 */
[----:B------:R-:W-:-:S02]  /*d0f0*/  IMAD R31, R42, c[0x0][0x190], RZ ;  /* 0x000064002a1f7a24 */ /* 0x000fc400078e02ff */
[----:B------:R-:W-:Y:S01]  /*d100*/  IMAD R61, R43, c[0x0][0x190], RZ ;  /* 0x000064002b3d7a24 */ /* 0x000fe200078e02ff */
[----:B------:R-:W4:Y:S01]  /*d110*/  LDL.LU R42, [R1+0x328] ;  /* 0x00032800012a7983 */ /* 0x000f220000300800 */
[----:B------:R-:W-:-:S03]  /*d120*/  IMAD R23, R44, c[0x0][0x190], RZ ;  /* 0x000064002c177a24 */ /* 0x000fc600078e02ff */
[----:B------:R-:W-:Y:S01]  /*d130*/  STL [R1+0x1bc], R30 ;  /* 0x0001bc1e01007387 */ /* 0x000fe20000100800 */
[----:B------:R-:W-:-:S03]  /*d140*/  IMAD R13, R45, c[0x0][0x190], RZ ;  /* 0x000064002d0d7a24 */ /* 0x000fc600078e02ff */
[----:B------:R-:W-:Y:S01]  /*d150*/  STL [R1+0x1b8], R31 ;  /* 0x0001b81f01007387 */ /* 0x000fe20000100800 */
[----:B------:R-:W-:-:S03]  /*d160*/  IMAD R12, R46, c[0x0][0x190], RZ ;  /* 0x000064002e0c7a24 */ /* 0x000fc600078e02ff */
[----:B------:R-:W-:Y:S01]  /*d170*/  STL.64 [R1+0x3308], R30 ;  /* 0x0033081e01007387 */ /* 0x000fe20000100a00 */
[----:B------:R-:W-:-:S03]  /*d180*/  IMAD R11, R47, c[0x0][0x190], RZ ;  /* 0x000064002f0b7a24 */ /* 0x000fc600078e02ff */
[----:B------:R-:W4:Y:S01]  /*d190*/  LDL.LU R44, [R1+0x330] ;  /* 0x00033000012c7983 */ /* 0x000f220000300800 */
[----:B------:R-:W-:-:S03]  /*d1a0*/  IMAD R10, R48, c[0x0][0x190], RZ ;  /* 0x00006400300a7a24 */ /* 0x000fc600078e02ff */
[----:B------:R-:W-:Y:S04]  /*d1b0*/  STL [R1+0x1b4], R61 ;  /* 0x0001b43d01007387 */ /* 0x000fe80000100800 */
[----:B------:R-:W-:Y:S04]  /*d1c0*/  STL [R1+0x1b0], R23 ;  /* 0x0001b01701007387 */ /* 0x000fe80000100800 */
[----:B------:R-:W4:Y:S01]  /*d1d0*/  LDL.LU R46, [R1+0x338] ;  /* 0x00033800012e7983 */ /* 0x000f220000300800 */
[----:B------:R-:W-:-:S03]  /*d1e0*/  IMAD R9, R49, c[0x0][0x190], RZ ;  /* 0x0000640031097a24 */ /* 0x000fc600078e02ff */
[----:B------:R-:W-:Y:S01]  /*d1f0*/  STL [R1+0x1ac], R13 ;  /* 0x0001ac0d01007387 */ /* 0x000fe20000100800 */
[----:B------:R-:W-:-:S03]  /*d200*/  IMAD R8, R50, c[0x0][0x190], RZ ;  /* 0x0000640032087a24 */ /* 0x000fc600078e02ff */
[----:B------:R-:W-:Y:S04]  /*d210*/  STL [R1+0x1a8], R12 ;  /* 0x0001a80c01007387 */ /* 0x000fe80000100800 */
[----:B------:R-:W-:Y:S04]  /*d220*/  STL.64 [R1+0x3310], R12 ;  /* 0x0033100c01007387 */ /* 0x000fe80000100a00 */
[----:B------:R-:W4:Y:S01]  /*d230*/  LDL.LU R48, [R1+0x340] ;  /* 0x0003400001307983 */ /* 0x000f220000300800 */
[----:B------:R-:W-:-:S03]  /*d240*/  IMAD R51, R51, c[0x0][0x190], RZ ;  /* 0x0000640033337a24 */ /* 0x000fc600078e02ff */
[----:B------:R-:W-:Y:S01]  /*d250*/  STL [R1+0x1a4], R11 ;  /* 0x0001a40b01007387 */ /* 0x000fe20000100800 */
[----:B------:R-:W-:-:S03]  /*d260*/  IMAD R21, R52, c[0x0][0x190], RZ ;  /* 0x0000640034157a24 */ /* 0x000fc600078e02ff */
[----:B------:R-:W-:Y:S01]  /*d270*/  STL [R1+0x1a0], R10 ;  /* 0x0001a00a01007387 */ /* 0x000fe20000100800 */
[----:B------:R-:W-:-:S03]  /*d280*/  IMAD R7, R53, c[0x0][0x190], RZ ;  /* 0x0000640035077a24 */ /* 0x000fc600078e02ff */
[----:B------:R-:W-:Y:S04]  /*d290*/  STL.64 [R1+0x3318], R10 ;  /* 0x0033180a01007387 */ /* 0x000fe80000100a00 */
[----:B------:R-:W4:Y:S01]  /*d2a0*/  LDL.LU R50, [R1+0x348] ;  /* 0x0003480001327983 */ /* 0x000f220000300800 */
[----:B------:R-:W-:-:S03]  /*d2b0*/  IMAD R6, R54, c[0x0][0x190], RZ ;  /* 0x0000640036067a24 */ /* 0x000fc600078e02ff */
[----:B------:R-:W-:Y:S04]  /*d2c0*/  STL [R1+0x19c], R9 ;  /* 0x00019c0901007387 */ /* 0x000fe80000100800 */
[----:B------:R-:W-:Y:S04]  /*d2d0*/  STL [R1+0x198], R8 ;  /* 0x0001980801007387 */ /* 0x000fe80000100800 */
[----:B------:R-:W-:Y:S01]  /*d2e0*/  STL.64 [R1+0x3320], R8 ;  /* 0x0033200801007387 */ /* 0x000fe20000100a00 */
[----:B------:R-:W-:-:S03]  /*d2f0*/  IMAD R5, R55, c[0x0][0x190], RZ ;  /* 0x0000640037057a24 */ /* 0x000fc600078e02ff */
[----:B------:R-:W4:Y:S01]  /*d300*/  LDL.LU R52, [R1+0x350] ;  /* 0x0003500001347983 */ /* 0x000f220000300800 */
[----:B------:R-:W-:-:S03]  /*d310*/  IMAD R4, R56, c[0x0][0x190], RZ ;  /* 0x0000640038047a24 */ /* 0x000fc600078e02ff */
[----:B------:R-:W-:Y:S04]  /*d320*/  STL [R1+0x194], R51 ;  /* 0x0001943301007387 */ /* 0x000fe80000100800 */
[----:B------:R-:W-:Y:S01]  /*d330*/  STL [R1+0x190], R21 ;  /* 0x0001901501007387 */ /* 0x000fe20000100800 */
[----:B------:R-:W-:-:S03]  /*d340*/  IMAD R3, R57, c[0x0][0x190], RZ ;  /* 0x0000640039037a24 */ /* 0x000fc600078e02ff */
[----:B------:R-:W-:Y:S01]  /*d350*/  STL [R1+0x18c], R7 ;  /* 0x00018c0701007387 */ /* 0x000fe20000100800 */
[----:B0-----:R-:W-:-:S03]  /*d360*/  IMAD R2, R58, c[0x0][0x190], RZ ;  /* 0x000064003a027a24 */ /* 0x001fc600078e02ff */
[----:B------:R-:W4:Y:S04]  /*d370*/  LDL.LU R54, [R1+0x358] ;  /* 0x0003580001367983 */ /* 0x000f280000300800 */
[----:B------:R-:W-:Y:S04]  /*d380*/  STL [R1+0x188], R6 ;  /* 0x0001880601007387 */ /* 0x000fe80000100800 */
[----:B------:R-:W-:Y:S04]  /*d390*/  STL.64 [R1+0x3328], R6 ;  /* 0x0033280601007387 */ /* 0x000fe80000100a00 */
[----:B------:R-:W4:Y:S04]  /*d3a0*/  LDL.LU R56, [R1+0x360] ;  /* 0x0003600001387983 */ /* 0x000f280000300800 */
[----:B------:R-:W-:Y:S04]  /*d3b0*/  STL [R1+0x184], R5 ;  /* 0x0001840501007387 */ /* 0x000fe80000100800 */
[----:B------:R-:W-:Y:S01]  /*d3c0*/  STL [R1+0x180], R4 ;  /* 0x0001800401007387 */ /* 0x000fe20000100800 */
[----:B------:R-:W-:-:S03]  /*d3d0*/  IMAD R19, R59, c[0x0][0x190], RZ ;  /* 0x000064003b137a24 */ /* 0x000fc600078e02ff */
[----:B------:R-:W-:Y:S04]  /*d3e0*/  STL.64 [R1+0x3330], R4 ;  /* 0x0033300401007387 */ /* 0x000fe80000100a00 */
[----:B------:R-:W-:Y:S04]  /*d3f0*/  STL [R1+0x17c], R3 ;  /* 0x00017c0301007387 */ /* 0x000fe80000100800 */
[----:B------:R-:W-:Y:S04]  /*d400*/  STL [R1+0x178], R2 ;  /* 0x0001780201007387 */ /* 0x000fe80000100800 */
[----:B------:R2:W-:Y:S01]  /*d410*/  STL.64 [R1+0x3338], R2 ;  /* 0x0033380201007387 */ /* 0x0005e20000100a00 */
[----:B------:R-:W-:-:S03]  /*d420*/  IMAD R17, R60, c[0x0][0x190], RZ ;  /* 0x000064003c117a24 */ /* 0x000fc600078e02ff */
[----:B---3--:R-:W-:Y:S04]  /*d430*/  STL.64 [R1+0x3340], R14 ;  /* 0x0033400e01007387 */ /* 0x008fe80000100a00 */
[----:B------:R-:W-:Y:S01]  /*d440*/  STL [R1+0x174], R19 ;  /* 0x0001741301007387 */ /* 0x000fe20000100800 */
[----:B--2---:R-:W-:-:S04]  /*d450*/  IMAD.WIDE R2, R14, 0x2, R34 ;  /* 0x000000020e027825 */ /* 0x004fc800078e0222 */
[--C-:B----4-:R-:W-:Y:S01]  /*d460*/  IMAD.WIDE R4, R16, 0x2, R34.reuse ;  /* 0x0000000210047825 */ /* 0x110fe200078e0222 */
[----:B------:R0:W-:Y:S04]  /*d470*/  STL.64 [R1+0x168], R2 ;  /* 0x0001680201007387 */ /* 0x0001e80000100a00 */
[----:B------:R-:W-:Y:S04]  /*d480*/  STL [R1+0x170], R17 ;  /* 0x0001701101007387 */ /* 0x000fe80000100800 */
[----:B------:R1:W-:Y:S01]  /*d490*/  STL.64 [R1+0x160], R4 ;  /* 0x0001600401007387 */ /* 0x0003e20000100a00 */
[----:B0-----:R-:W-:-:S04]  /*d4a0*/  IMAD.WIDE R2, R18, 0x2, R34 ;  /* 0x0000000212027825 */ /* 0x001fc800078e0222 */
[--C-:B------:R-:W-:Y:S01]  /*d4b0*/  IMAD.WIDE R6, R20, 0x2, R34.reuse ;  /* 0x0000000214067825 */ /* 0x100fe200078e0222 */
[----:B------:R0:W-:Y:S04]  /*d4c0*/  STL.64 [R1+0x158], R2 ;  /* 0x0001580201007387 */ /* 0x0001e80000100a00 */
[----:B------:R-:W-:Y:S04]  /*d4d0*/  STL.64 [R1+0x150], R6 ;  /* 0x0001500601007387 */ /* 0x000fe80000100a00 */
[----:B------:R-:W2:Y:S01]  /*d4e0*/  LDL R8, [R1+0x364] ;  /* 0x0003640001087983 */ /* 0x000ea20000100800 */
[----:B-1----:R-:W-:-:S05]  /*d4f0*/  IMAD.WIDE R4, R22, 0x2, R34 ;  /* 0x0000000216047825 */ /* 0x002fca00078e0222 */
[----:B------:R-:W-:Y:S01]  /*d500*/  STL.64 [R1+0x148], R4 ;  /* 0x0001480401007387 */ /* 0x000fe20000100a00 */
[----:B0-----:R-:W-:-:S03]  /*d510*/  IMAD.WIDE R2, R24, 0x2, R34 ;  /* 0x0000000218027825 */ /* 0x001fc600078e0222 */
[----:B------:R-:W3:Y:S04]  /*d520*/  LDL R9, [R1+0x35c] ;  /* 0x00035c0001097983 */ /* 0x000ee80000100800 */
[----:B------:R0:W-:Y:S04]  /*d530*/  STL.64 [R1+0x140], R2 ;  /* 0x0001400201007387 */ /* 0x0001e80000100a00 */
[----:B------:R-:W4:Y:S04]  /*d540*/  LDL R10, [R1+0x354] ;  /* 0x00035400010a7983 */ /* 0x000f280000100800 */
[----:B------:R-:W4:Y:S04]  /*d550*/  LDL R11, [R1+0x34c] ;  /* 0x00034c00010b7983 */ /* 0x000f280000100800 */
[----:B------:R-:W4:Y:S04]  /*d560*/  LDL R49, [R1+0x344] ;  /* 0x0003440001317983 */ /* 0x000f280000100800 */
[----:B------:R-:W4:Y:S04]  /*d570*/  LDL R28, [R1+0x33c] ;  /* 0x00033c00011c7983 */ /* 0x000f280000100800 */
[----:B------:R-:W4:Y:S01]  /*d580*/  LDL R12, [R1+0x334] ;  /* 0x00033400010c7983 */ /* 0x000f220000100800 */
[----:B0-----:R-:W-:-:S03]  /*d590*/  IMAD.WIDE R2, R26, 0x2, R34 ;  /* 0x000000021a027825 */ /* 0x001fc600078e0222 */
[----:B------:R-:W4:Y:S04]  /*d5a0*/  LDL R29, [R1+0x32c] ;  /* 0x00032c00011d7983 */ /* 0x000f280000100800 */
[----:B------:R0:W-:Y:S04]  /*d5b0*/  STL.64 [R1+0x138], R2 ;  /* 0x0001380201007387 */ /* 0x0001e80000100a00 */
[----:B------:R-:W4:Y:S04]  /*d5c0*/  LDL R33, [R1+0x31c] ;  /* 0x00031c0001217983 */ /* 0x000f280000100800 */
[----:B------:R-:W4:Y:S01]  /*d5d0*/  LDL R13, [R1+0x324] ;  /* 0x00032400010d7983 */ /* 0x000f220000100800 */
[----:B0-----:R-:W-:-:S05]  /*d5e0*/  IMAD.WIDE R2, R41, 0x2, R34 ;  /* 0x0000000229027825 */ /* 0x001fca00078e0222 */
[----:B------:R0:W-:Y:S04]  /*d5f0*/  STL.64 [R1+0x130], R2 ;  /* 0x0001300201007387 */ /* 0x0001e80000100a00 */
[----:B------:R-:W4:Y:S04]  /*d600*/  LDL R47, [R1+0x314] ;  /* 0x00031400012f7983 */ /* 0x000f280000100800 */
[----:B------:R-:W4:Y:S01]  /*d610*/  LDL R45, [R1+0x30c] ;  /* 0x00030c00012d7983 */ /* 0x000f220000100800 */
[----:B0-----:R-:W-:-:S05]  /*d620*/  IMAD.WIDE R2, R39, 0x2, R34 ;  /* 0x0000000227027825 */ /* 0x001fca00078e0222 */
[----:B------:R0:W-:Y:S04]  /*d630*/  STL.64 [R1+0x128], R2 ;  /* 0x0001280201007387 */ /* 0x0001e80000100a00 */
[----:B------:R-:W4:Y:S04]  /*d640*/  LDL R30, [R1+0x304] ;  /* 0x00030400011e7983 */ /* 0x000f280000100800 */
[----:B------:R-:W4:Y:S04]  /*d650*/  LDL R31, [R1+0x2fc] ;  /* 0x0002fc00011f7983 */ /* 0x000f280000100800 */
[----:B------:R-:W4:Y:S01]  /*d660*/  LDL R32, [R1+0x2f4] ;  /* 0x0002f40001207983 */ /* 0x000f220000100800 */
[----:B0-----:R-:W-:-:S04]  /*d670*/  IMAD.WIDE R2, R37, 0x2, R34 ;  /* 0x0000000225027825 */ /* 0x001fc800078e0222 */
[--C-:B------:R-:W-:Y:S01]  /*d680*/  IMAD.WIDE R4, R36, 0x2, R34.reuse ;  /* 0x0000000224047825 */ /* 0x100fe200078e0222 */
[----:B------:R0:W-:Y:S03]  /*d690*/  STL.64 [R1+0x120], R2 ;  /* 0x0001200201007387 */ /* 0x0001e60000100a00 */
[--C-:B------:R-:W-:Y:S01]  /*d6a0*/  IMAD.WIDE R6, R38, 0x2, R34.reuse ;  /* 0x0000000226067825 */ /* 0x100fe200078e0222 */
[----:B------:R1:W-:Y:S04]  /*d6b0*/  STL.64 [R1+0x118], R4 ;  /* 0x0001180401007387 */ /* 0x0003e80000100a00 */
[----:B------:R1:W-:Y:S01]  /*d6c0*/  STL.64 [R1+0x110], R6 ;  /* 0x0001100601007387 */ /* 0x0003e20000100a00 */
[----:B0-----:R-:W-:-:S03]  /*d6d0*/  IMAD.WIDE R2, R40, 0x2, R34 ;  /* 0x0000000228027825 */ /* 0x001fc600078e0222 */
[----:B------:R-:W4:Y:S01]  /*d6e0*/  LDL R43, [R1+0x2ec] ;  /* 0x0002ec00012b7983 */ /* 0x000f220000100800 */
[----:B-1----:R-:W-:-:S03]  /*d6f0*/  IMAD.WIDE R4, R42, 0x2, R34 ;  /* 0x000000022a047825 */ /* 0x002fc600078e0222 */
[----:B------:R0:W-:Y:S01]  /*d700*/  STL.64 [R1+0x108], R2 ;  /* 0x0001080201007387 */ /* 0x0001e20000100a00 */
[----:B------:R-:W-:-:S03]  /*d710*/  IMAD.WIDE R6, R46, 0x2, R34 ;  /* 0x000000022e067825 */ /* 0x000fc600078e0222 */
[----:B------:R1:W-:Y:S01]  /*d720*/  STL.64 [R1+0x100], R4 ;  /* 0x0001000401007387 */ /* 0x0003e20000100a00 */
[----:B0-----:R-:W-:-:S04]  /*d730*/  IMAD.WIDE R2, R44, 0x2, R34 ;  /* 0x000000022c027825 */ /* 0x001fc800078e0222 */
[--C-:B-1----:R-:W-:Y:S01]  /*d740*/  IMAD.WIDE R4, R48, 0x2, R34.reuse ;  /* 0x0000000230047825 */ /* 0x102fe200078e0222 */
[----:B------:R0:W-:Y:S04]  /*d750*/  STL.64 [R1+0xf8], R2 ;  /* 0x0000f80201007387 */ /* 0x0001e80000100a00 */
[----:B------:R1:W-:Y:S04]  /*d760*/  STL.64 [R1+0xf0], R6 ;  /* 0x0000f00601007387 */ /* 0x0003e80000100a00 */
[----:B------:R1:W-:Y:S01]  /*d770*/  STL.64 [R1+0xe8], R4 ;  /* 0x0000e80401007387 */ /* 0x0003e20000100a00 */
[----:B0-----:R-:W-:-:S04]  /*d780*/  IMAD.WIDE R2, R50, 0x2, R34 ;  /* 0x0000000232027825 */ /* 0x001fc800078e0222 */
[--C-:B-1----:R-:W-:Y:S01]  /*d790*/  IMAD.WIDE R6, R52, 0x2, R34.reuse ;  /* 0x0000000234067825 */ /* 0x102fe200078e0222 */
[----:B------:R0:W-:Y:S04]  /*d7a0*/  STL.64 [R1+0xe0], R2 ;  /* 0x0000e00201007387 */ /* 0x0001e80000100a00 */
[----:B------:R2:W-:Y:S01]  /*d7b0*/  STL.64 [R1+0x368], R6 ;  /* 0x0003680601007387 */ /* 0x0005e20000100a00 */
[----:B------:R-:W-:-:S05]  /*d7c0*/  IMAD.WIDE R4, R54, 0x2, R34 ;  /* 0x0000000236047825 */ /* 0x000fca00078e0222 */
[----:B------:R3:W-:Y:S01]  /*d7d0*/  STL.64 [R1+0x380], R4 ;  /* 0x0003800401007387 */ /* 0x0007e20000100a00 */
[----:B0-----:R-:W-:-:S05]  /*d7e0*/  IMAD.WIDE R2, R56, 0x2, R34 ;  /* 0x0000000238027825 */ /* 0x001fca00078e0222 */
[----:B------:R4:W-:Y:S01]  /*d7f0*/  STL.64 [R1+0x3a0], R2 ;  /* 0x0003a00201007387 */ /* 0x0009e20000100a00 */
[----:B--2---:R-:W-:-:S05]  /*d800*/  IMAD.WIDE R6, R8, 0x2, R34 ;  /* 0x0000000208067825 */ /* 0x004fca00078e0222 */
[----:B------:R0:W-:Y:S01]  /*d810*/  STL.64 [R1+0x3b8], R6 ;  /* 0x0003b80601007387 */ /* 0x0001e20000100a00 */
[----:B---3--:R-:W-:-:S04]  /*d820*/  IMAD.WIDE R4, R9, 0x2, R34 ;  /* 0x0000000209047825 */ /* 0x008fc800078e0222 */
[--C-:B----4-:R-:W-:Y:S01]  /*d830*/  IMAD.WIDE R2, R10, 0x2, R34.reuse ;  /* 0x000000020a027825 */ /* 0x110fe200078e0222 */
[----:B------:R1:W-:Y:S03]  /*d840*/  STL.64 [R1+0x3d0], R4 ;  /* 0x0003d00401007387 */ /* 0x0003e60000100a00 */
[--C-:B0-----:R-:W-:Y:S01]  /*d850*/  IMAD.WIDE R6, R11, 0x2, R34.reuse ;  /* 0x000000020b067825 */ /* 0x101fe200078e0222 */
[----:B------:R0:W-:Y:S04]  /*d860*/  STL.64 [R1+0x3e8], R2 ;  /* 0x0003e80201007387 */ /* 0x0001e80000100a00 */
[----:B------:R-:W-:Y:S01]  /*d870*/  STL.64 [R1+0x400], R6 ;  /* 0x0004000601007387 */ /* 0x000fe20000100a00 */
[----:B-1----:R-:W-:-:S04]  /*d880*/  IMAD.WIDE R4, R49, 0x2, R34 ;  /* 0x0000000231047825 */ /* 0x002fc800078e0222 */
[--C-:B0-----:R-:W-:Y:S02]  /*d890*/  IMAD.WIDE R2, R28, 0x2, R34.reuse ;  /* 0x000000021c027825 */ /* 0x101fe400078e0222 */
[----:B------:R-:W2:Y:S04]  /*d8a0*/  LDL R28, [R1+0x2e4] ;  /* 0x0002e400011c7983 */ /* 0x000ea80000100800 */
[----:B------:R0:W-:Y:S04]  /*d8b0*/  STL.64 [R1+0x418], R4 ;  /* 0x0004180401007387 */ /* 0x0001e80000100a00 */
[----:B------:R1:W-:Y:S01]  /*d8c0*/  STL.64 [R1+0x430], R2 ;  /* 0x0004300201007387 */ /* 0x0003e20000100a00 */
[----:B0-----:R-:W-:-:S04]  /*d8d0*/  IMAD.WIDE R4, R12, 0x2, R34 ;  /* 0x000000020c047825 */ /* 0x001fc800078e0222 */
[--C-:B-1----:R-:W-:Y:S02]  /*d8e0*/  IMAD.WIDE R2, R29, 0x2, R34.reuse ;  /* 0x000000021d027825 */ /* 0x102fe400078e0222 */
[----:B------:R-:W3:Y:S04]  /*d8f0*/  LDL R29, [R1+0x2dc] ;  /* 0x0002dc00011d7983 */ /* 0x000ee80000100800 */
[----:B------:R-:W-:Y:S04]  /*d900*/  STL.64 [R1+0x448], R4 ;  /* 0x0004480401007387 */ /* 0x000fe80000100a00 */
[----:B------:R0:W-:Y:S02]  /*d910*/  STL.64 [R1+0x460], R2 ;  /* 0x0004600201007387 */ /* 0x0001e40000100a00 */
[----:B0-----:R-:W-:-:S02]  /*d920*/  IMAD.WIDE R2, R33, 0x2, R34 ;  /* 0x0000000221027825 */ /* 0x001fc400078e0222 */
[----:B------:R-:W4:Y:S02]  /*d930*/  LDL R33, [R1+0x2d4] ;  /* 0x0002d40001217983 */ /* 0x000f240000100800 */
[----:B------:R-:W-:-:S05]  /*d940*/  IMAD.WIDE R4, R13, 0x2, R34 ;  /* 0x000000020d047825 */ /* 0x000fca00078e0222 */
[----:B------:R0:W-:Y:S04]  /*d950*/  STL.64 [R1+0x478], R4 ;  /* 0x0004780401007387 */ /* 0x0001e80000100a00 */
[----:B------:R1:W-:Y:S01]  /*d960*/  STL.64 [R1+0x490], R2 ;  /* 0x0004900201007387 */ /* 0x0003e20000100a00 */
[----:B------:R-:W-:-:S04]  /*d970*/  IMAD.WIDE R6, R47, 0x2, R34 ;  /* 0x000000022f067825 */ /* 0x000fc800078e0222 */
[--C-:B0-----:R-:W-:Y:S01]  /*d980*/  IMAD.WIDE R4, R45, 0x2, R34.reuse ;  /* 0x000000022d047825 */ /* 0x101fe200078e0222 */
[----:B------:R0:W-:Y:S04]  /*d990*/  STL.64 [R1+0x4a8], R6 ;  /* 0x0004a80601007387 */ /* 0x0001e80000100a00 */
[----:B------:R0:W-:Y:S01]  /*d9a0*/  STL.64 [R1+0x4c0], R4 ;  /* 0x0004c00401007387 */ /* 0x0001e20000100a00 */
[----:B-1----:R-:W-:-:S04]  /*d9b0*/  IMAD.WIDE R2, R30, 0x2, R34 ;  /* 0x000000021e027825 */ /* 0x002fc800078e0222 */
[--C-:B0-----:R-:W-:Y:S01]  /*d9c0*/  IMAD.WIDE R6, R31, 0x2, R34.reuse ;  /* 0x000000021f067825 */ /* 0x101fe200078e0222 */
[----:B------:R0:W-:Y:S03]  /*d9d0*/  STL.64 [R1+0x4d8], R2 ;  /* 0x0004d80201007387 */ /* 0x0001e60000100a00 */
[--C-:B------:R-:W-:Y:S01]  /*d9e0*/  IMAD.WIDE R4, R32, 0x2, R34.reuse ;  /* 0x0000000220047825 */ /* 0x100fe200078e0222 */
[----:B0-----:R-:W4:Y:S04]  /*d9f0*/  LDL R3, [R1+0x2cc] ;  /* 0x0002cc0001037983 */ /* 0x001f280000100800 */
[----:B------:R-:W-:Y:S04]  /*da00*/  STL.64 [R1+0x4f0], R6 ;  /* 0x0004f00601007387 */ /* 0x000fe80000100a00 */
[----:B------:R-:W4:Y:S04]  /*da10*/  LDL R60, [R1+0x2c4] ;  /* 0x0002c400013c7983 */ /* 0x000f280000100800 */
[----:B------:R0:W-:Y:S04]  /*da20*/  STL.64 [R1+0x508], R4 ;  /* 0x0005080401007387 */ /* 0x0001e80000100a00 */
[----:B------:R-:W4:Y:S04]  /*da30*/  LDL R59, [R1+0x2bc] ;  /* 0x0002bc00013b7983 */ /* 0x000f280000100800 */
[----:B------:R-:W4:Y:S04]  /*da40*/  LDL R32, [R1+0x2b4] ;  /* 0x0002b40001207983 */ /* 0x000f280000100800 */
[----:B0-----:R-:W4:Y:S01]  /*da50*/  LDL R4, [R1+0x2b8] ;  /* 0x0002b80001047983 */ /* 0x001f220000100800 */
[----:B------:R-:W-:-:S03]  /*da60*/  IMAD.WIDE R6, R43, 0x2, R34 ;  /* 0x000000022b067825 */ /* 0x000fc600078e0222 */
[----:B------:R-:W4:Y:S04]  /*da70*/  LDL R5, [R1+0x2b0] ;  /* 0x0002b00001057983 */ /* 0x000f280000100800 */
[----:B------:R-:W4:Y:S04]  /*da80*/  LDL R58, [R1+0x2ac] ;  /* 0x0002ac00013a7983 */ /* 0x000f280000100800 */
[----:B------:R0:W-:Y:S04]  /*da90*/  STL.64 [R1+0x520], R6 ;  /* 0x0005200601007387 */ /* 0x0001e80000100a00 */
[----:B------:R-:W4:Y:S04]  /*daa0*/  LDL R57, [R1+0x2a8] ;  /* 0x0002a80001397983 */ /* 0x000f280000100800 */
[----:B------:R-:W4:Y:S04]  /*dab0*/  LDL R55, [R1+0x29c] ;  /* 0x00029c0001377983 */ /* 0x000f280000100800 */
[----:B0-----:R-:W4:Y:S04]  /*dac0*/  LDL R6, [R1+0x2a4] ;  /* 0x0002a40001067983 */ /* 0x001f280000100800 */
        /* <DEDUP_REMOVED lines=9> */
[----:B------:R-:W4:Y:S01]  /*db60*/  LDL R45, [R1+0x278] ;  /* 0x00027800012d7983 */ /* 0x000f220000100800 */
[----:B--2---:R-:W-:-:S05]  /*db70*/  IMAD.WIDE R14, R28, 0x2, R34 ;  /* 0x000000021c0e7825 */ /* 0x004fca00078e0222 */
[----:B------:R3:W-:Y:S04]  /*db80*/  STL.64 [R1+0x540], R14 ;  /* 0x0005400e01007387 */ /* 0x0007e80000100a00 */
[----:B------:R-:W2:Y:S04]  /*db90*/  LDL R13, [R1+0x274] ;  /* 0x00027400010d7983 */ /* 0x000ea80000100800 */
[----:B------:R-:W2:Y:S01]  /*dba0*/  LDL R43, [R1+0x270] ;  /* 0x00027000012b7983 */ /* 0x000ea20000100800 */
[----:B---3--:R-:W-:-:S05]  /*dbb0*/  IMAD.WIDE R14, R29, 0x2, R34 ;  /* 0x000000021d0e7825 */ /* 0x008fca00078e0222 */
[----:B------:R4:W-:Y:S04]  /*dbc0*/  STL.64 [R1+0x558], R14 ;  /* 0x0005580e01007387 */ /* 0x0009e80000100a00 */
[----:B------:R-:W3:Y:S04]  /*dbd0*/  LDL R30, [R1+0x26c] ;  /* 0x00026c00011e7983 */ /* 0x000ee80000100800 */
[----:B------:R-:W3:Y:S01]  /*dbe0*/  LDL R31, [R1+0x268] ;  /* 0x00026800011f7983 */ /* 0x000ee20000100800 */
[----:B----4-:R-:W-:-:S05]  /*dbf0*/  IMAD.WIDE R14, R33, 0x2, R34 ;  /* 0x00000002210e7825 */ /* 0x010fca00078e0222 */
[----:B------:R0:W-:Y:S04]  /*dc00*/  STL.64 [R1+0x578], R14 ;  /* 0x0005780e01007387 */ /* 0x0001e80000100a00 */
[----:B------:R-:W4:Y:S04]  /*dc10*/  LDL R28, [R1+0x264] ;  /* 0x00026400011c7983 */ /* 0x000f280000100800 */
[----:B------:R-:W4:Y:S04]  /*dc20*/  LDL R29, [R1+0x260] ;  /* 0x00026000011d7983 */ /* 0x000f280000100800 */
[----:B------:R-:W4:Y:S01]  /*dc30*/  LDL R33, [R1+0x25c] ;  /* 0x00025c0001217983 */ /* 0x000f220000100800 */
[----:B0-----:R-:W-:-:S05]  /*dc40*/  IMAD.WIDE R14, R3, 0x2, R34 ;  /* 0x00000002030e7825 */ /* 0x001fca00078e0222 */
[----:B------:R0:W-:Y:S01]  /*dc50*/  STL.64 [R1+0x590], R14 ;  /* 0x0005900e01007387 */ /* 0x0001e20000100a00 */
[----:B------:R-:W-:-:S05]  /*dc60*/  IMAD.WIDE R2, R60, 0x2, R34 ;  /* 0x000000023c027825 */ /* 0x000fca00078e0222 */
[----:B------:R-:W-:Y:S01]  /*dc70*/  STL.64 [R1+0x5b0], R2 ;  /* 0x0005b00201007387 */ /* 0x000fe20000100a00 */
[----:B0-----:R-:W-:-:S05]  /*dc80*/  IMAD.WIDE R14, R59, 0x2, R34 ;  /* 0x000000023b0e7825 */ /* 0x001fca00078e0222 */
[----:B------:R0:W-:Y:S02]  /*dc90*/  STL.64 [R1+0x5c8], R14 ;  /* 0x0005c80e01007387 */ /* 0x0001e40000100a00 */
[--C-:B0-----:R-:W-:Y:S02]  /*dca0*/  IMAD.WIDE R14, R32, 0x2, R34.reuse ;  /* 0x00000002200e7825 */ /* 0x101fe400078e0222 */
[----:B------:R-:W4:Y:S02]  /*dcb0*/  LDL R32, [R1+0x258] ;  /* 0x0002580001207983 */ /* 0x000f240000100800 */
[----:B------:R-:W-:-:S05]  /*dcc0*/  IMAD.WIDE R2, R4, 0x2, R34 ;  /* 0x0000000204027825 */ /* 0x000fca00078e0222 */
[----:B------:R0:W-:Y:S04]  /*dcd0*/  STL.64 [R1+0x5e8], R2 ;  /* 0x0005e80201007387 */ /* 0x0001e80000100a00 */
[----:B------:R1:W-:Y:S01]  /*dce0*/  STL.64 [R1+0x608], R14 ;  /* 0x0006080e01007387 */ /* 0x0003e20000100a00 */
[----:B0-----:R-:W-:-:S04]  /*dcf0*/  IMAD.WIDE R2, R5, 0x2, R34 ;  /* 0x0000000205027825 */ /* 0x001fc800078e0222 */
[--C-:B-1----:R-:W-:Y:S01]  /*dd00*/  IMAD.WIDE R14, R58, 0x2, R34.reuse ;  /* 0x000000023a0e7825 */ /* 0x102fe200078e0222 */
[----:B------:R0:W-:Y:S03]  /*dd10*/  STL.64 [R1+0x620], R2 ;  /* 0x0006200201007387 */ /* 0x0001e60000100a00 */
[--C-:B------:R-:W-:Y:S01]  /*dd20*/  IMAD.WIDE R4, R57, 0x2, R34.reuse ;  /* 0x0000000239047825 */ /* 0x100fe200078e0222 */
[----:B------:R-:W-:Y:S04]  /*dd30*/  STL.64 [R1+0x640], R14 ;  /* 0x0006400e01007387 */ /* 0x000fe80000100a00 */
[----:B------:R1:W-:Y:S01]  /*dd40*/  STL.64 [R1+0x658], R4 ;  /* 0x0006580401007387 */ /* 0x0003e20000100a00 */
[----:B0-----:R-:W-:-:S04]  /*dd50*/  IMAD.WIDE R2, R6, 0x2, R34 ;  /* 0x0000000206027825 */ /* 0x001fc800078e0222 */
[--C-:B------:R-:W-:Y:S01]  /*dd60*/  IMAD.WIDE R6, R7, 0x2, R34.reuse ;  /* 0x0000000207067825 */ /* 0x100fe200078e0222 */
[----:B------:R0:W-:Y:S03]  /*dd70*/  STL.64 [R1+0x678], R2 ;  /* 0x0006780201007387 */ /* 0x0001e60000100a00 */
[--C-:B-1----:R-:W-:Y:S01]  /*dd80*/  IMAD.WIDE R4, R55, 0x2, R34.reuse ;  /* 0x0000000237047825 */ /* 0x102fe200078e0222 */
[----:B------:R1:W-:Y:S04]  /*dd90*/  STL.64 [R1+0x690], R6 ;  /* 0x0006900601007387 */ /* 0x0003e80000100a00 */
[----:B------:R1:W-:Y:S01]  /*dda0*/  STL.64 [R1+0x6b0], R4 ;  /* 0x0006b00401007387 */ /* 0x0003e20000100a00 */
[----:B0-----:R-:W-:-:S04]  /*ddb0*/  IMAD.WIDE R2, R53, 0x2, R34 ;  /* 0x0000000235027825 */ /* 0x001fc800078e0222 */
[--C-:B-1----:R-:W-:Y:S01]  /*ddc0*/  IMAD.WIDE R6, R8, 0x2, R34.reuse ;  /* 0x0000000208067825 */ /* 0x102fe200078e0222 */
[----:B------:R0:W-:Y:S03]  /*ddd0*/  STL.64 [R1+0x6d0], R2 ;  /* 0x0006d00201007387 */ /* 0x0001e60000100a00 */
[--C-:B------:R-:W-:Y:S01]  /*dde0*/  IMAD.WIDE R4, R9, 0x2, R34.reuse ;  /* 0x0000000209047825 */ /* 0x100fe200078e0222 */
[----:B------:R1:W-:Y:S04]  /*ddf0*/  STL.64 [R1+0x6e8], R6 ;  /* 0x0006e80601007387 */ /* 0x0003e80000100a00 */
[----:B------:R1:W-:Y:S01]  /*de00*/  STL.64 [R1+0x708], R4 ;  /* 0x0007080401007387 */ /* 0x0003e20000100a00 */
[----:B0-----:R-:W-:-:S04]  /*de10*/  IMAD.WIDE R2, R10, 0x2, R34 ;  /* 0x000000020a027825 */ /* 0x001fc800078e0222 */
[--C-:B-1----:R-:W-:Y:S01]  /*de20*/  IMAD.WIDE R6, R11, 0x2, R34.reuse ;  /* 0x000000020b067825 */ /* 0x102fe200078e0222 */
[----:B------:R0:W-:Y:S03]  /*de30*/  STL.64 [R1+0x720], R2 ;  /* 0x0007200201007387 */ /* 0x0001e60000100a00 */
[--C-:B------:R-:W-:Y:S01]  /*de40*/  IMAD.WIDE R4, R49, 0x2, R34.reuse ;  /* 0x0000000231047825 */ /* 0x100fe200078e0222 */
[----:B------:R-:W-:Y:S03]  /*de50*/  STL.64 [R1+0x740], R6 ;  /* 0x0007400601007387 */ /* 0x000fe60000100a00 */
[--C-:B0-----:R-:W-:Y:S02]  /*de60*/  IMAD.WIDE R2, R47, 0x2, R34.reuse ;  /* 0x000000022f027825 */ /* 0x101fe400078e0222 */
[----:B------:R-:W4:Y:S04]  /*de70*/  LDL R47, [R1+0x254] ;  /* 0x00025400012f7983 */ /* 0x000f280000100800 */
[----:B------:R0:W-:Y:S04]  /*de80*/  STL.64 [R1+0x758], R4 ;  /* 0x0007580401007387 */ /* 0x0001e80000100a00 */
[----:B------:R1:W-:Y:S01]  /*de90*/  STL.64 [R1+0x778], R2 ;  /* 0x0007780201007387 */ /* 0x0003e20000100a00 */
[----:B0-----:R-:W-:-:S04]  /*dea0*/  IMAD.WIDE R4, R12, 0x2, R34 ;  /* 0x000000020c047825 */ /* 0x001fc800078e0222 */
[--C-:B-1----:R-:W-:Y:S02]  /*deb0*/  IMAD.WIDE R2, R45, 0x2, R34.reuse ;  /* 0x000000022d027825 */ /* 0x102fe400078e0222 */
[----:B------:R-:W4:Y:S04]  /*dec0*/  LDL R45, [R1+0x250] ;  /* 0x00025000012d7983 */ /* 0x000f280000100800 */
[----:B------:R2:W-:Y:S04]  /*ded0*/  STL.64 [R1+0x798], R4 ;  /* 0x0007980401007387 */ /* 0x0005e80000100a00 */
[----:B------:R0:W-:Y:S01]  /*dee0*/  STL.64 [R1+0x7b0], R2 ;  /* 0x0007b00201007387 */ /* 0x0001e20000100a00 */
[----:B--2---:R-:W-:-:S04]  /*def0*/  IMAD.WIDE R4, R13, 0x2, R34 ;  /* 0x000000020d047825 */ /* 0x004fc800078e0222 */
[--C-:B0-----:R-:W-:Y:S02]  /*df00*/  IMAD.WIDE R2, R43, 0x2, R34.reuse ;  /* 0x000000022b027825 */ /* 0x101fe400078e0222 */
[----:B------:R-:W2:Y:S04]  /*df10*/  LDL R43, [R1+0x24c] ;  /* 0x00024c00012b7983 */ /* 0x000ea80000100800 */
[----:B------:R3:W-:Y:S04]  /*df20*/  STL.64 [R1+0x7d0], R4 ;  /* 0x0007d00401007387 */ /* 0x0007e80000100a00 */
[----:B------:R4:W-:Y:S01]  /*df30*/  STL.64 [R1+0x7e8], R2 ;  /* 0x0007e80201007387 */ /* 0x0009e20000100a00 */
[----:B---3--:R-:W-:-:S04]  /*df40*/  IMAD.WIDE R4, R30, 0x2, R34 ;  /* 0x000000021e047825 */ /* 0x008fc800078e0222 */
[--C-:B------:R-:W-:Y:S01]  /*df50*/  IMAD.WIDE R6, R31, 0x2, R34.reuse ;  /* 0x000000021f067825 */ /* 0x100fe200078e0222 */
[----:B------:R0:W-:Y:S04]  /*df60*/  STL.64 [R1+0x808], R4 ;  /* 0x0008080401007387 */ /* 0x0001e80000100a00 */
[----:B------:R1:W-:Y:S01]  /*df70*/  STL.64 [R1+0x820], R6 ;  /* 0x0008200601007387 */ /* 0x0003e20000100a00 */
[----:B----4-:R-:W-:-:S04]  /*df80*/  IMAD.WIDE R2, R28, 0x2, R34 ;  /* 0x000000021c027825 */ /* 0x010fc800078e0222 */
[--C-:B0-----:R-:W-:Y:S01]  /*df90*/  IMAD.WIDE R4, R29, 0x2, R34.reuse ;  /* 0x000000021d047825 */ /* 0x101fe200078e0222 */
[----:B------:R0:W-:Y:S03]  /*dfa0*/  STL.64 [R1+0x840], R2 ;  /* 0x0008400201007387 */ /* 0x0001e60000100a00 */
[--C-:B-1----:R-:W-:Y:S01]  /*dfb0*/  IMAD.WIDE R6, R33, 0x2, R34.reuse ;  /* 0x0000000221067825 */ /* 0x102fe200078e0222 */
[----:B0-----:R-:W3:Y:S04]  /*dfc0*/  LDL R3, [R1+0x248] ;  /* 0x0002480001037983 */ /* 0x001ee80000100800 */
[----:B------:R0:W-:Y:S04]  /*dfd0*/  STL.64 [R1+0x860], R4 ;  /* 0x0008600401007387 */ /* 0x0001e80000100a00 */
[----:B0-----:R-:W4:Y:S04]  /*dfe0*/  LDL R4, [R1+0x244] ;  /* 0x0002440001047983 */ /* 0x001f280000100800 */
[----:B------:R0:W-:Y:S04]  /*dff0*/  STL.64 [R1+0x878], R6 ;  /* 0x0008780601007387 */ /* 0x0001e80000100a00 */
[----:B------:R-:W4:Y:S04]  /*e000*/  LDL R5, [R1+0x240] ;  /* 0x0002400001057983 */ /* 0x000f280000100800 */
[----:B------:R-:W4:Y:S04]  /*e010*/  LDL R58, [R1+0x23c] ;  /* 0x00023c00013a7983 */ /* 0x000f280000100800 */
[----:B0-----:R-:W4:Y:S04]  /*e020*/  LDL R6, [R1+0x238] ;  /* 0x0002380001067983 */ /* 0x001f280000100800 */
[----:B------:R-:W4:Y:S04]  /*e030*/  LDL R7, [R1+0x234] ;  /* 0x0002340001077983 */ /* 0x000f280000100800 */
[----:B------:R-:W4:Y:S01]  /*e040*/  LDL R8, [R1+0x230] ;  /* 0x0002300001087983 */ /* 0x000f220000100800 */
[----:B------:R-:W-:-:S05]  /*e050*/  IMAD.WIDE R10, R32, 0x2, R34 ;  /* 0x00000002200a7825 */ /* 0x000fca00078e0222 */
        /* <DEDUP_REMOVED lines=14> */
[----:B------:R-:W-:-:S05]  /*e140*/  IMAD.WIDE R14, R47, 0x2, R34 ;  /* 0x000000022f0e7825 */ /* 0x000fca00078e0222 */
[----:B------:R0:W-:Y:S04]  /*e150*/  STL.64 [R1+0x8b0], R14 ;  /* 0x0008b00e01007387 */ /* 0x0001e80000100a00 */
[----:B------:R-:W4:Y:S04]  /*e160*/  LDL R57, [R1+0x1ec] ;  /* 0x0001ec0001397983 */ /* 0x000f280000100800 */
[----:B------:R-:W4:Y:S01]  /*e170*/  LDL R55, [R1+0x1e8] ;  /* 0x0001e80001377983 */ /* 0x000f220000100800 */
[----:B0-----:R-:W-:-:S05]  /*e180*/  IMAD.WIDE R14, R45, 0x2, R34 ;  /* 0x000000022d0e7825 */ /* 0x001fca00078e0222 */
[----:B------:R2:W-:Y:S02]  /*e190*/  STL.64 [R1+0x8d0], R14 ;  /* 0x0008d00e01007387 */ /* 0x0005e40000100a00 */
[----:B--2---:R-:W-:-:S05]  /*e1a0*/  IMAD.WIDE R14, R43, 0x2, R34 ;  /* 0x000000022b0e7825 */ /* 0x004fca00078e0222 */
[----:B------:R0:W-:Y:S04]  /*e1b0*/  STL.64 [R1+0x8e8], R14 ;  /* 0x0008e80e01007387 */ /* 0x0001e80000100a00 */
[----:B0-----:R-:W2:Y:S04]  /*e1c0*/  LDL.LU.64 R14, [R1+0x3340] ;  /* 0x00334000010e7983 */ /* 0x001ea80000300a00 */
[----:B------:R-:W2:Y:S04]  /*e1d0*/  LDL R53, [R1+0x1e4] ;  /* 0x0001e40001357983 */ /* 0x000ea80000100800 */
[----:B------:R-:W2:Y:S04]  /*e1e0*/  LDL R49, [R1+0x1e0] ;  /* 0x0001e00001317983 */ /* 0x000ea80000100800 */
[----:B------:R-:W2:Y:S04]  /*e1f0*/  LDL R47, [R1+0x1dc] ;  /* 0x0001dc00012f7983 */ /* 0x000ea80000100800 */
[----:B------:R-:W2:Y:S04]  /*e200*/  LDL R45, [R1+0x1d8] ;  /* 0x0001d800012d7983 */ /* 0x000ea80000100800 */
[----:B------:R-:W2:Y:S01]  /*e210*/  LDL R43, [R1+0x1d4] ;  /* 0x0001d400012b7983 */ /* 0x000ea20000100800 */
[----:B---3--:R-:W-:-:S05]  /*e220*/  IMAD.WIDE R2, R3, 0x2, R34 ;  /* 0x0000000203027825 */ /* 0x008fca00078e0222 */
[----:B------:R4:W-:Y:S02]  /*e230*/  STL.64 [R1+0x908], R2 ;  /* 0x0009080201007387 */ /* 0x0009e40000100a00 */
[----:B----4-:R-:W-:-:S04]  /*e240*/  IMAD.WIDE R2, R4, 0x2, R34 ;  /* 0x0000000204027825 */ /* 0x010fc800078e0222 */
[--C-:B------:R-:W-:Y:S01]  /*e250*/  IMAD.WIDE R4, R5, 0x2, R34.reuse ;  /* 0x0000000205047825 */ /* 0x100fe200078e0222 */
[----:B------:R0:W-:Y:S04]  /*e260*/  STL.64 [R1+0x928], R2 ;  /* 0x0009280201007387 */ /* 0x0001e80000100a00 */
[----:B0-----:R-:W3:Y:S04]  /*e270*/  LDL.LU.64 R2, [R1+0x3338] ;  /* 0x0033380001027983 */ /* 0x001ee80000300a00 */
[----:B------:R0:W-:Y:S02]  /*e280*/  STL.64 [R1+0x940], R4 ;  /* 0x0009400401007387 */ /* 0x0001e40000100a00 */
[----:B0-----:R-:W-:-:S05]  /*e290*/  IMAD.WIDE R4, R58, 0x2, R34 ;  /* 0x000000023a047825 */ /* 0x001fca00078e0222 */
[----:B------:R0:W-:Y:S02]  /*e2a0*/  STL.64 [R1+0x960], R4 ;  /* 0x0009600401007387 */ /* 0x0001e40000100a00 */
[----:B0-----:R-:W-:-:S04]  /*e2b0*/  IMAD.WIDE R4, R6, 0x2, R34 ;  /* 0x0000000206047825 */ /* 0x001fc800078e0222 */
[--C-:B------:R-:W-:Y:S01]  /*e2c0*/  IMAD.WIDE R6, R7, 0x2, R34.reuse ;  /* 0x0000000207067825 */ /* 0x100fe200078e0222 */
[----:B------:R0:W-:Y:S04]  /*e2d0*/  STL.64 [R1+0x978], R4 ;  /* 0x0009780401007387 */ /* 0x0001e80000100a00 */
[----:B0-----:R-:W4:Y:S04]  /*e2e0*/  LDL.LU.64 R4, [R1+0x3330] ;  /* 0x0033300001047983 */ /* 0x001f280000300a00 */
[----:B------:R-:W2:Y:S04]  /*e2f0*/  LDL R58, [R1+0x1c0] ;  /* 0x0001c000013a7983 */ /* 0x000ea80000100800 */
[----:B------:R0:W-:Y:S02]  /*e300*/  STL.64 [R1+0x998], R6 ;  /* 0x0009980601007387 */ /* 0x0001e40000100a00 */
[----:B0-----:R-:W-:-:S04]  /*e310*/  IMAD.WIDE R6, R8, 0x2, R34 ;  /* 0x0000000208067825 */ /* 0x001fc800078e0222 */
[--C-:B------:R-:W-:Y:S01]  /*e320*/  IMAD.WIDE R8, R9, 0x2, R34.reuse ;  /* 0x0000000209087825 */ /* 0x100fe200078e0222 */
[----:B------:R0:W-:Y:S04]  /*e330*/  STL.64 [R1+0x9b0], R6 ;  /* 0x0009b00601007387 */ /* 0x0001e80000100a00 */
[----:B0-----:R-:W2:Y:S04]  /*e340*/  LDL.LU.64 R6, [R1+0x3328] ;  /* 0x0033280001067983 */ /* 0x001ea80000300a00 */
        /* <DEDUP_REMOVED lines=25> */
[----:B------:R0:W-:Y:S04]  /*e4e0*/  STL.64 [R1+0xaf0], R32 ;  /* 0x000af02001007387 */ /* 0x0001e80000100a00 */
[----:B0-----:R-:W2:Y:S02]  /*e4f0*/  LDL.LU R33, [R1+0x32fc] ;  /* 0x0032fc0001217983 */ /* 0x001ea40000300800 */
[----:B--2---:R-:W-:-:S05]  /*e500*/  IMAD.WIDE R32, R33, 0x2, R34 ;  /* 0x0000000221207825 */ /* 0x004fca00078e0222 */
[----:B------:R0:W-:Y:S02]  /*e510*/  STL.64 [R1+0xb08], R32 ;  /* 0x000b082001007387 */ /* 0x0001e40000100a00 */
[----:B0-----:R-:W-:-:S05]  /*e520*/  IMAD.WIDE R32, R60, 0x2, R34 ;  /* 0x000000023c207825 */ /* 0x001fca00078e0222 */
[----:B------:R0:W-:Y:S02]  /*e530*/  STL.64 [R1+0xb28], R32 ;  /* 0x000b282001007387 */ /* 0x0001e40000100a00 */
[----:B0-----:R-:W-:-:S05]  /*e540*/  IMAD.WIDE R32, R59, 0x2, R34 ;  /* 0x000000023b207825 */ /* 0x001fca00078e0222 */
        /* <DEDUP_REMOVED lines=8> */
[----:B------:R-:W3:Y:S01]  /*e5d0*/  LDL R15, [R1+0x398] ;  /* 0x00039800010f7983 */ /* 0x000ee20000100800 */
[----:B0-----:R-:W-:-:S05]  /*e5e0*/  IMAD.WIDE R32, R55, 0x2, R34 ;  /* 0x0000000237207825 */ /* 0x001fca00078e0222 */
[----:B------:R0:W-:Y:S02]  /*e5f0*/  STL.64 [R1+0xbc0], R32 ;  /* 0x000bc02001007387 */ /* 0x0001e40000100a00 */
        /* <DEDUP_REMOVED lines=13> */
[----:B------:R0:W-:Y:S04]  /*e6d0*/  STL.64 [R1+0xc88], R32 ;  /* 0x000c882001007387 */ /* 0x0001e80000100a00 */
[----:B0-----:R-:W2:Y:S04]  /*e6e0*/  LDL.LU.64 R32, [R1+0x32f0] ;  /* 0x0032f00001207983 */ /* 0x001ea80000300a00 */
[----:B------:R0:W-:Y:S02]  /*e6f0*/  STL.64 [R1+0x3278], R28 ;  /* 0x0032781c01007387 */ /* 0x0001e40000100a00 */
[----:B0-----:R-:W-:-:S05]  /*e700*/  IMAD.WIDE R28, R27, 0x2, R34 ;  /* 0x000000021b1c7825 */ /* 0x001fca00078e0222 */
[----:B------:R0:W-:Y:S02]  /*e710*/  STL.64 [R1+0xca0], R28 ;  /* 0x000ca01c01007387 */ /* 0x0001e40000100a00 */
[----:B0-----:R-:W-:-:S05]  /*e720*/  IMAD.WIDE R28, R25, 0x2, R34 ;  /* 0x00000002191c7825 */ /* 0x001fca00078e0222 */
[----:B------:R0:W-:Y:S04]  /*e730*/  STL.64 [R1+0xcc0], R28 ;  /* 0x000cc01c01007387 */ /* 0x0001e80000100a00 */
[----:B------:R1:W-:Y:S01]  /*e740*/  STL.64 [R1+0x3280], R58 ;  /* 0x0032803a01007387 */ /* 0x0003e20000100a00 */
[----:B0-----:R-:W-:-:S05]  /*e750*/  IMAD.WIDE R28, R58, 0x2, R34 ;  /* 0x000000023a1c7825 */ /* 0x001fca00078e0222 */
[----:B------:R0:W-:Y:S01]  /*e760*/  STL.64 [R1+0xcd8], R28 ;  /* 0x000cd81c01007387 */ /* 0x0001e20000100a00 */
[----:B-1----:R-:W-:-:S03]  /*e770*/  IMAD.WIDE R58, R31, 0x2, R34 ;  /* 0x000000021f3a7825 */ /* 0x002fc600078e0222 */
[----:B------:R1:W-:Y:S01]  /*e780*/  STL.64 [R1+0x3288], R30 ;  /* 0x0032881e01007387 */ /* 0x0003e20000100a00 */
[----:B0-----:R-:W-:-:S05]  /*e790*/  IMAD.WIDE R28, R30, 0x2, R34 ;  /* 0x000000021e1c7825 */ /* 0x001fca00078e0222 */
[----:B------:R0:W-:Y:S04]  /*e7a0*/  STL.64 [R1+0xcf8], R28 ;  /* 0x000cf81c01007387 */ /* 0x0001e80000100a00 */
[----:B------:R4:W-:Y:S01]  /*e7b0*/  STL.64 [R1+0xd18], R58 ;  /* 0x000d183a01007387 */ /* 0x0009e20000100a00 */
[----:B-1----:R-:W-:-:S03]  /*e7c0*/  IMAD.WIDE R30, R13, 0x2, R34 ;  /* 0x000000020d1e7825 */ /* 0x002fc600078e0222 */
[----:B------:R-:W-:Y:S01]  /*e7d0*/  STL.64 [R1+0x3290], R60 ;  /* 0x0032903c01007387 */ /* 0x000fe20000100a00 */
[----:B0-----:R-:W-:-:S04]  /*e7e0*/  IMAD.WIDE R28, R61, 0x2, R34 ;  /* 0x000000023d1c7825 */ /* 0x001fc800078e0222 */
[--C-:B----4-:R-:W-:Y:S01]  /*e7f0*/  IMAD.WIDE R58, R23, 0x2, R34.reuse ;  /* 0x00000002173a7825 */ /* 0x110fe200078e0222 */
[----:B------:R0:W-:Y:S04]  /*e800*/  STL.64 [R1+0xd30], R28 ;  /* 0x000d301c01007387 */ /* 0x0001e80000100a00 */
[----:B------:R-:W-:Y:S04]  /*e810*/  STL.64 [R1+0xd50], R58 ;  /* 0x000d503a01007387 */ /* 0x000fe80000100a00 */
[----:B------:R1:W-:Y:S01]  /*e820*/  STL.64 [R1+0x3298], R12 ;  /* 0x0032980c01007387 */ /* 0x0003e20000100a00 */
[----:B0-----:R-:W-:-:S03]  /*e830*/  IMAD.WIDE R28, R12, 0x2, R34 ;  /* 0x000000020c1c7825 */ /* 0x001fc600078e0222 */
[----:B------:R-:W-:Y:S04]  /*e840*/  STL.64 [R1+0xd68], R30 ;  /* 0x000d681e01007387 */ /* 0x000fe80000100a00 */
[----:B------:R0:W-:Y:S01]  /*e850*/  STL.64 [R1+0xd80], R28 ;  /* 0x000d801c01007387 */ /* 0x0001e20000100a00 */
[----:B-1----:R-:W-:-:S03]  /*e860*/  IMAD.WIDE R12, R11, 0x2, R34 ;  /* 0x000000020b0c7825 */ /* 0x002fc600078e0222 */
[----:B------:R1:W-:Y:S04]  /*e870*/  STL.64 [R1+0x32a0], R10 ;  /* 0x0032a00a01007387 */ /* 0x0003e80000100a00 */
[----:B------:R4:W-:Y:S01]  /*e880*/  STL.64 [R1+0xd98], R12 ;  /* 0x000d980c01007387 */ /* 0x0009e20000100a00 */
[----:B0-----:R-:W-:-:S04]  /*e890*/  IMAD.WIDE R28, R10, 0x2, R34 ;  /* 0x000000020a1c7825 */ /* 0x001fc800078e0222 */
[--C-:B-1----:R-:W-:Y:S01]  /*e8a0*/  IMAD.WIDE R10, R8, 0x2, R34.reuse ;  /* 0x00000002080a7825 */ /* 0x102fe200078e0222 */
[----:B------:R-:W-:Y:S03]  /*e8b0*/  STL.64 [R1+0xdb0], R28 ;  /* 0x000db01c01007387 */ /* 0x000fe60000100a00 */
[--C-:B----4-:R-:W-:Y:S01]  /*e8c0*/  IMAD.WIDE R12, R9, 0x2, R34.reuse ;  /* 0x00000002090c7825 */ /* 0x110fe200078e0222 */
[----:B------:R0:W-:Y:S04]  /*e8d0*/  STL.64 [R1+0x32a8], R8 ;  /* 0x0032a80801007387 */ /* 0x0001e80000100a00 */
[----:B------:R1:W-:Y:S04]  /*e8e0*/  STL.64 [R1+0xdc8], R12 ;  /* 0x000dc80c01007387 */ /* 0x0003e80000100a00 */
[----:B------:R4:W-:Y:S01]  /*e8f0*/  STL.64 [R1+0xde0], R10 ;  /* 0x000de00a01007387 */ /* 0x0009e20000100a00 */
[----:B0-----:R-:W-:-:S04]  /*e900*/  IMAD.WIDE R8, R51, 0x2, R34 ;  /* 0x0000000233087825 */ /* 0x001fc800078e0222 */
[--C-:B-1----:R-:W-:Y:S01]  /*e910*/  IMAD.WIDE R12, R21, 0x2, R34.reuse ;  /* 0x00000002150c7825 */ /* 0x102fe200078e0222 */
[----:B------:R0:W-:Y:S03]  /*e920*/  STL.64 [R1+0xdf8], R8 ;  /* 0x000df80801007387 */ /* 0x0001e60000100a00 */
[--C-:B----4-:R-:W-:Y:S01]  /*e930*/  IMAD.WIDE R10, R7, 0x2, R34.reuse ;  /* 0x00000002070a7825 */ /* 0x110fe200078e0222 */
        /* <DEDUP_REMOVED lines=9> */
[--C-:B---3--:R-:W-:Y:S01]  /*e9d0*/  IMAD.WIDE R4, R2, 0x2, R34.reuse ;  /* 0x0000000202047825 */ /* 0x108fe200078e0222 */
[----:B------:R-:W-:Y:S03]  /*e9e0*/  STL.64 [R1+0xe70], R8 ;  /* 0x000e700801007387 */ /* 0x000fe60000100a00 */
[----:B-1----:R-:W-:Y:S01]  /*e9f0*/  IMAD.WIDE R6, R3, 0x2, R34 ;  /* 0x0000000203067825 */ /* 0x002fe200078e0222 */
[----:B------:R0:W-:Y:S04]  /*ea00*/  STL.64 [R1+0x32c0], R2 ;  /* 0x0032c00201007387 */ /* 0x0001e80000100a00 */
[----:B------:R1:W-:Y:S01]  /*ea10*/  STL.64 [R1+0xe88], R6 ;  /* 0x000e880601007387 */ /* 0x0003e20000100a00 */
[----:B------:R-:W-:-:S03]  /*ea20*/  IMAD R0, R0, c[0x0][0x190], RZ ;  /* 0x0000640000007a24 */ /* 0x000fc600078e02ff */
[----:B------:R3:W-:Y:S01]  /*ea30*/  STL.64 [R1+0xea0], R4 ;  /* 0x000ea00401007387 */ /* 0x0007e20000100a00 */
[----:B0-----:R-:W-:-:S04]  /*ea40*/  IMAD.WIDE R2, R19, 0x2, R34 ;  /* 0x0000000213027825 */ /* 0x001fc800078e0222 */
[----:B-1----:R-:W-:-:S04]  /*ea50*/  IMAD.WIDE R6, R15, 0x2, R34 ;  /* 0x000000020f067825 */ /* 0x002fc800078e0222 */
[--C-:B---3--:R-:W-:Y:S01]  /*ea60*/  IMAD.WIDE R4, R17, 0x2, R34.reuse ;  /* 0x0000000211047825 */ /* 0x108fe200078e0222 */
[----:B------:R0:W-:Y:S04]  /*ea70*/  STL.64 [R1+0xeb8], R2 ;  /* 0x000eb80201007387 */ /* 0x0001e80000100a00 */
[----:B------:R2:W-:Y:S04]  /*ea80*/  STL.64 [R1+0xed0], R4 ;  /* 0x000ed00401007387 */ /* 0x0005e80000100a00 */
[----:B------:R-:W-:Y:S01]  /*ea90*/  STL.64 [R1+0xf00], R6 ;  /* 0x000f000601007387 */ /* 0x000fe20000100a00 */
[----:B0-----:R-:W-:-:S03]  /*eaa0*/  IMAD.WIDE R2, R0, 0x2, R34 ;  /* 0x0000000200027825 */ /* 0x001fc600078e0222 */
[----:B------:R-:W-:Y:S04]  /*eab0*/  STL.64 [R1+0x32c8], R14 ;  /* 0x0032c80e01007387 */ /* 0x000fe80000100a00 */
[----:B------:R0:W-:Y:S01]  /*eac0*/  STL.64 [R1+0xee8], R2 ;  /* 0x000ee80201007387 */ /* 0x0001e20000100a00 */
[----:B--2---:R-:W-:-:S04]  /*ead0*/  IMAD.WIDE R4, R14, 0x2, R32 ;  /* 0x000000020e047825 */ /* 0x004fc800078e0220 */
[--C-:B0-----:R-:W-:Y:S01]  /*eae0*/  IMAD.WIDE R2, R16, 0x2, R32.reuse ;  /* 0x0000000210027825 */ /* 0x101fe200078e0220 */
[----:B------:R-:W-:Y:S04]  /*eaf0*/  STL.64 [R1+0xd8], R4 ;  /* 0x0000d80401007387 */ /* 0x000fe80000100a00 */
[----:B------:R-:W2:Y:S04]  /*eb00*/  LDL R13, [R1+0x364] ;  /* 0x00036400010d7983 */ /* 0x000ea80000100800 */
        /* <DEDUP_REMOVED lines=8> */
[----:B------:R-:W-:Y:S01]  /*eb90*/  STL.64 [R1+0x32d0], R16 ;  /* 0x0032d01001007387 */ /* 0x000fe20000100a00 */
[----:B------:R-:W-:-:S03]  /*eba0*/  IMAD.WIDE R4, R20, 0x2, R32 ;  /* 0x0000000214047825 */ /* 0x000fc600078e0220 */
[----:B------:R-:W4:Y:S04]  /*ebb0*/  LDL R58, [R1+0x32c] ;  /* 0x00032c00013a7983 */ /* 0x000f280000100800 */
[----:B------:R-:W4:Y:S04]  /*ebc0*/  LDL R59, [R1+0x324] ;  /* 0x00032400013b7983 */ /* 0x000f280000100800 */
[----:B------:R0:W-:Y:S04]  /*ebd0*/  STL.64 [R1+0xc8], R2 ;  /* 0x0000c80201007387 */ /* 0x0001e80000100a00 */
[----:B------:R-:W-:Y:S04]  /*ebe0*/  STL.64 [R1+0x32d8], R18 ;  /* 0x0032d81201007387 */ /* 0x000fe80000100a00 */
[----:B------:R-:W-:Y:S01]  /*ebf0*/  STL.64 [R1+0x32e0], R20 ;  /* 0x0032e01401007387 */ /* 0x000fe20000100a00 */
[----:B0-----:R-:W-:-:S03]  /*ec00*/  IMAD.WIDE R2, R22, 0x2, R32 ;  /* 0x0000000216027825 */ /* 0x001fc600078e0220 */
[----:B------:R0:W-:Y:S04]  /*ec10*/  STL.64 [R1+0xc0], R4 ;  /* 0x0000c00401007387 */ /* 0x0001e80000100a00 */
[----:B------:R-:W-:Y:S01]  /*ec20*/  STL.64 [R1+0x32e8], R22 ;  /* 0x0032e81601007387 */ /* 0x000fe20000100a00 */
        /* <DEDUP_REMOVED lines=31> */
[----:B0-----:R-:W-:-:S05]  /*ee20*/  IMAD.WIDE R4, R56, 0x2, R32 ;  /* 0x0000000238047825 */ /* 0x001fca00078e0220 */
[----:B------:R4:W-:Y:S01]  /*ee30*/  STL.64 [R1+0x3a8], R4 ;  /* 0x0003a80401007387 */ /* 0x0009e20000100a00 */
[----:B--2---:R-:W-:-:S04]  /*ee40*/  IMAD.WIDE R2, R13, 0x2, R32 ;  /* 0x000000020d027825 */ /* 0x004fc800078e0220 */
[--C-:B---3--:R-:W-:Y:S01]  /*ee50*/  IMAD.WIDE R6, R60, 0x2, R32.reuse ;  /* 0x000000023c067825 */ /* 0x108fe200078e0220 */
[----:B------:R0:W-:Y:S04]  /*ee60*/  STL.64 [R1+0x3c0], R2 ;  /* 0x0003c00201007387 */ /* 0x0001e80000100a00 */
[----:B------:R1:W-:Y:S01]  /*ee70*/  STL.64 [R1+0x3d8], R6 ;  /* 0x0003d80601007387 */ /* 0x0003e20000100a00 */
[----:B----4-:R-:W-:-:S04]  /*ee80*/  IMAD.WIDE R4, R61, 0x2, R32 ;  /* 0x000000023d047825 */ /* 0x010fc800078e0220 */
[--C-:B0-----:R-:W-:Y:S01]  /*ee90*/  IMAD.WIDE R2, R30, 0x2, R32.reuse ;  /* 0x000000021e027825 */ /* 0x101fe200078e0220 */
[----:B------:R0:W-:Y:S03]  /*eea0*/  STL.64 [R1+0x3f0], R4 ;  /* 0x0003f00401007387 */ /* 0x0001e60000100a00 */
[--C-:B-1----:R-:W-:Y:S01]  /*eeb0*/  IMAD.WIDE R6, R31, 0x2, R32.reuse ;  /* 0x000000021f067825 */ /* 0x102fe200078e0220 */
[----:B------:R1:W-:Y:S04]  /*eec0*/  STL.64 [R1+0x408], R2 ;  /* 0x0004080201007387 */ /* 0x0003e80000100a00 */
[----:B------:R-:W-:Y:S01]  /*eed0*/  STL.64 [R1+0x420], R6 ;  /* 0x0004200601007387 */ /* 0x000fe20000100a00 */
[----:B0-----:R-:W-:-:S03]  /*eee0*/  IMAD.WIDE R4, R28, 0x2, R32 ;  /* 0x000000021c047825 */ /* 0x001fc600078e0220 */
[----:B------:R-:W2:Y:S01]  /*eef0*/  LDL R28, [R1+0x31c] ;  /* 0x00031c00011c7983 */ /* 0x000ea20000100800 */
[----:B-1----:R-:W-:-:S03]  /*ef00*/  IMAD.WIDE R2, R29, 0x2, R32 ;  /* 0x000000021d027825 */ /* 0x002fc600078e0220 */
[----:B------:R0:W-:Y:S04]  /*ef10*/  STL.64 [R1+0x438], R4 ;  /* 0x0004380401007387 */ /* 0x0001e80000100a00 */
[----:B------:R-:W3:Y:S04]  /*ef20*/  LDL R29, [R1+0x314] ;  /* 0x00031400011d7983 */ /* 0x000ee80000100800 */
[----:B------:R1:W-:Y:S01]  /*ef30*/  STL.64 [R1+0x450], R2 ;  /* 0x0004500201007387 */ /* 0x0003e20000100a00 */
[----:B0-----:R-:W-:-:S03]  /*ef40*/  IMAD.WIDE R4, R58, 0x2, R32 ;  /* 0x000000023a047825 */ /* 0x001fc600078e0220 */
[----:B------:R-:W4:Y:S04]  /*ef50*/  LDL R21, [R1+0x30c] ;  /* 0x00030c0001157983 */ /* 0x000f280000100800 */
[----:B------:R-:W-:Y:S01]  /*ef60*/  STL.64 [R1+0x468], R4 ;  /* 0x0004680401007387 */ /* 0x000fe20000100a00 */
[----:B-1----:R-:W-:-:S03]  /*ef70*/  IMAD.WIDE R2, R59, 0x2, R32 ;  /* 0x000000023b027825 */ /* 0x002fc600078e0220 */
[----:B------:R-:W4:Y:S04]  /*ef80*/  LDL R18, [R1+0x304] ;  /* 0x0003040001127983 */ /* 0x000f280000100800 */
[----:B------:R0:W-:Y:S04]  /*ef90*/  STL.64 [R1+0x480], R2 ;  /* 0x0004800201007387 */ /* 0x0001e80000100a00 */
[----:B------:R-:W4:Y:S04]  /*efa0*/  LDL R19, [R1+0x2fc] ;  /* 0x0002fc0001137983 */ /* 0x000f280000100800 */
[----:B------:R-:W4:Y:S04]  /*efb0*/  LDL R16, [R1+0x2f4] ;  /* 0x0002f40001107983 */ /* 0x000f280000100800 */
[----:B------:R-:W4:Y:S04]  /*efc0*/  LDL R17, [R1+0x2ec] ;  /* 0x0002ec0001117983 */ /* 0x000f280000100800 */
[----:B------:R-:W4:Y:S04]  /*efd0*/  LDL R14, [R1+0x2e4] ;  /* 0x0002e400010e7983 */ /* 0x000f280000100800 */
[----:B------:R-:W4:Y:S04]  /*efe0*/  LDL R15, [R1+0x2dc] ;  /* 0x0002dc00010f7983 */ /* 0x000f280000100800 */
        /* <DEDUP_REMOVED lines=22> */
[----:B------:R-:W2:Y:S01]  /*f150*/  LDL R28, [R1+0x278] ;  /* 0x00027800011c7983 */ /* 0x000ea20000100800 */
[----:B---3--:R-:W-:-:S03]  /*f160*/  IMAD.WIDE R22, R29, 0x2, R32 ;  /* 0x000000021d167825 */ /* 0x008fc600078e0220 */
[----:B------:R-:W3:Y:S01]  /*f170*/  LDL R29, [R1+0x274] ;  /* 0x00027400011d7983 */ /* 0x000ee20000100800 */
[----:B----4-:R-:W-:-:S03]  /*f180*/  IMAD.WIDE R20, R21, 0x2, R32 ;  /* 0x0000000215147825 */ /* 0x010fc600078e0220 */
[----:B------:R0:W-:Y:S04]  /*f190*/  STL.64 [R1+0x4b0], R22 ;  /* 0x0004b01601007387 */ /* 0x0001e80000100a00 */
[----:B------:R1:W-:Y:S01]  /*f1a0*/  STL.64 [R1+0x4c8], R20 ;  /* 0x0004c81401007387 */ /* 0x0003e20000100a00 */
[----:B0-----:R-:W-:-:S04]  /*f1b0*/  IMAD.WIDE R22, R18, 0x2, R32 ;  /* 0x0000000212167825 */ /* 0x001fc800078e0220 */
[--C-:B------:R-:W-:Y:S01]  /*f1c0*/  IMAD.WIDE R18, R19, 0x2, R32.reuse ;  /* 0x0000000213127825 */ /* 0x100fe200078e0220 */
[----:B------:R-:W-:Y:S03]  /*f1d0*/  STL.64 [R1+0x4e0], R22 ;  /* 0x0004e01601007387 */ /* 0x000fe60000100a00 */
        /* <DEDUP_REMOVED lines=13> */
[----:B------:R-:W-:Y:S03]  /*f2b0*/  STL.64 [R1+0x598], R18 ;  /* 0x0005981201007387 */ /* 0x000fe60000100a00 */
[--C-:B----4-:R-:W-:Y:S01]  /*f2c0*/  IMAD.WIDE R16, R3, 0x2, R32.reuse ;  /* 0x0000000203107825 */ /* 0x110fe200078e0220 */
[----:B------:R0:W-:Y:S03]  /*f2d0*/  STL.64 [R1+0x5b8], R14 ;  /* 0x0005b80e01007387 */ /* 0x0001e60000100a00 */
[--C-:B------:R-:W-:Y:S01]  /*f2e0*/  IMAD.WIDE R2, R4, 0x2, R32.reuse ;  /* 0x0000000204027825 */ /* 0x100fe200078e0220 */
[----:B------:R-:W-:Y:S04]  /*f2f0*/  STL.64 [R1+0x5d0], R16 ;  /* 0x0005d01001007387 */ /* 0x000fe80000100a00 */
[----:B------:R1:W-:Y:S01]  /*f300*/  STL.64 [R1+0x5f0], R2 ;  /* 0x0005f00201007387 */ /* 0x0003e20000100a00 */
[----:B0-----:R-:W-:-:S04]  /*f310*/  IMAD.WIDE R14, R5, 0x2, R32 ;  /* 0x00000002050e7825 */ /* 0x001fc800078e0220 */
[--C-:B------:R-:W-:Y:S01]  /*f320*/  IMAD.WIDE R4, R6, 0x2, R32.reuse ;  /* 0x0000000206047825 */ /* 0x100fe200078e0220 */
[----:B------:R-:W-:Y:S03]  /*f330*/  STL.64 [R1+0x610], R14 ;  /* 0x0006100e01007387 */ /* 0x000fe60000100a00 */
        /* <DEDUP_REMOVED lines=8> */
[--C-:B----4-:R-:W-:Y:S01]  /*f3c0*/  IMAD.WIDE R6, R11, 0x2, R32.reuse ;  /* 0x000000020b067825 */ /* 0x110fe200078e0220 */
        /* <DEDUP_REMOVED lines=13> */
[----:B------:R-:W-:Y:S01]  /*f4a0*/  STL.64 [R1+0x760], R6 ;  /* 0x0007600601007387 */ /* 0x000fe20000100a00 */
[----:B0-----:R-:W-:-:S03]  /*f4b0*/  IMAD.WIDE R4, R58, 0x2, R32 ;  /* 0x000000023a047825 */ /* 0x001fc600078e0220 */
[----:B------:R-:W4:Y:S01]  /*f4c0*/  LDL R34, [R1+0x270] ;  /* 0x0002700001227983 */ /* 0x000f220000100800 */
[----:B-1----:R-:W-:-:S03]  /*f4d0*/  IMAD.WIDE R2, R59, 0x2, R32 ;  /* 0x000000023b027825 */ /* 0x002fc600078e0220 */
[----:B------:R2:W-:Y:S04]  /*f4e0*/  STL.64 [R1+0x780], R4 ;  /* 0x0007800401007387 */ /* 0x0005e80000100a00 */
[----:B------:R-:W4:Y:S04]  /*f4f0*/  LDL R35, [R1+0x26c] ;  /* 0x00026c0001237983 */ /* 0x000f280000100800 */
[----:B------:R3:W-:Y:S04]  /*f500*/  STL.64 [R1+0x7a0], R2 ;  /* 0x0007a00201007387 */ /* 0x0007e80000100a00 */
[----:B------:R-:W4:Y:S01]  /*f510*/  LDL R21, [R1+0x268] ;  /* 0x0002680001157983 */ /* 0x000f220000100800 */
[----:B--2---:R-:W-:-:S05]  /*f520*/  IMAD.WIDE R4, R28, 0x2, R32 ;  /* 0x000000021c047825 */ /* 0x004fca00078e0220 */
[----:B------:R-:W-:Y:S04]  /*f530*/  STL.64 [R1+0x7b8], R4 ;  /* 0x0007b80401007387 */ /* 0x000fe80000100a00 */
[----:B------:R-:W2:Y:S01]  /*f540*/  LDL R18, [R1+0x264] ;  /* 0x0002640001127983 */ /* 0x000ea20000100800 */
[----:B---3--:R-:W-:-:S05]  /*f550*/  IMAD.WIDE R2, R29, 0x2, R32 ;  /* 0x000000021d027825 */ /* 0x008fca00078e0220 */
[----:B------:R0:W-:Y:S04]  /*f560*/  STL.64 [R1+0x7d8], R2 ;  /* 0x0007d80201007387 */ /* 0x0001e80000100a00 */
[----:B------:R-:W3:Y:S04]  /*f570*/  LDL R19, [R1+0x260] ;  /* 0x0002600001137983 */ /* 0x000ee80000100800 */
[----:B------:R-:W3:Y:S04]  /*f580*/  LDL R16, [R1+0x25c] ;  /* 0x00025c0001107983 */ /* 0x000ee80000100800 */
[----:B------:R-:W3:Y:S04]  /*f590*/  LDL R17, [R1+0x258] ;  /* 0x0002580001117983 */ /* 0x000ee80000100800 */
[----:B------:R-:W3:Y:S04]  /*f5a0*/  LDL R14, [R1+0x254] ;  /* 0x00025400010e7983 */ /* 0x000ee80000100800 */
[----:B------:R-:W3:Y:S04]  /*f5b0*/  LDL R15, [R1+0x250] ;  /* 0x00025000010f7983 */ /* 0x000ee80000100800 */
[----:B0-----:R-:W3:Y:S04]  /*f5c0*/  LDL R2, [R1+0x24c] ;  /* 0x00024c0001027983 */ /* 0x001ee80000100800 */
[----:B------:R-:W3:Y:S04]  /*f5d0*/  LDL R3, [R1+0x248] ;  /* 0x0002480001037983 */ /* 0x000ee80000100800 */
        /* <DEDUP_REMOVED lines=17> */
[----:B------:R-:W3:Y:S01]  /*f6f0*/  LDL R29, [R1+0x200] ;  /* 0x00020000011d7983 */ /* 0x000ee20000100800 */
[----:B----4-:R-:W-:-:S05]  /*f700*/  IMAD.WIDE R22, R34, 0x2, R32 ;  /* 0x0000000222167825 */ /* 0x010fca00078e0220 */
[----:B------:R0:W-:Y:S01]  /*f710*/  STL.64 [R1+0x7f0], R22 ;  /* 0x0007f01601007387 */ /* 0x0001e20000100a00 */
[----:B------:R-:W-:-:S04]  /*f720*/  IMAD.WIDE R34, R35, 0x2, R32 ;  /* 0x0000000223227825 */ /* 0x000fc800078e0220 */
[--C-:B------:R-:W-:Y:S01]  /*f730*/  IMAD.WIDE R20, R21, 0x2, R32.reuse ;  /* 0x0000000215147825 */ /* 0x100fe200078e0220 */
[----:B0-----:R-:W4:Y:S04]  /*f740*/  LDL.LU.64 R22, [R1+0x32e8] ;  /* 0x0032e80001167983 */ /* 0x001f280000300a00 */
[----:B------:R0:W-:Y:S04]  /*f750*/  STL.64 [R1+0x810], R34 ;  /* 0x0008102201007387 */ /* 0x0001e80000100a00 */
[----:B0-----:R-:W4:Y:S04]  /*f760*/  LDL R34, [R1+0x1f4] ;  /* 0x0001f40001227983 */ /* 0x001f280000100800 */
[----:B------:R-:W4:Y:S04]  /*f770*/  LDL R35, [R1+0x1f0] ;  /* 0x0001f00001237983 */ /* 0x000f280000100800 */
[----:B------:R2:W-:Y:S02]  /*f780*/  STL.64 [R1+0x828], R20 ;  /* 0x0008281401007387 */ /* 0x0005e40000100a00 */
[----:B--2---:R-:W-:-:S05]  /*f790*/  IMAD.WIDE R20, R18, 0x2, R32 ;  /* 0x0000000212147825 */ /* 0x004fca00078e0220 */
[----:B------:R0:W-:Y:S01]  /*f7a0*/  STL.64 [R1+0x848], R20 ;  /* 0x0008481401007387 */ /* 0x0001e20000100a00 */
[----:B---3--:R-:W-:-:S03]  /*f7b0*/  IMAD.WIDE R18, R19, 0x2, R32 ;  /* 0x0000000213127825 */ /* 0x008fc600078e0220 */
[----:B0-----:R-:W2:Y:S04]  /*f7c0*/  LDL.LU.64 R20, [R1+0x32e0] ;  /* 0x0032e00001147983 */ /* 0x001ea80000300a00 */
[----:B------:R0:W-:Y:S02]  /*f7d0*/  STL.64 [R1+0x868], R18 ;  /* 0x0008681201007387 */ /* 0x0001e40000100a00 */
[----:B0-----:R-:W-:-:S04]  /*f7e0*/  IMAD.WIDE R18, R16, 0x2, R32 ;  /* 0x0000000210127825 */ /* 0x001fc800078e0220 */
[--C-:B------:R-:W-:Y:S01]  /*f7f0*/  IMAD.WIDE R16, R17, 0x2, R32.reuse ;  /* 0x0000000211107825 */ /* 0x100fe200078e0220 */
[----:B------:R0:W-:Y:S04]  /*f800*/  STL.64 [R1+0x880], R18 ;  /* 0x0008801201007387 */ /* 0x0001e80000100a00 */
[----:B0-----:R-:W3:Y:S04]  /*f810*/  LDL.LU.64 R18, [R1+0x32d8] ;  /* 0x0032d80001127983 */ /* 0x001ee80000300a00 */
        /* <DEDUP_REMOVED lines=49> */
[----:B0-----:R-:W3:Y:S04]  /*fb30*/  LDL.LU.64 R30, [R1+0x3288] ;  /* 0x00328800011e7983 */ /* 0x001ee80000300a00 */
[----:B------:R0:W-:Y:S02]  /*fb40*/  STL.64 [R1+0xad8], R58 ;  /* 0x000ad83a01007387 */ /* 0x0001e40000100a00 */
[----:B0-----:R-:W-:-:S05]  /*fb50*/  IMAD.WIDE R58, R28, 0x2, R32 ;  /* 0x000000021c3a7825 */ /* 0x001fca00078e0220 */
[----:B------:R0:W-:Y:S04]  /*fb60*/  STL.64 [R1+0xaf8], R58 ;  /* 0x000af83a01007387 */ /* 0x0001e80000100a00 */
[----:B0-----:R-:W3:Y:S01]  /*fb70*/  LDL.LU.64 R58, [R1+0x3280] ;  /* 0x00328000013a7983 */ /* 0x001ee20000300a00 */
[----:B------:R-:W-:-:S05]  /*fb80*/  IMAD.WIDE R28, R29, 0x2, R32 ;  /* 0x000000021d1c7825 */ /* 0x000fca00078e0220 */
[----:B------:R2:W-:Y:S02]  /*fb90*/  STL.64 [R1+0xb10], R28 ;  /* 0x000b101c01007387 */ /* 0x0005e40000100a00 */
[----:B--2---:R-:W-:-:S05]  /*fba0*/  IMAD.WIDE R28, R60, 0x2, R32 ;  /* 0x000000023c1c7825 */ /* 0x004fca00078e0220 */
[----:B------:R3:W-:Y:S02]  /*fbb0*/  STL.64 [R1+0xb30], R28 ;  /* 0x000b301c01007387 */ /* 0x0007e40000100a00 */
[----:B---3--:R-:W-:-:S05]  /*fbc0*/  IMAD.WIDE R28, R59, 0x2, R32 ;  /* 0x000000023b1c7825 */ /* 0x008fca00078e0220 */
[----:B------:R4:W-:Y:S02]  /*fbd0*/  STL.64 [R1+0xb50], R28 ;  /* 0x000b501c01007387 */ /* 0x0009e40000100a00 */
[----:B----4-:R-:W-:-:S05]  /*fbe0*/  IMAD.WIDE R28, R34, 0x2, R32 ;  /* 0x00000002221c7825 */ /* 0x010fca00078e0220 */
        /* <DEDUP_REMOVED lines=19> */
[----:B--2---:R-:W-:-:S05]  /*fd20*/  IMAD.WIDE R34, R28, 0x2, R32 ;  /* 0x000000021c227825 */ /* 0x004fca00078e0220 */
[----:B------:R0:W-:Y:S04]  /*fd30*/  STL.64 [R1+0xc70], R34 ;  /* 0x000c702201007387 */ /* 0x0001e80000100a00 */
[----:B------:R1:W-:Y:S01]  /*fd40*/  STL.64 [R1+0x3240], R28 ;  /* 0x0032401c01007387 */ /* 0x0003e20000100a00 */
[----:B0-----:R-:W-:-:S04]  /*fd50*/  IMAD.WIDE R34, R29, 0x2, R32 ;  /* 0x000000021d227825 */ /* 0x001fc800078e0220 */
[--C-:B-1----:R-:W-:Y:S01]  /*fd60*/  IMAD.WIDE R28, R27, 0x2, R32.reuse ;  /* 0x000000021b1c7825 */ /* 0x102fe200078e0220 */
[----:B------:R0:W-:Y:S04]  /*fd70*/  STL.64 [R1+0xc90], R34 ;  /* 0x000c902201007387 */ /* 0x0001e80000100a00 */
[----:B------:R1:W-:Y:S01]  /*fd80*/  STL.64 [R1+0xca8], R28 ;  /* 0x000ca81c01007387 */ /* 0x0003e20000100a00 */
[----:B0-----:R-:W-:-:S04]  /*fd90*/  IMAD.WIDE R34, R25, 0x2, R32 ;  /* 0x0000000219227825 */ /* 0x001fc800078e0220 */
[--C-:B-1----:R-:W-:Y:S01]  /*fda0*/  IMAD.WIDE R28, R58, 0x2, R32.reuse ;  /* 0x000000023a1c7825 */ /* 0x102fe200078e0220 */
[----:B------:R0:W-:Y:S03]  /*fdb0*/  STL.64 [R1+0xcc8], R34 ;  /* 0x000cc82201007387 */ /* 0x0001e60000100a00 */
[--C-:B0-----:R-:W-:Y:S02]  /*fdc0*/  IMAD.WIDE R34, R30, 0x2, R32.reuse ;  /* 0x000000021e227825 */ /* 0x101fe400078e0220 */
[----:B------:R-:W2:Y:S04]  /*fdd0*/  LDL.LU R30, [R1+0x3274] ;  /* 0x00327400011e7983 */ /* 0x000ea80000300800 */
[----:B------:R0:W-:Y:S02]  /*fde0*/  STL.64 [R1+0xce0], R28 ;  /* 0x000ce01c01007387 */ /* 0x0001e40000100a00 */
[----:B0-----:R-:W-:-:S02]  /*fdf0*/  IMAD.WIDE R28, R31, 0x2, R32 ;  /* 0x000000021f1c7825 */ /* 0x001fc400078e0220 */
[----:B------:R-:W2:Y:S02]  /*fe00*/  LDL.LU R31, [R1+0x3270] ;  /* 0x00327000011f7983 */ /* 0x000ea40000300800 */
[--C-:B------:R-:W-:Y:S02]  /*fe10*/  IMAD.WIDE R58, R61, 0x2, R32.reuse ;  /* 0x000000023d3a7825 */ /* 0x100fe400078e0220 */
[----:B------:R0:W-:Y:S04]  /*fe20*/  STL.64 [R1+0xd00], R34 ;  /* 0x000d002201007387 */ /* 0x0001e80000100a00 */
[----:B------:R1:W-:Y:S04]  /*fe30*/  STL.64 [R1+0xd20], R28 ;  /* 0x000d201c01007387 */ /* 0x0003e80000100a00 */
[----:B------:R-:W-:Y:S01]  /*fe40*/  STL.64 [R1+0xd38], R58 ;  /* 0x000d383a01007387 */ /* 0x000fe20000100a00 */
        /* <DEDUP_REMOVED lines=8> */
[----:B------:R-:W-:Y:S03]  /*fed0*/  STL.64 [R1+0xda0], R34 ;  /* 0x000da02201007387 */ /* 0x000fe60000100a00 */
[--C-:B---3--:R-:W-:Y:S01]  /*fee0*/  IMAD.WIDE R12, R9, 0x2, R32.reuse ;  /* 0x00000002090c7825 */ /* 0x108fe200078e0220 */
[----:B------:R-:W-:Y:S03]  /*fef0*/  STL.64 [R1+0xdb8], R28 ;  /* 0x000db81c01007387 */ /* 0x000fe60000100a00 */
[--C-:B------:R-:W-:Y:S01]  /*ff00*/  IMAD.WIDE R10, R8, 0x2, R32.reuse ;  /* 0x00000002080a7825 */ /* 0x100fe200078e0220 */
        /* <DEDUP_REMOVED lines=18> */
[----:B------:R0:W-:Y:S03]  /*10030*/  STL.64 [R1+0xea8], R6 ;  /* 0x000ea80601007387 */ /* 0x0001e60000100a00 */
[--C-:B------:R-:W-:Y:S01]  /*10040*/  IMAD.WIDE R2, R17, 0x2, R32.reuse ;  /* 0x0000000211027825 */ /* 0x100fe200078e0220 */
[----:B------:R1:W-:Y:S04]  /*10050*/  STL.64 [R1+0xec0], R4 ;  /* 0x000ec00401007387 */ /* 0x0003e80000100a00 */
[----:B------:R2:W-:Y:S01]  /*10060*/  STL.64 [R1+0xed8], R2 ;  /* 0x000ed80201007387 */ /* 0x0005e20000100a00 */
[----:B0-----:R-:W-:-:S04]  /*10070*/  IMAD.WIDE R6, R15, 0x2, R32 ;  /* 0x000000020f067825 */ /* 0x001fc800078e0220 */
[----:B-1----:R-:W-:Y:S01]  /*10080*/  IMAD.WIDE R4, R0, 0x2, R32 ;  /* 0x0000000200047825 */ /* 0x002fe200078e0220 */
[----:B------:R-:W-:Y:S04]  /*10090*/  STL.64 [R1+0xf08], R6 ;  /* 0x000f080601007387 */ /* 0x000fe80000100a00 */
[----:B------:R-:W-:Y:S04]  /*100a0*/  STL.64 [R1+0x3248], R14 ;  /* 0x0032480e01007387 */ /* 0x000fe80000100a00 */
[----:B------:R0:W-:Y:S01]  /*100b0*/  STL.64 [R1+0xef0], R4 ;  /* 0x000ef00401007387 */ /* 0x0001e20000100a00 */
[----:B--2---:R-:W-:-:S04]  /*100c0*/  IMAD.WIDE R2, R14, 0x2, R30 ;  /* 0x000000020e027825 */ /* 0x004fc800078e021e */
[--C-:B0-----:R-:W-:Y:S01]  /*100d0*/  IMAD.WIDE R4, R16, 0x2, R30.reuse ;  /* 0x0000000210047825 */ /* 0x101fe200078e021e */
[----:B------:R0:W-:Y:S04]  /*100e0*/  STL.64 [R1+0x48], R2 ;  /* 0x0000480201007387 */ /* 0x0001e80000100a00 */
[----:B------:R-:W-:Y:S04]  /*100f0*/  STL.64 [R1+0x3250], R16 ;  /* 0x0032501001007387 */ /* 0x000fe80000100a00 */
[----:B------:R1:W-:Y:S01]  /*10100*/  STL.64 [R1+0x40], R4 ;  /* 0x0000400401007387 */ /* 0x0003e20000100a00 */
[----:B0-----:R-:W-:-:S03]  /*10110*/  IMAD.WIDE R2, R18, 0x2, R30 ;  /* 0x0000000212027825 */ /* 0x001fc600078e021e */
[----:B------:R-:W-:Y:S04]  /*10120*/  STL.64 [R1+0x3258], R18 ;  /* 0x0032581201007387 */ /* 0x000fe80000100a00 */
[----:B------:R0:W-:Y:S01]  /*10130*/  STL.64 [R1+0x38], R2 ;  /* 0x0000380201007387 */ /* 0x0001e20000100a00 */
[----:B-1----:R-:W-:-:S03]  /*10140*/  IMAD.WIDE R4, R20, 0x2, R30 ;  /* 0x0000000214047825 */ /* 0x002fc600078e021e */
[----:B------:R-:W-:Y:S04]  /*10150*/  STL.64 [R1+0x3260], R20 ;  /* 0x0032601401007387 */ /* 0x000fe80000100a00 */
[----:B------:R1:W-:Y:S01]  /*10160*/  STL.64 [R1+0x30], R4 ;  /* 0x0000300401007387 */ /* 0x0003e20000100a00 */
[----:B0-----:R-:W-:-:S03]  /*10170*/  IMAD.WIDE R2, R22, 0x2, R30 ;  /* 0x0000000216027825 */ /* 0x001fc600078e021e */
[----:B------:R-:W-:Y:S04]  /*10180*/  STL.64 [R1+0x3268], R22 ;  /* 0x0032681601007387 */ /* 0x000fe80000100a00 */
[----:B------:R0:W-:Y:S01]  /*10190*/  STL.64 [R1+0x28], R2 ;  /* 0x0000280201007387 */ /* 0x0001e20000100a00 */
[----:B-1----:R-:W-:-:S03]  /*101a0*/  IMAD.WIDE R4, R24, 0x2, R30 ;  /* 0x0000000218047825 */ /* 0x002fc600078e021e */
[----:B------:R-:W2:Y:S04]  /*101b0*/  LDL R17, [R1+0x364] ;  /* 0x0003640001117983 */ /* 0x000ea80000100800 */
[----:B------:R1:W-:Y:S01]  /*101c0*/  STL.64 [R1+0x20], R4 ;  /* 0x0000200401007387 */ /* 0x0003e20000100a00 */
        /* <DEDUP_REMOVED lines=8> */
[----:B------:R-:W-:-:S05]  /*10250*/  IMAD.WIDE R6, R41, 0x2, R30 ;  /* 0x0000000229067825 */ /* 0x000fca00078e021e */
[----:B------:R-:W-:Y:S04]  /*10260*/  STL.64 [R1+0x10], R6 ;  /* 0x0000100601007387 */ /* 0x000fe80000100a00 */
[----:B------:R-:W4:Y:S01]  /*10270*/  LDL R35, [R1+0x32c] ;  /* 0x00032c0001237983 */ /* 0x000f220000100800 */
[----:B-1----:R-:W-:-:S05]  /*10280*/  IMAD.WIDE R4, R39, 0x2, R30 ;  /* 0x0000000227047825 */ /* 0x002fca00078e021e */
[----:B------:R1:W-:Y:S04]  /*10290*/  STL.64 [R1+0x8], R4 ;  /* 0x0000080401007387 */ /* 0x0003e80000100a00 */
[----:B------:R-:W4:Y:S01]  /*102a0*/  LDL R29, [R1+0x324] ;  /* 0x00032400011d7983 */ /* 0x000f220000100800 */
[----:B0-----:R-:W-:-:S04]  /*102b0*/  IMAD.WIDE R2, R37, 0x2, R30 ;  /* 0x0000000225027825 */ /* 0x001fc800078e021e */
[--C-:B------:R-:W-:Y:S01]  /*102c0*/  IMAD.WIDE R60, R36, 0x2, R30.reuse ;  /* 0x00000002243c7825 */ /* 0x100fe200078e021e */
[----:B------:R0:W-:Y:S03]  /*102d0*/  STL.64 [R1], R2 ;  /* 0x0000000201007387 */ /* 0x0001e60000100a00 */
[--C-:B------:R-:W-:Y:S01]  /*102e0*/  IMAD.WIDE R58, R38, 0x2, R30.reuse ;  /* 0x00000002263a7825 */ /* 0x100fe200078e021e */
[----:B------:R-:W-:Y:S03]  /*102f0*/  STL.64 [R1+0x3170], R60 ;  /* 0x0031703c01007387 */ /* 0x000fe60000100a00 */
[--C-:B-1----:R-:W-:Y:S01]  /*10300*/  IMAD.WIDE R4, R42, 0x2, R30.reuse ;  /* 0x000000022a047825 */ /* 0x102fe200078e021e */
[----:B------:R-:W-:Y:S03]  /*10310*/  STL.64 [R1+0x3178], R58 ;  /* 0x0031783a01007387 */ /* 0x000fe60000100a00 */
[----:B0-----:R-:W-:-:S04]  /*10320*/  IMAD.WIDE R2, R40, 0x2, R30 ;  /* 0x0000000228027825 */ /* 0x001fc800078e021e */
[--C-:B------:R-:W-:Y:S01]  /*10330*/  IMAD.WIDE R6, R44, 0x2, R30.reuse ;  /* 0x000000022c067825 */ /* 0x100fe200078e021e */
[----:B------:R0:W-:Y:S03]  /*10340*/  STL.64 [R1+0x3180], R2 ;  /* 0x0031800201007387 */ /* 0x0001e60000100a00 */
[--C-:B------:R-:W-:Y:S01]  /*10350*/  IMAD.WIDE R8, R46, 0x2, R30.reuse ;  /* 0x000000022e087825 */ /* 0x100fe200078e021e */
[----:B------:R-:W-:Y:S03]  /*10360*/  STL.64 [R1+0x3188], R4 ;  /* 0x0031880401007387 */ /* 0x000fe60000100a00 */
[--C-:B------:R-:W-:Y:S01]  /*10370*/  IMAD.WIDE R10, R48, 0x2, R30.reuse ;  /* 0x00000002300a7825 */ /* 0x100fe200078e021e */
[----:B------:R1:W-:Y:S03]  /*10380*/  STL.64 [R1+0x3190], R6 ;  /* 0x0031900601007387 */ /* 0x0003e60000100a00 */
[--C-:B------:R-:W-:Y:S01]  /*10390*/  IMAD.WIDE R12, R50, 0x2, R30.reuse ;  /* 0x00000002320c7825 */ /* 0x100fe200078e021e */
[----:B------:R-:W-:Y:S03]  /*103a0*/  STL.64 [R1+0x3198], R8 ;  /* 0x0031980801007387 */ /* 0x000fe60000100a00 */
[--C-:B0-----:R-:W-:Y:S01]  /*103b0*/  IMAD.WIDE R2, R52, 0x2, R30.reuse ;  /* 0x0000000234027825 */ /* 0x101fe200078e021e */
[----:B------:R-:W-:Y:S03]  /*103c0*/  STL.64 [R1+0x31a0], R10 ;  /* 0x0031a00a01007387 */ /* 0x000fe60000100a00 */
[--C-:B-1----:R-:W-:Y:S01]  /*103d0*/  IMAD.WIDE R6, R54, 0x2, R30.reuse ;  /* 0x0000000236067825 */ /* 0x102fe200078e021e */
[----:B------:R-:W-:Y:S03]  /*103e0*/  STL.64 [R1+0x31a8], R12 ;  /* 0x0031a80c01007387 */ /* 0x000fe60000100a00 */
[--C-:B------:R-:W-:Y:S01]  /*103f0*/  IMAD.WIDE R4, R56, 0x2, R30.reuse ;  /* 0x0000000238047825 */ /* 0x100fe200078e021e */
[----:B------:R2:W-:Y:S04]  /*10400*/  STL.64 [R1+0x378], R2 ;  /* 0x0003780201007387 */ /* 0x0005e80000100a00 */
[----:B------:R3:W-:Y:S04]  /*10410*/  STL.64 [R1+0x390], R6 ;  /* 0x0003900601007387 */ /* 0x0007e80000100a00 */
[----:B------:R4:W-:Y:S01]  /*10420*/  STL.64 [R1+0x3b0], R4 ;  /* 0x0003b00401007387 */ /* 0x0009e20000100a00 */
[----:B--2---:R-:W-:-:S05]  /*10430*/  IMAD.WIDE R2, R17, 0x2, R30 ;  /* 0x0000000211027825 */ /* 0x004fca00078e021e */
[----:B------:R0:W-:Y:S01]  /*10440*/  STL.64 [R1+0x3c8], R2 ;  /* 0x0003c80201007387 */ /* 0x0001e20000100a00 */
[----:B---3--:R-:W-:-:S05]  /*10450*/  IMAD.WIDE R6, R14, 0x2, R30 ;  /* 0x000000020e067825 */ /* 0x008fca00078e021e */
        /* <DEDUP_REMOVED lines=10> */
[----:B------:R-:W-:Y:S04]  /*10500*/  STL.64 [R1+0x440], R4 ;  /* 0x0004400401007387 */ /* 0x000fe80000100a00 */
[----:B------:R-:W3:Y:S04]  /*10510*/  LDL R8, [R1+0x314] ;  /* 0x0003140001087983 */ /* 0x000ee80000100800 */
[----:B------:R0:W-:Y:S04]  /*10520*/  STL.64 [R1+0x458], R2 ;  /* 0x0004580201007387 */ /* 0x0001e80000100a00 */
[----:B------:R-:W4:Y:S04]  /*10530*/  LDL R34, [R1+0x304] ;  /* 0x0003040001227983 */ /* 0x000f280000100800 */
[----:B------:R-:W4:Y:S01]  /*10540*/  LDL R9, [R1+0x30c] ;  /* 0x00030c0001097983 */ /* 0x000f220000100800 */
[----:B0-----:R-:W-:-:S03]  /*10550*/  IMAD.WIDE R2, R35, 0x2, R30 ;  /* 0x0000000223027825 */ /* 0x001fc600078e021e */
[----:B------:R-:W4:Y:S04]  /*10560*/  LDL R6, [R1+0x2fc] ;  /* 0x0002fc0001067983 */ /* 0x000f280000100800 */
[----:B------:R-:W4:Y:S04]  /*10570*/  LDL R7, [R1+0x2f4] ;  /* 0x0002f40001077983 */ /* 0x000f280000100800 */
[----:B------:R0:W-:Y:S04]  /*10580*/  STL.64 [R1+0x470], R2 ;  /* 0x0004700201007387 */ /* 0x0001e80000100a00 */
[----:B------:R-:W4:Y:S04]  /*10590*/  LDL R4, [R1+0x2ec] ;  /* 0x0002ec0001047983 */ /* 0x000f280000100800 */
[----:B------:R-:W4:Y:S04]  /*105a0*/  LDL R5, [R1+0x2e4] ;  /* 0x0002e40001057983 */ /* 0x000f280000100800 */
[----:B------:R-:W4:Y:S01]  /*105b0*/  LDL R35, [R1+0x2d4] ;  /* 0x0002d40001237983 */ /* 0x000f220000100800 */
[----:B------:R-:W-:-:S03]  /*105c0*/  IMAD.WIDE R12, R29, 0x2, R30 ;  /* 0x000000021d0c7825 */ /* 0x000fc600078e021e */
[----:B0-----:R-:W4:Y:S04]  /*105d0*/  LDL R2, [R1+0x2dc] ;  /* 0x0002dc0001027983 */ /* 0x001f280000100800 */
[----:B------:R-:W4:Y:S04]  /*105e0*/  LDL R3, [R1+0x2cc] ;  /* 0x0002cc0001037983 */ /* 0x000f280000100800 */
        /* <DEDUP_REMOVED lines=20> */
[----:B------:R4:W-:Y:S01]  /*10730*/  STL.64 [R1+0x4a0], R10 ;  /* 0x0004a00a01007387 */ /* 0x0009e20000100a00 */
[----:B---3--:R-:W-:-:S05]  /*10740*/  IMAD.WIDE R12, R8, 0x2, R30 ;  /* 0x00000002080c7825 */ /* 0x008fca00078e021e */
[----:B------:R-:W-:Y:S01]  /*10750*/  STL.64 [R1+0x4b8], R12 ;  /* 0x0004b80c01007387 */ /* 0x000fe20000100a00 */
[----:B----4-:R-:W-:-:S03]  /*10760*/  IMAD.WIDE R10, R34, 0x2, R30 ;  /* 0x00000002220a7825 */ /* 0x010fc600078e021e */
[----:B------:R-:W2:Y:S01]  /*10770*/  LDL R34, [R1+0x278] ;  /* 0x0002780001227983 */ /* 0x000ea20000100800 */
[----:B------:R-:W-:-:S05]  /*10780*/  IMAD.WIDE R8, R9, 0x2, R30 ;  /* 0x0000000209087825 */ /* 0x000fca00078e021e */
[----:B------:R0:W-:Y:S04]  /*10790*/  STL.64 [R1+0x4d0], R8 ;  /* 0x0004d00801007387 */ /* 0x0001e80000100a00 */
[----:B------:R1:W-:Y:S01]  /*107a0*/  STL.64 [R1+0x4e8], R10 ;  /* 0x0004e80a01007387 */ /* 0x0003e20000100a00 */
[----:B0-----:R-:W-:-:S04]  /*107b0*/  IMAD.WIDE R8, R6, 0x2, R30 ;  /* 0x0000000206087825 */ /* 0x001fc800078e021e */
[--C-:B------:R-:W-:Y:S01]  /*107c0*/  IMAD.WIDE R6, R7, 0x2, R30.reuse ;  /* 0x0000000207067825 */ /* 0x100fe200078e021e */
[----:B------:R0:W-:Y:S03]  /*107d0*/  STL.64 [R1+0x500], R8 ;  /* 0x0005000801007387 */ /* 0x0001e60000100a00 */
[--C-:B-1----:R-:W-:Y:S01]  /*107e0*/  IMAD.WIDE R10, R4, 0x2, R30.reuse ;  /* 0x00000002040a7825 */ /* 0x102fe200078e021e */
[----:B------:R1:W-:Y:S04]  /*107f0*/  STL.64 [R1+0x518], R6 ;  /* 0x0005180601007387 */ /* 0x0003e80000100a00 */
[----:B------:R-:W-:Y:S01]  /*10800*/  STL.64 [R1+0x530], R10 ;  /* 0x0005300a01007387 */ /* 0x000fe20000100a00 */
[----:B0-----:R-:W-:-:S04]  /*10810*/  IMAD.WIDE R8, R5, 0x2, R30 ;  /* 0x0000000205087825 */ /* 0x001fc800078e021e */
[--C-:B------:R-:W-:Y:S01]  /*10820*/  IMAD.WIDE R4, R35, 0x2, R30.reuse ;  /* 0x0000000223047825 */ /* 0x100fe200078e021e */
[----:B------:R-:W-:Y:S04]  /*10830*/  STL.64 [R1+0x550], R8 ;  /* 0x0005500801007387 */ /* 0x000fe80000100a00 */
[----:B------:R-:W2:Y:S01]  /*10840*/  LDL R35, [R1+0x274] ;  /* 0x0002740001237983 */ /* 0x000ea20000100800 */
[----:B-1----:R-:W-:-:S04]  /*10850*/  IMAD.WIDE R6, R2, 0x2, R30 ;  /* 0x0000000202067825 */ /* 0x002fc800078e021e */
[--C-:B------:R-:W-:Y:S01]  /*10860*/  IMAD.WIDE R2, R3, 0x2, R30.reuse ;  /* 0x0000000203027825 */ /* 0x100fe200078e021e */
[----:B------:R0:W-:Y:S04]  /*10870*/  STL.64 [R1+0x568], R6 ;  /* 0x0005680601007387 */ /* 0x0001e80000100a00 */
        /* <DEDUP_REMOVED lines=34> */
[----:B------:R-:W-:Y:S04]  /*10aa0*/  STL.64 [R1+0x770], R6 ;  /* 0x0007700601007387 */ /* 0x000fe80000100a00 */
[----:B------:R-:W3:Y:S01]  /*10ab0*/  LDL R20, [R1+0x270] ;  /* 0x0002700001147983 */ /* 0x000ee20000100800 */
[----:B----4-:R-:W-:-:S03]  /*10ac0*/  IMAD.WIDE R2, R29, 0x2, R30 ;  /* 0x000000021d027825 */ /* 0x010fc600078e021e */
[----:B------:R-:W-:Y:S04]  /*10ad0*/  STL.64 [R1+0x788], R4 ;  /* 0x0007880401007387 */ /* 0x000fe80000100a00 */
[----:B------:R-:W4:Y:S04]  /*10ae0*/  LDL R21, [R1+0x26c] ;  /* 0x00026c0001157983 */ /* 0x000f280000100800 */
[----:B------:R2:W-:Y:S04]  /*10af0*/  STL.64 [R1+0x7a8], R2 ;  /* 0x0007a80201007387 */ /* 0x0005e80000100a00 */
[----:B------:R-:W4:Y:S04]  /*10b00*/  LDL R18, [R1+0x268] ;  /* 0x0002680001127983 */ /* 0x000f280000100800 */
[----:B------:R-:W4:Y:S04]  /*10b10*/  LDL R32, [R1+0x264] ;  /* 0x0002640001207983 */ /* 0x000f280000100800 */
[----:B------:R-:W4:Y:S04]  /*10b20*/  LDL R19, [R1+0x260] ;  /* 0x0002600001137983 */ /* 0x000f280000100800 */
[----:B------:R-:W4:Y:S01]  /*10b30*/  LDL R16, [R1+0x25c] ;  /* 0x00025c0001107983 */ /* 0x000f220000100800 */
[----:B--2---:R-:W-:-:S05]  /*10b40*/  IMAD.WIDE R2, R34, 0x2, R30 ;  /* 0x0000000222027825 */ /* 0x004fca00078e021e */
[----:B------:R0:W-:Y:S04]  /*10b50*/  STL.64 [R1+0x7c0], R2 ;  /* 0x0007c00201007387 */ /* 0x0001e80000100a00 */
[----:B------:R-:W2:Y:S04]  /*10b60*/  LDL R17, [R1+0x258] ;  /* 0x0002580001117983 */ /* 0x000ea80000100800 */
[----:B------:R-:W2:Y:S04]  /*10b70*/  LDL R14, [R1+0x254] ;  /* 0x00025400010e7983 */ /* 0x000ea80000100800 */
[----:B------:R-:W2:Y:S04]  /*10b80*/  LDL R15, [R1+0x250] ;  /* 0x00025000010f7983 */ /* 0x000ea80000100800 */
[----:B------:R-:W2:Y:S04]  /*10b90*/  LDL R33, [R1+0x24c] ;  /* 0x00024c0001217983 */ /* 0x000ea80000100800 */
[----:B------:R-:W2:Y:S04]  /*10ba0*/  LDL R28, [R1+0x248] ;  /* 0x00024800011c7983 */ /* 0x000ea80000100800 */
[----:B------:R-:W2:Y:S01]  /*10bb0*/  LDL R29, [R1+0x244] ;  /* 0x00024400011d7983 */ /* 0x000ea20000100800 */
[----:B0-----:R-:W-:-:S05]  /*10bc0*/  IMAD.WIDE R2, R35, 0x2, R30 ;  /* 0x0000000223027825 */ /* 0x001fca00078e021e */
[----:B------:R0:W-:Y:S04]  /*10bd0*/  STL.64 [R1+0x7e0], R2 ;  /* 0x0007e00201007387 */ /* 0x0001e80000100a00 */
[----:B------:R-:W2:Y:S04]  /*10be0*/  LDL R34, [R1+0x240] ;  /* 0x0002400001227983 */ /* 0x000ea80000100800 */
        /* <DEDUP_REMOVED lines=10> */
[----:B0-----:R-:W2:Y:S04]  /*10c90*/  LDL R2, [R1+0x214] ;  /* 0x0002140001027983 */ /* 0x001ea80000100800 */
[----:B------:R-:W2:Y:S04]  /*10ca0*/  LDL R3, [R1+0x210] ;  /* 0x0002100001037983 */ /* 0x000ea80000100800 */
[----:B------:R-:W2:Y:S04]  /*10cb0*/  LDL R58, [R1+0x20c] ;  /* 0x00020c00013a7983 */ /* 0x000ea80000100800 */
[----:B------:R-:W2:Y:S04]  /*10cc0*/  LDL R59, [R1+0x208] ;  /* 0x00020800013b7983 */ /* 0x000ea80000100800 */
[----:B------:R-:W2:Y:S04]  /*10cd0*/  LDL R60, [R1+0x204] ;  /* 0x00020400013c7983 */ /* 0x000ea80000100800 */
[----:B------:R-:W2:Y:S01]  /*10ce0*/  LDL R61, [R1+0x200] ;  /* 0x00020000013d7983 */ /* 0x000ea20000100800 */
[----:B---3--:R-:W-:-:S05]  /*10cf0*/  IMAD.WIDE R22, R20, 0x2, R30 ;  /* 0x0000000214167825 */ /* 0x008fca00078e021e */
[----:B------:R0:W-:Y:S01]  /*10d00*/  STL.64 [R1+0x7f8], R22 ;  /* 0x0007f81601007387 */ /* 0x0001e20000100a00 */
[----:B----4-:R-:W-:-:S03]  /*10d10*/  IMAD.WIDE R20, R21, 0x2, R30 ;  /* 0x0000000215147825 */ /* 0x010fc600078e021e */
[----:B0-----:R-:W3:Y:S04]  /*10d20*/  LDL.LU.64 R22, [R1+0x3268] ;  /* 0x0032680001167983 */ /* 0x001ee80000300a00 */
[----:B------:R0:W-:Y:S02]  /*10d30*/  STL.64 [R1+0x818], R20 ;  /* 0x0008181401007387 */ /* 0x0001e40000100a00 */
[----:B0-----:R-:W-:-:S05]  /*10d40*/  IMAD.WIDE R20, R18, 0x2, R30 ;  /* 0x0000000212147825 */ /* 0x001fca00078e021e */
[----:B------:R0:W-:Y:S01]  /*10d50*/  STL.64 [R1+0x838], R20 ;  /* 0x0008381401007387 */ /* 0x0001e20000100a00 */
[----:B------:R-:W-:-:S04]  /*10d60*/  IMAD.WIDE R18, R19, 0x2, R30 ;  /* 0x0000000213127825 */ /* 0x000fc800078e021e */
[----:B0-----:R-:W-:-:S05]  /*10d70*/  IMAD.WIDE R20, R32, 0x2, R30 ;  /* 0x0000000220147825 */ /* 0x001fca00078e021e */
[----:B------:R0:W-:Y:S04]  /*10d80*/  STL.64 [R1+0x850], R20 ;  /* 0x0008501401007387 */ /* 0x0001e80000100a00 */
[----:B0-----:R-:W4:Y:S04]  /*10d90*/  LDL.LU.64 R20, [R1+0x3260] ;  /* 0x0032600001147983 */ /* 0x001f280000300a00 */
[----:B------:R-:W3:Y:S04]  /*10da0*/  LDL R32, [R1+0x1fc] ;  /* 0x0001fc0001207983 */ /* 0x000ee80000100800 */
[----:B------:R0:W-:Y:S02]  /*10db0*/  STL.64 [R1+0x870], R18 ;  /* 0x0008701201007387 */ /* 0x0001e40000100a00 */
[----:B0-----:R-:W-:-:S05]  /*10dc0*/  IMAD.WIDE R18, R16, 0x2, R30 ;  /* 0x0000000210127825 */ /* 0x001fca00078e021e */
[----:B------:R0:W-:Y:S04]  /*10dd0*/  STL.64 [R1+0x888], R18 ;  /* 0x0008881201007387 */ /* 0x0001e80000100a00 */
[----:B0-----:R-:W3:Y:S01]  /*10de0*/  LDL.LU.64 R18, [R1+0x3258] ;  /* 0x0032580001127983 */ /* 0x001ee20000300a00 */
[----:B--2---:R-:W-:-:S05]  /*10df0*/  IMAD.WIDE R16, R17, 0x2, R30 ;  /* 0x0000000211107825 */ /* 0x004fca00078e021e */
[----:B------:R0:W-:Y:S02]  /*10e00*/  STL.64 [R1+0x8a8], R16 ;  /* 0x0008a81001007387 */ /* 0x0001e40000100a00 */
[----:B0-----:R-:W-:-:S04]  /*10e10*/  IMAD.WIDE R16, R14, 0x2, R30 ;  /* 0x000000020e107825 */ /* 0x001fc800078e021e */
[--C-:B------:R-:W-:Y:S01]  /*10e20*/  IMAD.WIDE R14, R15, 0x2, R30.reuse ;  /* 0x000000020f0e7825 */ /* 0x100fe200078e021e */
[----:B------:R0:W-:Y:S04]  /*10e30*/  STL.64 [R1+0x8c0], R16 ;  /* 0x0008c01001007387 */ /* 0x0001e80000100a00 */
[----:B0-----:R-:W2:Y:S04]  /*10e40*/  LDL.LU.64 R16, [R1+0x3250] ;  /* 0x0032500001107983 */ /* 0x001ea80000300a00 */
[----:B------:R0:W-:Y:S02]  /*10e50*/  STL.64 [R1+0x8e0], R14 ;  /* 0x0008e00e01007387 */ /* 0x0001e40000100a00 */
[----:B0-----:R-:W-:-:S02]  /*10e60*/  IMAD.WIDE R14, R33, 0x2, R30 ;  /* 0x00000002210e7825 */ /* 0x001fc400078e021e */
[----:B------:R-:W2:Y:S04]  /*10e70*/  LDL R33, [R1+0x1f8] ;  /* 0x0001f80001217983 */ /* 0x000ea80000100800 */
[----:B------:R0:W-:Y:S02]  /*10e80*/  STL.64 [R1+0x900], R14 ;  /* 0x0009000e01007387 */ /* 0x0001e40000100a00 */
[----:B0-----:R-:W-:-:S04]  /*10e90*/  IMAD.WIDE R14, R28, 0x2, R30 ;  /* 0x000000021c0e7825 */ /* 0x001fc800078e021e */
[--C-:B------:R-:W-:Y:S01]  /*10ea0*/  IMAD.WIDE R28, R29, 0x2, R30.reuse ;  /* 0x000000021d1c7825 */ /* 0x100fe200078e021e */
[----:B------:R0:W-:Y:S04]  /*10eb0*/  STL.64 [R1+0x918], R14 ;  /* 0x0009180e01007387 */ /* 0x0001e80000100a00 */
[----:B0-----:R-:W4:Y:S04]  /*10ec0*/  LDL.LU.64 R14, [R1+0x3248] ;  /* 0x00324800010e7983 */ /* 0x001f280000300a00 */
[----:B------:R0:W-:Y:S02]  /*10ed0*/  STL.64 [R1+0x938], R28 ;  /* 0x0009381c01007387 */ /* 0x0001e40000100a00 */
[----:B0-----:R-:W-:-:S04]  /*10ee0*/  IMAD.WIDE R28, R34, 0x2, R30 ;  /* 0x00000002221c7825 */ /* 0x001fc800078e021e */
[--C-:B------:R-:W-:Y:S01]  /*10ef0*/  IMAD.WIDE R34, R35, 0x2, R30.reuse ;  /* 0x0000000223227825 */ /* 0x100fe200078e021e */
[----:B------:R0:W-:Y:S04]  /*10f00*/  STL.64 [R1+0x950], R28 ;  /* 0x0009501c01007387 */ /* 0x0001e80000100a00 */
[----:B0-----:R-:W4:Y:S04]  /*10f10*/  LDL.LU.64 R28, [R1+0x3240] ;  /* 0x00324000011c7983 */ /* 0x001f280000300a00 */
[----:B------:R0:W-:Y:S04]  /*10f20*/  STL.64 [R1+0x970], R34 ;  /* 0x0009702201007387 */ /* 0x0001e80000100a00 */
[----:B0-----:R-:W4:Y:S01]  /*10f30*/  LDL.LU.64 R34, [R1+0x3238] ;  /* 0x0032380001227983 */ /* 0x001f220000300a00 */
[----:B------:R-:W-:-:S05]  /*10f40*/  IMAD.WIDE R12, R13, 0x2, R30 ;  /* 0x000000020d0c7825 */ /* 0x000fca00078e021e */
[----:B------:R0:W-:Y:S02]  /*10f50*/  STL.64 [R1+0x988], R12 ;  /* 0x0009880c01007387 */ /* 0x0001e40000100a00 */
[----:B0-----:R-:W-:-:S04]  /*10f60*/  IMAD.WIDE R12, R10, 0x2, R30 ;  /* 0x000000020a0c7825 */ /* 0x001fc800078e021e */
[--C-:B------:R-:W-:Y:S01]  /*10f70*/  IMAD.WIDE R10, R11, 0x2, R30.reuse ;  /* 0x000000020b0a7825 */ /* 0x100fe200078e021e */
[----:B------:R0:W-:Y:S04]  /*10f80*/  STL.64 [R1+0x9a8], R12 ;  /* 0x0009a80c01007387 */ /* 0x0001e80000100a00 */
[----:B------:R1:W-:Y:S01]  /*10f90*/  STL.64 [R1+0x9c8], R10 ;  /* 0x0009c80a01007387 */ /* 0x0003e20000100a00 */
[----:B0-----:R-:W-:-:S04]  /*10fa0*/  IMAD.WIDE R12, R8, 0x2, R30 ;  /* 0x00000002080c7825 */ /* 0x001fc800078e021e */
[--C-:B-1----:R-:W-:Y:S01]  /*10fb0*/  IMAD.WIDE R10, R9, 0x2, R30.reuse ;  /* 0x00000002090a7825 */ /* 0x102fe200078e021e */
        /* <DEDUP_REMOVED lines=9> */
[--C-:B------:R-:W-:Y:S01]  /*11050*/  IMAD.WIDE R6, R2, 0x2, R30.reuse ;  /* 0x0000000202067825 */ /* 0x100fe200078e021e */
        /* <DEDUP_REMOVED lines=10> */
[----:B0-----:R-:W4:Y:S04]  /*11100*/  LDL.LU R6, [R1+0x1c0] ;  /* 0x0001c00001067983 */ /* 0x001f280000300800 */
[----:B------:R-:W-:Y:S04]  /*11110*/  STL.64 [R1+0xb00], R4 ;  /* 0x000b000401007387 */ /* 0x000fe80000100a00 */
[----:B------:R-:W4:Y:S04]  /*11120*/  LDL.LU R7, [R1+0x1bc] ;  /* 0x0001bc0001077983 */ /* 0x000f280000300800 */
[----:B------:R3:W-:Y:S04]  /*11130*/  STL.64 [R1+0xb18], R2 ;  /* 0x000b180201007387 */ /* 0x0007e80000100a00 */
[----:B------:R-:W4:Y:S04]  /*11140*/  LDL.LU R12, [R1+0x1b8] ;  /* 0x0001b800010c7983 */ /* 0x000f280000300800 */
[----:B------:R-:W4:Y:S01]  /*11150*/  LDL.LU R13, [R1+0x1b4] ;  /* 0x0001b400010d7983 */ /* 0x000f220000300800 */
[----:B---3--:R-:W-:-:S03]  /*11160*/  IMAD.WIDE R2, R32, 0x2, R30 ;  /* 0x0000000220027825 */ /* 0x008fc600078e021e */
[----:B------:R-:W3:Y:S04]  /*11170*/  LDL.LU R58, [R1+0x1ac] ;  /* 0x0001ac00013a7983 */ /* 0x000ee80000300800 */
[----:B------:R-:W3:Y:S04]  /*11180*/  LDL.LU R59, [R1+0x1a8] ;  /* 0x0001a800013b7983 */ /* 0x000ee80000300800 */
[----:B------:R4:W-:Y:S04]  /*11190*/  STL.64 [R1+0xb38], R2 ;  /* 0x000b380201007387 */ /* 0x0009e80000100a00 */
[----:B------:R-:W3:Y:S04]  /*111a0*/  LDL.LU R4, [R1+0x1a4] ;  /* 0x0001a40001047983 */ /* 0x000ee80000300800 */
[----:B------:R-:W3:Y:S04]  /*111b0*/  LDL.LU R5, [R1+0x1a0] ;  /* 0x0001a00001057983 */ /* 0x000ee80000300800 */
[----:B------:R-:W3:Y:S04]  /*111c0*/  LDL.LU R10, [R1+0x19c] ;  /* 0x00019c00010a7983 */ /* 0x000ee80000300800 */
[----:B------:R-:W3:Y:S04]  /*111d0*/  LDL.LU R11, [R1+0x198] ;  /* 0x00019800010b7983 */ /* 0x000ee80000300800 */
[----:B------:R-:W3:Y:S01]  /*111e0*/  LDL.LU R8, [R1+0x18c] ;  /* 0x00018c0001087983 */ /* 0x000ee20000300800 */
[----:B--2---:R-:W-:-:S05]  /*111f0*/  IMAD.WIDE R32, R33, 0x2, R30 ;  /* 0x0000000221207825 */ /* 0x004fca00078e021e */
[----:B------:R0:W-:Y:S04]  /*11200*/  STL.64 [R1+0xb60], R32 ;  /* 0x000b602001007387 */ /* 0x0001e80000100a00 */
[----:B------:R-:W2:Y:S01]  /*11210*/  LDL.LU R60, [R1+0x188] ;  /* 0x00018800013c7983 */ /* 0x000ea20000300800 */
[----:B----4-:R-:W-:-:S04]  /*11220*/  IMAD.WIDE R2, R34, 0x2, R30 ;  /* 0x0000000222027825 */ /* 0x010fc800078e021e */
[--C-:B0-----:R-:W-:Y:S01]  /*11230*/  IMAD.WIDE R32, R35, 0x2, R30.reuse ;  /* 0x0000000223207825 */ /* 0x101fe200078e021e */
[----:B------:R0:W-:Y:S04]  /*11240*/  STL.64 [R1+0xb78], R2 ;  /* 0x000b780201007387 */ /* 0x0001e80000100a00 */
[----:B------:R-:W4:Y:S01]  /*11250*/  LDL.LU R61, [R1+0x184] ;  /* 0x00018400013d7983 */ /* 0x000f220000300800 */
[----:B------:R-:W-:-:S03]  /*11260*/  IMAD.WIDE R34, R57, 0x2, R30 ;  /* 0x0000000239227825 */ /* 0x000fc600078e021e */
[----:B------:R-:W4:Y:S04]  /*11270*/  LDL.LU R9, [R1+0x180] ;  /* 0x0001800001097983 */ /* 0x000f280000300800 */
[----:B0-----:R-:W4:Y:S04]  /*11280*/  LDL.LU R2, [R1+0x17c] ;  /* 0x00017c0001027983 */ /* 0x001f280000300800 */
[----:B------:R-:W4:Y:S04]  /*11290*/  LDL.LU R3, [R1+0x178] ;  /* 0x0001780001037983 */ /* 0x000f280000300800 */
        /* <DEDUP_REMOVED lines=14> */
[----:B------:R-:W4:Y:S04]  /*11380*/  LDL.LU R28, [R1+0x3234] ;  /* 0x00323400011c7983 */ /* 0x000f280000300800 */
[----:B------:R0:W-:Y:S02]  /*11390*/  STL.64 [R1+0xc60], R34 ;  /* 0x000c602201007387 */ /* 0x0001e40000100a00 */
[----:B0-----:R-:W-:-:S02]  /*113a0*/  IMAD.WIDE R34, R29, 0x2, R30 ;  /* 0x000000021d227825 */ /* 0x001fc400078e021e */
[----:B------:R-:W4:Y:S04]  /*113b0*/  LDL.LU R29, [R1+0x3230] ;  /* 0x00323000011d7983 */ /* 0x000f280000300800 */
[----:B------:R0:W-:Y:S04]  /*113c0*/  STL.64 [R1+0xc78], R32 ;  /* 0x000c782001007387 */ /* 0x0001e80000100a00 */
        /* <DEDUP_REMOVED lines=9> */
[--C-:B---3--:R-:W-:Y:S01]  /*11460*/  IMAD.WIDE R6, R13, 0x2, R30.reuse ;  /* 0x000000020d067825 */ /* 0x108fe200078e021e */
[----:B------:R1:W-:Y:S04]  /*11470*/  STL.64 [R1+0xd08], R34 ;  /* 0x000d082201007387 */ /* 0x0003e80000100a00 */
[----:B------:R-:W-:Y:S01]  /*11480*/  STL [R1+0x31e0], R13 ;  /* 0x0031e00d01007387 */ /* 0x000fe20000100800 */
[----:B0-----:R-:W-:-:S04]  /*11490*/  IMAD.WIDE R32, R12, 0x2, R30 ;  /* 0x000000020c207825 */ /* 0x001fc800078e021e */
[--C-:B-1----:R-:W-:Y:S01]  /*114a0*/  IMAD.WIDE R34, R23, 0x2, R30.reuse ;  /* 0x0000000217227825 */ /* 0x102fe200078e021e */
[----:B------:R0:W-:Y:S04]  /*114b0*/  STL.64 [R1+0xd28], R32 ;  /* 0x000d282001007387 */ /* 0x0001e80000100a00 */
[----:B------:R1:W-:Y:S04]  /*114c0*/  STL.64 [R1+0xd40], R6 ;  /* 0x000d400601007387 */ /* 0x0003e80000100a00 */
[----:B------:R-:W-:Y:S01]  /*114d0*/  STL.64 [R1+0xd60], R34 ;  /* 0x000d602201007387 */ /* 0x000fe20000100a00 */
[----:B0-----:R-:W-:-:S04]  /*114e0*/  IMAD.WIDE R32, R59, 0x2, R30 ;  /* 0x000000023b207825 */ /* 0x001fc800078e021e */
[--C-:B-1----:R-:W-:Y:S01]  /*114f0*/  IMAD.WIDE R6, R58, 0x2, R30.reuse ;  /* 0x000000023a067825 */ /* 0x102fe200078e021e */
[----:B------:R-:W-:Y:S04]  /*11500*/  STL.64 [R1+0x31f0], R58 ;  /* 0x0031f03a01007387 */ /* 0x000fe80000100a00 */
[----:B------:R0:W-:Y:S04]  /*11510*/  STL.64 [R1+0xd78], R6 ;  /* 0x000d780601007387 */ /* 0x0001e80000100a00 */
[----:B------:R1:W-:Y:S04]  /*11520*/  STL.64 [R1+0xd90], R32 ;  /* 0x000d902001007387 */ /* 0x0003e80000100a00 */
[----:B------:R3:W-:Y:S01]  /*11530*/  STL.64 [R1+0x31f8], R4 ;  /* 0x0031f80401007387 */ /* 0x0007e20000100a00 */
[----:B0-----:R-:W-:-:S04]  /*11540*/  IMAD.WIDE R6, R4, 0x2, R30 ;  /* 0x0000000204067825 */ /* 0x001fc800078e021e */
[--C-:B-1----:R-:W-:Y:S01]  /*11550*/  IMAD.WIDE R32, R5, 0x2, R30.reuse ;  /* 0x0000000205207825 */ /* 0x102fe200078e021e */
[----:B------:R0:W-:Y:S03]  /*11560*/  STL.64 [R1+0xda8], R6 ;  /* 0x000da80601007387 */ /* 0x0001e60000100a00 */
[--C-:B---3--:R-:W-:Y:S01]  /*11570*/  IMAD.WIDE R4, R11, 0x2, R30.reuse ;  /* 0x000000020b047825 */ /* 0x108fe200078e021e */
[----:B------:R-:W-:Y:S04]  /*11580*/  STL.64 [R1+0xdc0], R32 ;  /* 0x000dc02001007387 */ /* 0x000fe80000100a00 */
[----:B------:R1:W-:Y:S01]  /*11590*/  STL.64 [R1+0x3200], R10 ;  /* 0x0032000a01007387 */ /* 0x0003e20000100a00 */
[----:B0-----:R-:W-:-:S05]  /*115a0*/  IMAD.WIDE R6, R10, 0x2, R30 ;  /* 0x000000020a067825 */ /* 0x001fca00078e021e */
[----:B------:R0:W-:Y:S04]  /*115b0*/  STL.64 [R1+0xdd8], R6 ;  /* 0x000dd80601007387 */ /* 0x0001e80000100a00 */
[----:B------:R3:W-:Y:S01]  /*115c0*/  STL.64 [R1+0xdf0], R4 ;  /* 0x000df00401007387 */ /* 0x0007e20000100a00 */
[----:B-1----:R-:W-:-:S04]  /*115d0*/  IMAD.WIDE R10, R8, 0x2, R30 ;  /* 0x00000002080a7825 */ /* 0x002fc800078e021e */
[----:B0-----:R-:W-:-:S04]  /*115e0*/  IMAD.WIDE R6, R51, 0x2, R30 ;  /* 0x0000000233067825 */ /* 0x001fc800078e021e */
[--C-:B---3--:R-:W-:Y:S01]  /*115f0*/  IMAD.WIDE R4, R21, 0x2, R30.reuse ;  /* 0x0000000215047825 */ /* 0x108fe200078e021e */
[----:B------:R2:W-:Y:S04]  /*11600*/  STL.64 [R1+0xe08], R6 ;  /* 0x000e080601007387 */ /* 0x0005e80000100a00 */
[----:B------:R4:W-:Y:S04]  /*11610*/  STL.64 [R1+0xe20], R4 ;  /* 0x000e200401007387 */ /* 0x0009e80000100a00 */
[----:B------:R-:W-:Y:S01]  /*11620*/  STL.64 [R1+0xe38], R10 ;  /* 0x000e380a01007387 */ /* 0x000fe20000100a00 */
[----:B--2---:R-:W-:-:S04]  /*11630*/  IMAD.WIDE R6, R60, 0x2, R30 ;  /* 0x000000023c067825 */ /* 0x004fc800078e021e */
[--C-:B----4-:R-:W-:Y:S01]  /*11640*/  IMAD.WIDE R4, R61, 0x2, R30.reuse ;  /* 0x000000023d047825 */ /* 0x110fe200078e021e */
[----:B------:R-:W-:Y:S04]  /*11650*/  STL [R1+0x31cc], R61 ;  /* 0x0031cc3d01007387 */ /* 0x000fe80000100800 */
[----:B------:R0:W-:Y:S04]  /*11660*/  STL.64 [R1+0xe50], R6 ;  /* 0x000e500601007387 */ /* 0x0001e80000100a00 */
[----:B------:R-:W-:Y:S04]  /*11670*/  STL [R1+0x31d0], R60 ;  /* 0x0031d03c01007387 */ /* 0x000fe80000100800 */
[----:B------:R1:W-:Y:S01]  /*11680*/  STL.64 [R1+0xe68], R4 ;  /* 0x000e680401007387 */ /* 0x0003e20000100a00 */
[----:B0-----:R-:W-:-:S03]  /*11690*/  IMAD.WIDE R6, R9, 0x2, R30 ;  /* 0x0000000209067825 */ /* 0x001fc600078e021e */
[----:B------:R-:W-:Y:S04]  /*116a0*/  STL.64 [R1+0x31d8], R8 ;  /* 0x0031d80801007387 */ /* 0x000fe80000100a00 */
[----:B------:R0:W-:Y:S01]  /*116b0*/  STL.64 [R1+0xe80], R6 ;  /* 0x000e800601007387 */ /* 0x0001e20000100a00 */
[----:B-1----:R-:W-:-:S03]  /*116c0*/  IMAD.WIDE R4, R2, 0x2, R30 ;  /* 0x0000000202047825 */ /* 0x002fc600078e021e */
[----:B------:R-:W-:Y:S04]  /*116d0*/  STL [R1+0x31c8], R3 ;  /* 0x0031c80301007387 */ /* 0x000fe80000100800 */
[----:B------:R1:W-:Y:S01]  /*116e0*/  STL.64 [R1+0xe98], R4 ;  /* 0x000e980401007387 */ /* 0x0003e20000100a00 */
[----:B0-----:R-:W-:-:S04]  /*116f0*/  IMAD.WIDE R6, R3, 0x2, R30 ;  /* 0x0000000203067825 */ /* 0x001fc800078e021e */
[--C-:B------:R-:W-:Y:S01]  /*11700*/  IMAD.WIDE R8, R17, 0x2, R30.reuse ;  /* 0x0000000211087825 */ /* 0x100fe200078e021e */
[----:B------:R0:W-:Y:S03]  /*11710*/  STL.64 [R1+0xeb0], R6 ;  /* 0x000eb00601007387 */ /* 0x0001e60000100a00 */
[----:B-1----:R-:W-:-:S05]  /*11720*/  IMAD.WIDE R4, R19, 0x2, R30 ;  /* 0x0000000213047825 */ /* 0x002fca00078e021e */
[----:B------:R1:W-:Y:S01]  /*11730*/  STL.64 [R1+0xec8], R4 ;  /* 0x000ec80401007387 */ /* 0x0003e20000100a00 */
[----:B0-----:R-:W-:-:S03]  /*11740*/  IMAD.WIDE R6, R15, 0x2, R30 ;  /* 0x000000020f067825 */ /* 0x001fc600078e021e */
[----:B------:R-:W-:Y:S04]  /*11750*/  STL.64 [R1+0xee0], R8 ;  /* 0x000ee00801007387 */ /* 0x000fe80000100a00 */
[----:B------:R-:W-:Y:S01]  /*11760*/  STL.64 [R1+0xf10], R6 ;  /* 0x000f100601007387 */ /* 0x000fe20000100a00 */
[----:B-1----:R-:W-:-:S04]  /*11770*/  IMAD.WIDE R4, R0, 0x2, R30 ;  /* 0x0000000200047825 */ /* 0x002fc800078e021e */
[----:B------:R-:W-:-:S04]  /*11780*/  IMAD.WIDE R14, R14, 0x2, R28 ;  /* 0x000000020e0e7825 */ /* 0x000fc800078e021c */
[--C-:B------:R-:W-:Y:S01]  /*11790*/  IMAD.WIDE R16, R16, 0x2, R28.reuse ;  /* 0x0000000210107825 */ /* 0x100fe200078e021c */
[----:B------:R-:W-:Y:S03]  /*117a0*/  STL.64 [R1+0x31b0], R14 ;  /* 0x0031b00e01007387 */ /* 0x000fe60000100a00 */
[--C-:B------:R-:W-:Y:S01]  /*117b0*/  IMAD.WIDE R18, R18, 0x2, R28.reuse ;  /* 0x0000000212127825 */ /* 0x100fe200078e021c */
[----:B------:R-:W-:Y:S03]  /*117c0*/  STL.64 [R1+0xef8], R4 ;  /* 0x000ef80401007387 */ /* 0x000fe60000100a00 */
[--C-:B------:R-:W-:Y:S01]  /*117d0*/  IMAD.WIDE R20, R20, 0x2, R28.reuse ;  /* 0x0000000214147825 */ /* 0x100fe200078e021c */
[----:B------:R-:W-:Y:S03]  /*117e0*/  STL.64 [R1+0x31b8], R16 ;  /* 0x0031b81001007387 */ /* 0x000fe60000100a00 */
[--C-:B------:R-:W-:Y:S01]  /*117f0*/  IMAD.WIDE R22, R22, 0x2, R28.reuse ;  /* 0x0000000216167825 */ /* 0x100fe200078e021c */
[----:B------:R-:W-:Y:S03]  /*11800*/  STL.64 [R1+0x31c0], R18 ;  /* 0x0031c01201007387 */ /* 0x000fe60000100a00 */
[--C-:B------:R-:W-:Y:S01]  /*11810*/  IMAD.WIDE R24, R24, 0x2, R28.reuse ;  /* 0x0000000218187825 */ /* 0x100fe200078e021c */
[----:B------:R0:W-:Y:S03]  /*11820*/  STL.64 [R1+0x3208], R20 ;  /* 0x0032081401007387 */ /* 0x0001e60000100a00 */
[--C-:B------:R-:W-:Y:S01]  /*11830*/  IMAD.WIDE R26, R26, 0x2, R28.reuse ;  /* 0x000000021a1a7825 */ /* 0x100fe200078e021c */
[----:B------:R-:W-:Y:S03]  /*11840*/  STL.64 [R1+0x3210], R22 ;  /* 0x0032101601007387 */ /* 0x000fe60000100a00 */
[--C-:B------:R-:W-:Y:S01]  /*11850*/  IMAD.WIDE R30, R41, 0x2, R28.reuse ;  /* 0x00000002291e7825 */ /* 0x100fe200078e021c */
[----:B------:R-:W-:Y:S04]  /*11860*/  STL.64 [R1+0x3218], R24 ;  /* 0x0032181801007387 */ /* 0x000fe80000100a00 */
[----:B------:R1:W-:Y:S04]  /*11870*/  STL.64 [R1+0x3220], R26 ;  /* 0x0032201a01007387 */ /* 0x0003e80000100a00 */
[----:B------:R-:W-:Y:S04]  /*11880*/  STL.64 [R1+0x3228], R30 ;  /* 0x0032281e01007387 */ /* 0x000fe80000100a00 */
[----:B0-----:R-:W1:Y:S04]  /*11890*/  LDL.LU R20, [R1+0x364] ;  /* 0x0003640001147983 */ /* 0x001e680000300800 */
[----:B------:R-:W2:Y:S04]  /*118a0*/  LDL.LU R21, [R1+0x35c] ;  /* 0x00035c0001157983 */ /* 0x000ea80000300800 */
[----:B------:R-:W3:Y:S04]  /*118b0*/  LDL.LU R18, [R1+0x354] ;  /* 0x0003540001127983 */ /* 0x000ee80000300800 */
[----:B------:R-:W4:Y:S04]  /*118c0*/  LDL.LU R7, [R1+0x34c] ;  /* 0x00034c0001077983 */ /* 0x000f280000300800 */
        /* <DEDUP_REMOVED lines=17> */
[----:B------:R-:W3:Y:S01]  /*119e0*/  LDL.LU R6, [R1+0x2bc] ;  /* 0x0002bc0001067983 */ /* 0x000ee20000300800 */
[----:B-1----:R-:W-:-:S04]  /*119f0*/  IMAD.WIDE R26, R20, 0x2, R28 ;  /* 0x00000002141a7825 */ /* 0x002fc800078e021c */
[--C-:B--2---:R-:W-:Y:S01]  /*11a00*/  IMAD.WIDE R24, R21, 0x2, R28.reuse ;  /* 0x0000000215187825 */ /* 0x104fe200078e021c */
[----:B------:R-:W-:Y:S04]  /*11a10*/  STL.64 [R1+0x360], R26 ;  /* 0x0003601a01007387 */ /* 0x000fe80000100a00 */
[----:B------:R-:W-:Y:S01]  /*11a20*/  STL.64 [R1+0x358], R24 ;  /* 0x0003581801007387 */ /* 0x000fe20000100a00 */
[----:B----4-:R-:W-:-:S03]  /*11a30*/  IMAD.WIDE R20, R7, 0x2, R28 ;  /* 0x0000000207147825 */ /* 0x010fc600078e021c */
[----:B------:R-:W2:Y:S01]  /*11a40*/  LDL.LU R7, [R1+0x2b8] ;  /* 0x0002b80001077983 */ /* 0x000ea20000300800 */
[----:B---3--:R-:W-:-:S04]  /*11a50*/  IMAD.WIDE R22, R18, 0x2, R28 ;  /* 0x0000000212167825 */ /* 0x008fc800078e021c */
[--C-:B------:R-:W-:Y:S01]  /*11a60*/  IMAD.WIDE R18, R19, 0x2, R28.reuse ;  /* 0x0000000213127825 */ /* 0x100fe200078e021c */
[----:B------:R0:W-:Y:S04]  /*11a70*/  STL.64 [R1+0x350], R22 ;  /* 0x0003501601007387 */ /* 0x0001e80000100a00 */
        /* <DEDUP_REMOVED lines=14> */
[----:B------:R-:W-:Y:S04]  /*11b60*/  STL.64 [R1+0x310], R18 ;  /* 0x0003101201007387 */ /* 0x000fe80000100a00 */
[----:B------:R-:W4:Y:S01]  /*11b70*/  LDL.LU R58, [R1+0x2b4] ;  /* 0x0002b400013a7983 */ /* 0x000f220000300800 */
[----:B---3--:R-:W-:-:S03]  /*11b80*/  IMAD.WIDE R14, R59, 0x2, R28 ;  /* 0x000000023b0e7825 */ /* 0x008fc600078e021c */
[----:B------:R0:W-:Y:S04]  /*11b90*/  STL.64 [R1+0x308], R16 ;  /* 0x0003081001007387 */ /* 0x0001e80000100a00 */
[----:B------:R-:W3:Y:S04]  /*11ba0*/  LDL.LU R59, [R1+0x2b0] ;  /* 0x0002b000013b7983 */ /* 0x000ee80000300800 */
        /* <DEDUP_REMOVED lines=13> */
[----:B------:R-:W-:Y:S04]  /*11c80*/  STL.64 [R1+0x2d0], R14 ;  /* 0x0002d00e01007387 */ /* 0x000fe80000100a00 */
[----:B------:R-:W-:Y:S01]  /*11c90*/  STL.64 [R1+0x2c8], R10 ;  /* 0x0002c80a01007387 */ /* 0x000fe20000100a00 */
[----:B0-----:R-:W-:-:S03]  /*11ca0*/  IMAD.WIDE R8, R13, 0x2, R28 ;  /* 0x000000020d087825 */ /* 0x001fc600078e021c */
[----:B------:R-:W3:Y:S01]  /*11cb0*/  LDL.LU R26, [R1+0x2ac] ;  /* 0x0002ac00011a7983 */ /* 0x000ee20000300800 */
[----:B------:R-:W-:-:S03]  /*11cc0*/  IMAD.WIDE R4, R6, 0x2, R28 ;  /* 0x0000000206047825 */ /* 0x000fc600078e021c */
[----:B------:R-:W-:Y:S04]  /*11cd0*/  STL.64 [R1+0x2c0], R8 ;  /* 0x0002c00801007387 */ /* 0x000fe80000100a00 */
[----:B------:R-:W3:Y:S04]  /*11ce0*/  LDL.LU R27, [R1+0x2a8] ;  /* 0x0002a800011b7983 */ /* 0x000ee80000300800 */
[----:B------:R2:W-:Y:S04]  /*11cf0*/  STL.64 [R1+0x538], R4 ;  /* 0x0005380401007387 */ /* 0x0005e80000100a00 */
        /* <DEDUP_REMOVED lines=10> */
[----:B--2---:R-:W-:-:S05]  /*11da0*/  IMAD.WIDE R4, R7, 0x2, R28 ;  /* 0x0000000207047825 */ /* 0x004fca00078e021c */
[----:B------:R3:W-:Y:S04]  /*11db0*/  STL.64 [R1+0x2b8], R4 ;  /* 0x0002b80401007387 */ /* 0x0007e80000100a00 */
[----:B------:R-:W2:Y:S04]  /*11dc0*/  LDL.LU R17, [R1+0x27c] ;  /* 0x00027c0001117983 */ /* 0x000ea80000300800 */
[----:B------:R-:W2:Y:S04]  /*11dd0*/  LDL.LU R14, [R1+0x278] ;  /* 0x00027800010e7983 */ /* 0x000ea80000300800 */
[----:B------:R-:W2:Y:S04]  /*11de0*/  LDL.LU R15, [R1+0x274] ;  /* 0x00027400010f7983 */ /* 0x000ea80000300800 */
[----:B------:R-:W2:Y:S04]  /*11df0*/  LDL.LU R3, [R1+0x270] ;  /* 0x0002700001037983 */ /* 0x000ea80000300800 */
[----:B------:R-:W2:Y:S04]  /*11e00*/  LDL.LU R8, [R1+0x26c] ;  /* 0x00026c0001087983 */ /* 0x000ea80000300800 */
[----:B------:R-:W2:Y:S04]  /*11e10*/  LDL.LU R13, [R1+0x268] ;  /* 0x00026800010d7983 */ /* 0x000ea80000300800 */
[----:B------:R-:W2:Y:S04]  /*11e20*/  LDL.LU R7, [R1+0x264] ;  /* 0x0002640001077983 */ /* 0x000ea80000300800 */
[----:B------:R-:W2:Y:S01]  /*11e30*/  LDL.LU R9, [R1+0x260] ;  /* 0x0002600001097983 */ /* 0x000ea20000300800 */
[----:B----4-:R-:W-:-:S05]  /*11e40*/  IMAD.WIDE R10, R58, 0x2, R28 ;  /* 0x000000023a0a7825 */ /* 0x010fca00078e021c */
[----:B------:R0:W-:Y:S01]  /*11e50*/  STL.64 [R1+0x570], R10 ;  /* 0x0005700a01007387 */ /* 0x0001e20000100a00 */
[----:B---3--:R-:W-:-:S03]  /*11e60*/  IMAD.WIDE R4, R59, 0x2, R28 ;  /* 0x000000023b047825 */ /* 0x008fc600078e021c */
[----:B------:R-:W3:Y:S04]  /*11e70*/  LDL.LU R60, [R1+0x25c] ;  /* 0x00025c00013c7983 */ /* 0x000ee80000300800 */
[----:B------:R1:W-:Y:S04]  /*11e80*/  STL.64 [R1+0x2b0], R4 ;  /* 0x0002b00401007387 */ /* 0x0003e80000100a00 */
[----:B------:R-:W4:Y:S04]  /*11e90*/  LDL.LU R61, [R1+0x258] ;  /* 0x00025800013d7983 */ /* 0x000f280000300800 */
[----:B0-----:R-:W4:Y:S04]  /*11ea0*/  LDL.LU R10, [R1+0x254] ;  /* 0x00025400010a7983 */ /* 0x001f280000300800 */
[----:B------:R-:W4:Y:S04]  /*11eb0*/  LDL.LU R11, [R1+0x250] ;  /* 0x00025000010b7983 */ /* 0x000f280000300800 */
[----:B-1----:R-:W4:Y:S04]  /*11ec0*/  LDL.LU R4, [R1+0x24c] ;  /* 0x00024c0001047983 */ /* 0x002f280000300800 */
[----:B------:R-:W4:Y:S04]  /*11ed0*/  LDL.LU R5, [R1+0x248] ;  /* 0x0002480001057983 */ /* 0x000f280000300800 */
[----:B------:R-:W4:Y:S04]  /*11ee0*/  LDL.LU R58, [R1+0x244] ;  /* 0x00024400013a7983 */ /* 0x000f280000300800 */
[----:B------:R-:W4:Y:S01]  /*11ef0*/  LDL.LU R59, [R1+0x240] ;  /* 0x00024000013b7983 */ /* 0x000f220000300800 */
[----:B------:R-:W-:-:S04]  /*11f00*/  IMAD.WIDE R30, R26, 0x2, R28 ;  /* 0x000000021a1e7825 */ /* 0x000fc800078e021c */
        /* <DEDUP_REMOVED lines=15> */
[----:B------:R-:W-:Y:S04]  /*12000*/  STL.64 [R1+0x290], R24 ;  /* 0x0002901801007387 */ /* 0x000fe80000100a00 */
[----:B------:R-:W4:Y:S01]  /*12010*/  LDL.LU R6, [R1+0x23c] ;  /* 0x00023c0001067983 */ /* 0x000f220000300800 */
[----:B------:R-:W-:-:S04]  /*12020*/  IMAD.WIDE R22, R18, 0x2, R28 ;  /* 0x0000000212167825 */ /* 0x000fc800078e021c */
[--C-:B------:R-:W-:Y:S01]  /*12030*/  IMAD.WIDE R18, R19, 0x2, R28.reuse ;  /* 0x0000000213127825 */ /* 0x100fe200078e021c */
[----:B------:R0:W-:Y:S04]  /*12040*/  STL.64 [R1+0x670], R22 ;  /* 0x0006701601007387 */ /* 0x0001e80000100a00 */
[----:B------:R2:W-:Y:S04]  /*12050*/  STL.64 [R1+0x288], R20 ;  /* 0x0002881401007387 */ /* 0x0005e80000100a00 */
[----:B------:R1:W-:Y:S01]  /*12060*/  STL.64 [R1+0x6a0], R18 ;  /* 0x0006a01201007387 */ /* 0x0003e20000100a00 */
[----:B0-----:R-:W-:-:S05]  /*12070*/  IMAD.WIDE R22, R16, 0x2, R28 ;  /* 0x0000000210167825 */ /* 0x001fca00078e021c */
[----:B------:R-:W-:Y:S01]  /*12080*/  STL.64 [R1+0x280], R22 ;  /* 0x0002801601007387 */ /* 0x000fe20000100a00 */
[----:B--2---:R-:W-:-:S04]  /*12090*/  IMAD.WIDE R20, R17, 0x2, R28 ;  /* 0x0000000211147825 */ /* 0x004fc800078e021c */
        /* <DEDUP_REMOVED lines=10> */
[--C-:B--2---:R-:W-:Y:S01]  /*12140*/  IMAD.WIDE R14, R7, 0x2, R28.reuse ;  /* 0x00000002070e7825 */ /* 0x104fe200078e021c */
[----:B------:R-:W2:Y:S04]  /*12150*/  LDL.LU R13, [R1+0x238] ;  /* 0x00023800010d7983 */ /* 0x000ea80000300800 */
[----:B------:R0:W-:Y:S04]  /*12160*/  STL.64 [R1+0x268], R16 ;  /* 0x0002681001007387 */ /* 0x0001e80000100a00 */
[----:B------:R-:W2:Y:S04]  /*12170*/  LDL.LU R7, [R1+0x234] ;  /* 0x0002340001077983 */ /* 0x000ea80000300800 */
[----:B------:R4:W-:Y:S01]  /*12180*/  STL.64 [R1+0x768], R14 ;  /* 0x0007680e01007387 */ /* 0x0009e20000100a00 */
[----:B0-----:R-:W-:-:S04]  /*12190*/  IMAD.WIDE R16, R9, 0x2, R28 ;  /* 0x0000000209107825 */ /* 0x001fc800078e021c */
[--C-:B---3--:R-:W-:Y:S01]  /*121a0*/  IMAD.WIDE R8, R60, 0x2, R28.reuse ;  /* 0x000000023c087825 */ /* 0x108fe200078e021c */
[----:B------:R0:W-:Y:S04]  /*121b0*/  STL.64 [R1+0x260], R16 ;  /* 0x0002601001007387 */ /* 0x0001e80000100a00 */
[----:B------:R1:W-:Y:S01]  /*121c0*/  STL.64 [R1+0x790], R8 ;  /* 0x0007900801007387 */ /* 0x0003e20000100a00 */
[----:B----4-:R-:W-:-:S04]  /*121d0*/  IMAD.WIDE R14, R61, 0x2, R28 ;  /* 0x000000023d0e7825 */ /* 0x010fc800078e021c */
[--C-:B0-----:R-:W-:Y:S01]  /*121e0*/  IMAD.WIDE R16, R10, 0x2, R28.reuse ;  /* 0x000000020a107825 */ /* 0x101fe200078e021c */
[----:B------:R0:W-:Y:S03]  /*121f0*/  STL.64 [R1+0x258], R14 ;  /* 0x0002580e01007387 */ /* 0x0001e60000100a00 */
[--C-:B-1----:R-:W-:Y:S01]  /*12200*/  IMAD.WIDE R8, R11, 0x2, R28.reuse ;  /* 0x000000020b087825 */ /* 0x102fe200078e021c */
[----:B------:R-:W-:Y:S04]  /*12210*/  STL.64 [R1+0x7c8], R16 ;  /* 0x0007c81001007387 */ /* 0x000fe80000100a00 */
[----:B------:R1:W-:Y:S01]  /*12220*/  STL.64 [R1+0x250], R8 ;  /* 0x0002500801007387 */ /* 0x0003e20000100a00 */
[----:B------:R-:W-:-:S04]  /*12230*/  IMAD.WIDE R10, R5, 0x2, R28 ;  /* 0x00000002050a7825 */ /* 0x000fc800078e021c */
[----:B0-----:R-:W-:-:S04]  /*12240*/  IMAD.WIDE R14, R4, 0x2, R28 ;  /* 0x00000002040e7825 */ /* 0x001fc800078e021c */
[--C-:B-1----:R-:W-:Y:S01]  /*12250*/  IMAD.WIDE R8, R58, 0x2, R28.reuse ;  /* 0x000000023a087825 */ /* 0x102fe200078e021c */
[----:B------:R-:W-:Y:S04]  /*12260*/  STL.64 [R1+0x800], R14 ;  /* 0x0008000e01007387 */ /* 0x000fe80000100a00 */
[----:B------:R-:W-:Y:S01]  /*12270*/  STL.64 [R1+0x248], R10 ;  /* 0x0002480a01007387 */ /* 0x000fe20000100a00 */
[----:B------:R-:W-:-:S03]  /*12280*/  IMAD.WIDE R4, R59, 0x2, R28 ;  /* 0x000000023b047825 */ /* 0x000fc600078e021c */
[----:B------:R-:W3:Y:S04]  /*12290*/  LDL.LU R26, [R1+0x230] ;  /* 0x00023000011a7983 */ /* 0x000ee80000300800 */
[----:B------:R0:W-:Y:S04]  /*122a0*/  STL.64 [R1+0x830], R8 ;  /* 0x0008300801007387 */ /* 0x0001e80000100a00 */
[----:B------:R-:W4:Y:S04]  /*122b0*/  LDL.LU R27, [R1+0x22c] ;  /* 0x00022c00011b7983 */ /* 0x000f280000300800 */
[----:B------:R1:W-:Y:S04]  /*122c0*/  STL.64 [R1+0x240], R4 ;  /* 0x0002400401007387 */ /* 0x0003e80000100a00 */
[----:B------:R-:W4:Y:S04]  /*122d0*/  LDL.LU R24, [R1+0x228] ;  /* 0x0002280001187983 */ /* 0x000f280000300800 */
[----:B------:R-:W4:Y:S04]  /*122e0*/  LDL.LU R25, [R1+0x224] ;  /* 0x0002240001197983 */ /* 0x000f280000300800 */
[----:B------:R-:W4:Y:S04]  /*122f0*/  LDL.LU R22, [R1+0x220] ;  /* 0x0002200001167983 */ /* 0x000f280000300800 */
[----:B------:R-:W4:Y:S04]  /*12300*/  LDL.LU R23, [R1+0x21c] ;  /* 0x00021c0001177983 */ /* 0x000f280000300800 */
[----:B------:R-:W4:Y:S04]  /*12310*/  LDL.LU R20, [R1+0x218] ;  /* 0x0002180001147983 */ /* 0x000f280000300800 */
[----:B------:R-:W4:Y:S04]  /*12320*/  LDL.LU R21, [R1+0x214] ;  /* 0x0002140001157983 */ /* 0x000f280000300800 */
[----:B------:R-:W4:Y:S04]  /*12330*/  LDL.LU R18, [R1+0x210] ;  /* 0x0002100001127983 */ /* 0x000f280000300800 */
[----:B0-----:R-:W4:Y:S04]  /*12340*/  LDL.LU R9, [R1+0x20c] ;  /* 0x00020c0001097983 */ /* 0x001f280000300800 */
[----:B------:R-:W4:Y:S04]  /*12350*/  LDL.LU R60, [R1+0x208] ;  /* 0x00020800013c7983 */ /* 0x000f280000300800 */
[----:B------:R-:W4:Y:S01]  /*12360*/  LDL.LU R10, [R1+0x204] ;  /* 0x00020400010a7983 */ /* 0x000f220000300800 */
[----:B-1----:R-:W-:-:S05]  /*12370*/  IMAD.WIDE R4, R6, 0x2, R28 ;  /* 0x0000000206047825 */ /* 0x002fca00078e021c */
[----:B------:R0:W-:Y:S04]  /*12380*/  STL.64 [R1+0x858], R4 ;  /* 0x0008580401007387 */ /* 0x0001e80000100a00 */
[----:B------:R-:W4:Y:S04]  /*12390*/  LDL.LU R11, [R1+0x200] ;  /* 0x00020000010b7983 */ /* 0x000f280000300800 */
[----:B0-----:R-:W4:Y:S04]  /*123a0*/  LDL.LU R4, [R1+0x1fc] ;  /* 0x0001fc0001047983 */ /* 0x001f280000300800 */
[----:B------:R-:W4:Y:S04]  /*123b0*/  LDL.LU R5, [R1+0x1f8] ;  /* 0x0001f80001057983 */ /* 0x000f280000300800 */
[----:B------:R-:W4:Y:S04]  /*123c0*/  LDL.LU R58, [R1+0x1f4] ;  /* 0x0001f400013a7983 */ /* 0x000f280000300800 */
[----:B------:R-:W4:Y:S04]  /*123d0*/  LDL.LU R59, [R1+0x1f0] ;  /* 0x0001f000013b7983 */ /* 0x000f280000300800 */
[----:B------:R-:W4:Y:S04]  /*123e0*/  LDL.LU R61, [R1+0x1ec] ;  /* 0x0001ec00013d7983 */ /* 0x000f280000300800 */
[----:B------:R-:W4:Y:S01]  /*123f0*/  LDL.LU R6, [R1+0x1e8] ;  /* 0x0001e80001067983 */ /* 0x000f220000300800 */
[----:B--2---:R-:W-:-:S03]  /*12400*/  IMAD.WIDE R14, R7, 0x2, R28 ;  /* 0x00000002070e7825 */ /* 0x004fc600078e021c */
[----:B------:R-:W2:Y:S01]  /*12410*/  LDL.LU R7, [R1+0x1e4] ;  /* 0x0001e40001077983 */ /* 0x000ea20000300800 */
[----:B------:R-:W-:-:S05]  /*12420*/  IMAD.WIDE R16, R13, 0x2, R28 ;  /* 0x000000020d107825 */ /* 0x000fca00078e021c */
[----:B------:R0:W-:Y:S04]  /*12430*/  STL.64 [R1+0x238], R16 ;  /* 0x0002381001007387 */ /* 0x0001e80000100a00 */
[----:B------:R-:W2:Y:S04]  /*12440*/  LDL.LU R19, [R1+0x1e0] ;  /* 0x0001e00001137983 */ /* 0x000ea80000300800 */
[----:B------:R1:W-:Y:S04]  /*12450*/  STL.64 [R1+0x890], R14 ;  /* 0x0008900e01007387 */ /* 0x0003e80000100a00 */
[----:B0-----:R-:W2:Y:S04]  /*12460*/  LDL.LU R16, [R1+0x1dc] ;  /* 0x0001dc0001107983 */ /* 0x001ea80000300800 */
[----:B------:R-:W2:Y:S04]  /*12470*/  LDL.LU R17, [R1+0x1d8] ;  /* 0x0001d80001117983 */ /* 0x000ea80000300800 */
[----:B-1----:R-:W2:Y:S04]  /*12480*/  LDL.LU R14, [R1+0x1d4] ;  /* 0x0001d400010e7983 */ /* 0x002ea80000300800 */
[----:B------:R-:W2:Y:S04]  /*12490*/  LDL.LU R15, [R1+0x1d0] ;  /* 0x0001d000010f7983 */ /* 0x000ea80000300800 */
[----:B------:R-:W2:Y:S04]  /*124a0*/  LDL.LU R3, [R1+0x1cc] ;  /* 0x0001cc0001037983 */ /* 0x000ea80000300800 */
[----:B------:R-:W2:Y:S04]  /*124b0*/  LDL.LU R8, [R1+0x1c8] ;  /* 0x0001c80001087983 */ /* 0x000ea80000300800 */
[----:B------:R-:W2:Y:S01]  /*124c0*/  LDL.LU R13, [R1+0x1c4] ;  /* 0x0001c400010d7983 */ /* 0x000ea20000300800 */
[----:B---3--:R-:W-:-:S05]  /*124d0*/  IMAD.WIDE R30, R26, 0x2, R28 ;  /* 0x000000021a1e7825 */ /* 0x008fca00078e021c */
[----:B------:R0:W-:Y:S01]  /*124e0*/  STL.64 [R1+0x230], R30 ;  /* 0x0002301e01007387 */ /* 0x0001e20000100a00 */
[----:B----4-:R-:W-:-:S03]  /*124f0*/  IMAD.WIDE R26, R27, 0x2, R28 ;  /* 0x000000021b1a7825 */ /* 0x010fc600078e021c */
[----:B0-----:R-:W3:Y:S04]  /*12500*/  LDL.LU.64 R30, [R1+0x3228] ;  /* 0x00322800011e7983 */ /* 0x001ee80000300a00 */
        /* <DEDUP_REMOVED lines=14> */
[----:B0-----:R-:W3:Y:S04]  /*125f0*/  LDL.LU.64 R22, [R1+0x3210] ;  /* 0x0032100001167983 */ /* 0x001ee80000300a00 */
[----:B------:R0:W-:Y:S02]  /*12600*/  STL.64 [R1+0x958], R20 ;  /* 0x0009581401007387 */ /* 0x0001e40000100a00 */
[----:B0-----:R-:W-:-:S05]  /*12610*/  IMAD.WIDE R20, R18, 0x2, R28 ;  /* 0x0000000212147825 */ /* 0x001fca00078e021c */
[----:B------:R0:W-:Y:S02]  /*12620*/  STL.64 [R1+0x210], R20 ;  /* 0x0002101401007387 */ /* 0x0001e40000100a00 */
[--C-:B0-----:R-:W-:Y:S02]  /*12630*/  IMAD.WIDE R20, R9, 0x2, R28.reuse ;  /* 0x0000000209147825 */ /* 0x101fe400078e021c */
[----:B------:R-:W3:Y:S04]  /*12640*/  LDL.LU R9, [R1+0x1b0] ;  /* 0x0001b00001097983 */ /* 0x000ee80000300800 */
[----:B------:R0:W-:Y:S02]  /*12650*/  STL.64 [R1+0x990], R20 ;  /* 0x0009901401007387 */ /* 0x0001e40000100a00 */
[----:B0-----:R-:W-:-:S05]  /*12660*/  IMAD.WIDE R20, R60, 0x2, R28 ;  /* 0x000000023c147825 */ /* 0x001fca00078e021c */
        /* <DEDUP_REMOVED lines=8> */
[----:B------:R0:W-:Y:S03]  /*126f0*/  STL.64 [R1+0x9e8], R10 ;  /* 0x0009e80a01007387 */ /* 0x0001e60000100a00 */
[--C-:B------:R-:W-:Y:S01]  /*12700*/  IMAD.WIDE R60, R61, 0x2, R28.reuse ;  /* 0x000000023d3c7825 */ /* 0x100fe200078e021c */
[----:B0-----:R-:W3:Y:S04]  /*12710*/  LDL.LU.64 R10, [R1+0x3200] ;  /* 0x00320000010a7983 */ /* 0x001ee80000300a00 */
[----:B------:R0:W-:Y:S02]  /*12720*/  STL.64 [R1+0x1f8], R4 ;  /* 0x0001f80401007387 */ /* 0x0001e40000100a00 */
[----:B0-----:R-:W-:-:S04]  /*12730*/  IMAD.WIDE R4, R58, 0x2, R28 ;  /* 0x000000023a047825 */ /* 0x001fc800078e021c */
[--C-:B------:R-:W-:Y:S01]  /*12740*/  IMAD.WIDE R58, R59, 0x2, R28.reuse ;  /* 0x000000023b3a7825 */ /* 0x100fe200078e021c */
[----:B------:R0:W-:Y:S04]  /*12750*/  STL.64 [R1+0xa20], R4 ;  /* 0x000a200401007387 */ /* 0x0001e80000100a00 */
[----:B0-----:R-:W3:Y:S04]  /*12760*/  LDL.LU.64 R4, [R1+0x31f8] ;  /* 0x0031f80001047983 */ /* 0x001ee80000300a00 */
[----:B------:R0:W-:Y:S04]  /*12770*/  STL.64 [R1+0x1f0], R58 ;  /* 0x0001f03a01007387 */ /* 0x0001e80000100a00 */
[----:B0-----:R-:W3:Y:S04]  /*12780*/  LDL.LU.64 R58, [R1+0x31f0] ;  /* 0x0031f000013a7983 */ /* 0x001ee80000300a00 */
[----:B------:R0:W-:Y:S02]  /*12790*/  STL.64 [R1+0xa58], R60 ;  /* 0x000a583c01007387 */ /* 0x0001e40000100a00 */
[----:B0-----:R-:W-:-:S04]  /*127a0*/  IMAD.WIDE R60, R6, 0x2, R28 ;  /* 0x00000002063c7825 */ /* 0x001fc800078e021c */
[--C-:B--2---:R-:W-:Y:S01]  /*127b0*/  IMAD.WIDE R6, R7, 0x2, R28.reuse ;  /* 0x0000000207067825 */ /* 0x104fe200078e021c */
[----:B------:R0:W-:Y:S04]  /*127c0*/  STL.64 [R1+0x1e8], R60 ;  /* 0x0001e83c01007387 */ /* 0x0001e80000100a00 */
[----:B0-----:R-:W2:Y:S04]  /*127d0*/  LDL.LU R60, [R1+0x194] ;  /* 0x00019400013c7983 */ /* 0x001ea80000300800 */
[----:B------:R-:W2:Y:S04]  /*127e0*/  LDL.LU R61, [R1+0x190] ;  /* 0x00019000013d7983 */ /* 0x000ea80000300800 */
[----:B------:R0:W-:Y:S04]  /*127f0*/  STL.64 [R1+0xa88], R6 ;  /* 0x000a880601007387 */ /* 0x0001e80000100a00 */
[----:B0-----:R-:W2:Y:S01]  /*12800*/  LDL.LU.64 R6, [R1+0x31e8] ;  /* 0x0031e80001067983 */ /* 0x001ea20000300a00 */
[----:B------:R-:W-:-:S05]  /*12810*/  IMAD.WIDE R18, R19, 0x2, R28 ;  /* 0x0000000213127825 */ /* 0x000fca00078e021c */
[----:B------:R0:W-:Y:S02]  /*12820*/  STL.64 [R1+0x1e0], R18 ;  /* 0x0001e01201007387 */ /* 0x0001e40000100a00 */
[----:B0-----:R-:W-:-:S05]  /*12830*/  IMAD.WIDE R18, R16, 0x2, R28 ;  /* 0x0000000210127825 */ /* 0x001fca00078e021c */
[----:B------:R0:W-:Y:S02]  /*12840*/  STL.64 [R1+0xab0], R18 ;  /* 0x000ab01201007387 */ /* 0x0001e40000100a00 */
[----:B0-----:R-:W-:-:S04]  /*12850*/  IMAD.WIDE R18, R17, 0x2, R28 ;  /* 0x0000000211127825 */ /* 0x001fc800078e021c */
        /* <DEDUP_REMOVED lines=9> */
[----:B0-----:R-:W4:Y:S04]  /*128f0*/  LDL.LU R19, [R1+0x174] ;  /* 0x0001740001137983 */ /* 0x001f280000300800 */
[----:B------:R0:W-:Y:S01]  /*12900*/  STL.64 [R1+0x1c8], R16 ;  /* 0x0001c81001007387 */ /* 0x0001e20000100a00 */
[----:B------:R-:W-:-:S03]  /*12910*/  IMAD.WIDE R12, R12, 0x2, R28 ;  /* 0x000000020c0c7825 */ /* 0x000fc600078e021c */
[----:B0-----:R-:W4:Y:S04]  /*12920*/  LDL.LU R16, [R1+0x170] ;  /* 0x0001700001107983 */ /* 0x001f280000300800 */
[----:B------:R2:W-:Y:S04]  /*12930*/  STL.64 [R1+0xb58], R14 ;  /* 0x000b580e01007387 */ /* 0x0005e80000100a00 */
[----:B------:R-:W4:Y:S01]  /*12940*/  LDL.LU R17, [R1+0x398] ;  /* 0x0003980001117983 */ /* 0x000f220000300800 */
[----:B--2---:R-:W-:-:S04]  /*12950*/  IMAD.WIDE R14, R6, 0x2, R28 ;  /* 0x00000002060e7825 */ /* 0x004fc800078e021c */
[--C-:B------:R-:W-:Y:S01]  /*12960*/  IMAD.WIDE R6, R7, 0x2, R28.reuse ;  /* 0x0000000207067825 */ /* 0x100fe200078e021c */
[----:B------:R0:W-:Y:S04]  /*12970*/  STL.64 [R1+0x1c0], R14 ;  /* 0x0001c00e01007387 */ /* 0x0001e80000100a00 */
[----:B0-----:R-:W2:Y:S04]  /*12980*/  LDL.LU.64 R14, [R1+0x168] ;  /* 0x00016800010e7983 */ /* 0x001ea80000300a00 */
[----:B------:R0:W-:Y:S04]  /*12990*/  STL.64 [R1+0xb80], R6 ;  /* 0x000b800601007387 */ /* 0x0001e80000100a00 */
[----:B0-----:R-:W2:Y:S04]  /*129a0*/  LDL.LU.64 R6, [R1+0xd8] ;  /* 0x0000d80001067983 */ /* 0x001ea80000300a00 */
[----:B------:R0:W-:Y:S04]  /*129b0*/  STL.64 [R1+0x1b8], R12 ;  /* 0x0001b80c01007387 */ /* 0x0001e80000100a00 */
[----:B0-----:R-:W2:Y:S01]  /*129c0*/  LDL.LU R13, [R1+0x31e0] ;  /* 0x0031e000010d7983 */ /* 0x001ea20000300800 */
[----:B---3--:R-:W-:-:S04]  /*129d0*/  IMAD.WIDE R8, R9, 0x2, R28 ;  /* 0x0000000209087825 */ /* 0x008fc800078e021c */
[----:B--2---:R-:W-:-:S05]  /*129e0*/  IMAD.WIDE R12, R13, 0x2, R28 ;  /* 0x000000020d0c7825 */ /* 0x004fca00078e021c */
[----:B------:R0:W-:Y:S04]  /*129f0*/  STL.64 [R1+0xbb8], R12 ;  /* 0x000bb80c01007387 */ /* 0x0001e80000100a00 */
[----:B0-----:R-:W2:Y:S04]  /*12a00*/  LDL.LU.64 R12, [R1+0x48] ;  /* 0x00004800010c7983 */ /* 0x001ea80000300a00 */
[----:B------:R0:W-:Y:S02]  /*12a10*/  STL.64 [R1+0x1b0], R8 ;  /* 0x0001b00801007387 */ /* 0x0001e40000100a00 */
[----:B0-----:R-:W-:-:S05]  /*12a20*/  IMAD.WIDE R8, R58, 0x2, R28 ;  /* 0x000000023a087825 */ /* 0x001fca00078e021c */
[----:B------:R0:W-:Y:S02]  /*12a30*/  STL.64 [R1+0xbf0], R8 ;  /* 0x000bf00801007387 */ /* 0x0001e40000100a00 */
[--C-:B0-----:R-:W-:Y:S02]  /*12a40*/  IMAD.WIDE R8, R59, 0x2, R28.reuse ;  /* 0x000000023b087825 */ /* 0x101fe400078e021c */
[----:B------:R-:W3:Y:S04]  /*12a50*/  LDL.LU.64 R58, [R1+0x160] ;  /* 0x00016000013a7983 */ /* 0x000ee80000300a00 */
[----:B------:R0:W-:Y:S02]  /*12a60*/  STL.64 [R1+0x1a8], R8 ;  /* 0x0001a80801007387 */ /* 0x0001e40000100a00 */
[----:B0-----:R-:W-:-:S05]  /*12a70*/  IMAD.WIDE R8, R4, 0x2, R28 ;  /* 0x0000000204087825 */ /* 0x001fca00078e021c */
[----:B------:R0:W-:Y:S02]  /*12a80*/  STL.64 [R1+0xc20], R8 ;  /* 0x000c200801007387 */ /* 0x0001e40000100a00 */
[--C-:B0-----:R-:W-:Y:S02]  /*12a90*/  IMAD.WIDE R8, R5, 0x2, R28.reuse ;  /* 0x0000000205087825 */ /* 0x101fe400078e021c */
[----:B------:R-:W2:Y:S04]  /*12aa0*/  LDL.LU.64 R4, [R1+0xd0] ;  /* 0x0000d00001047983 */ /* 0x000ea80000300a00 */
[----:B------:R0:W-:Y:S02]  /*12ab0*/  STL.64 [R1+0x1a0], R8 ;  /* 0x0001a00801007387 */ /* 0x0001e40000100a00 */
[----:B0-----:R-:W-:-:S05]  /*12ac0*/  IMAD.WIDE R8, R10, 0x2, R28 ;  /* 0x000000020a087825 */ /* 0x001fca00078e021c */
[----:B------:R0:W-:Y:S02]  /*12ad0*/  STL.64 [R1+0xc48], R8 ;  /* 0x000c480801007387 */ /* 0x0001e40000100a00 */
[--C-:B0-----:R-:W-:Y:S02]  /*12ae0*/  IMAD.WIDE R8, R11, 0x2, R28.reuse ;  /* 0x000000020b087825 */ /* 0x101fe400078e021c */
[----:B------:R-:W2:Y:S04]  /*12af0*/  LDL.LU.64 R10, [R1+0x40] ;  /* 0x00004000010a7983 */ /* 0x000ea80000300a00 */
[----:B------:R0:W-:Y:S02]  /*12b00*/  STL.64 [R1+0x198], R8 ;  /* 0x0001980801007387 */ /* 0x0001e40000100a00 */
[----:B0-----:R-:W-:-:S05]  /*12b10*/  IMAD.WIDE R8, R60, 0x2, R28 ;  /* 0x000000023c087825 */ /* 0x001fca00078e021c */
[----:B------:R0:W-:Y:S04]  /*12b20*/  STL.64 [R1+0xc80], R8 ;  /* 0x000c800801007387 */ /* 0x0001e80000100a00 */
[----:B0-----:R-:W2:Y:S01]  /*12b30*/  LDL.LU.64 R8, [R1+0x31d8] ;  /* 0x0031d80001087983 */ /* 0x001ea20000300a00 */
[----:B------:R-:W-:-:S05]  /*12b40*/  IMAD.WIDE R60, R61, 0x2, R28 ;  /* 0x000000023d3c7825 */ /* 0x000fca00078e021c */
[----:B------:R2:W-:Y:S02]  /*12b50*/  STL.64 [R1+0x190], R60 ;  /* 0x0001903c01007387 */ /* 0x0005e40000100a00 */
[----:B--2---:R-:W-:-:S05]  /*12b60*/  IMAD.WIDE R60, R8, 0x2, R28 ;  /* 0x00000002083c7825 */ /* 0x004fca00078e021c */
[----:B------:R0:W-:Y:S04]  /*12b70*/  STL.64 [R1+0xcb8], R60 ;  /* 0x000cb83c01007387 */ /* 0x0001e80000100a00 */
[----:B0-----:R-:W2:Y:S02]  /*12b80*/  LDL.LU R60, [R1+0x31d0] ;  /* 0x0031d000013c7983 */ /* 0x001ea40000300800 */
[----:B--2---:R-:W-:-:S05]  /*12b90*/  IMAD.WIDE R60, R60, 0x2, R28 ;  /* 0x000000023c3c7825 */ /* 0x004fca00078e021c */
[----:B------:R0:W-:Y:S04]  /*12ba0*/  STL.64 [R1+0x188], R60 ;  /* 0x0001883c01007387 */ /* 0x0001e80000100a00 */
[----:B0-----:R-:W2:Y:S01]  /*12bb0*/  LDL.LU R61, [R1+0x31cc] ;  /* 0x0031cc00013d7983 */ /* 0x001ea20000300800 */
[----:B------:R-:W-:-:S04]  /*12bc0*/  IMAD.WIDE R8, R9, 0x2, R28 ;  /* 0x0000000209087825 */ /* 0x000fc800078e021c */
[----:B------:R-:W-:-:S04]  /*12bd0*/  IMAD.WIDE R2, R2, 0x2, R28 ;  /* 0x0000000202027825 */ /* 0x000fc800078e021c */
[----:B--2---:R-:W-:-:S05]  /*12be0*/  IMAD.WIDE R60, R61, 0x2, R28 ;  /* 0x000000023d3c7825 */ /* 0x004fca00078e021c */
[----:B------:R0:W-:Y:S04]  /*12bf0*/  STL.64 [R1+0xce8], R60 ;  /* 0x000ce83c01007387 */ /* 0x0001e80000100a00 */
[----:B0-----:R-:W2:Y:S04]  /*12c00*/  LDL.LU.64 R60, [R1+0x158] ;  /* 0x00015800013c7983 */ /* 0x001ea80000300a00 */
[----:B------:R0:W-:Y:S04]  /*12c10*/  STL.64 [R1+0x180], R8 ;  /* 0x0001800801007387 */ /* 0x0001e80000100a00 */
[----:B0-----:R-:W2:Y:S04]  /*12c20*/  LDL.LU.64 R8, [R1+0xc8] ;  /* 0x0000c80001087983 */ /* 0x001ea80000300a00 */
[----:B------:R0:W-:Y:S04]  /*12c30*/  STL.64 [R1+0xd10], R2 ;  /* 0x000d100201007387 */ /* 0x0001e80000100a00 */
[----:B0-----:R-:W2:Y:S01]  /*12c40*/  LDL.LU R3, [R1+0x31c8] ;  /* 0x0031c80001037983 */ /* 0x001ea20000300800 */
[----:B----4-:R-:W-:-:S04]  /*12c50*/  IMAD.WIDE R18, R19, 0x2, R28 ;  /* 0x0000000213127825 */ /* 0x010fc800078e021c */
[----:B------:R-:W-:-:S04]  /*12c60*/  IMAD.WIDE R32, R39, 0x2, R28 ;  /* 0x0000000227207825 */ /* 0x000fc800078e021c */
        /* <DEDUP_REMOVED lines=12> */
[----:B--2---:R-:W-:-:S05]  /*12d30*/  IMAD.WIDE R2, R3, 0x2, R28 ;  /* 0x0000000203027825 */ /* 0x004fca00078e021c */
[----:B------:R0:W-:Y:S04]  /*12d40*/  STL.64 [R1+0x178], R2 ;  /* 0x0001780201007387 */ /* 0x0001e80000100a00 */
[----:B0-----:R-:W2:Y:S04]  /*12d50*/  LDL.LU.64 R2, [R1+0x38] ;  /* 0x0000380001027983 */ /* 0x001ea80000300a00 */
[----:B------:R0:W-:Y:S02]  /*12d60*/  STL.64 [R1+0xd48], R18 ;  /* 0x000d481201007387 */ /* 0x0001e40000100a00 */
[----:B0-----:R-:W-:-:S04]  /*12d70*/  IMAD.WIDE R18, R16, 0x2, R28 ;  /* 0x0000000210127825 */ /* 0x001fc800078e021c */
[--C-:B------:R-:W-:Y:S01]  /*12d80*/  IMAD.WIDE R16, R17, 0x2, R28.reuse ;  /* 0x0000000211107825 */ /* 0x100fe200078e021c */
[----:B------:R0:W-:Y:S03]  /*12d90*/  STL.64 [R1+0x170], R18 ;  /* 0x0001701201007387 */ /* 0x0001e60000100a00 */
[----:B------:R-:W-:-:S04]  /*12da0*/  IMAD.WIDE R28, R0, 0x2, R28 ;  /* 0x00000002001c7825 */ /* 0x000fc800078e021c */
[----:B------:R-:W-:Y:S01]  /*12db0*/  IMAD.MOV.U32 R0, RZ, RZ, R15 ;  /* 0x000000ffff007224 */ /* 0x000fe200078e000f */
[----:B0-----:R-:W4:Y:S04]  /*12dc0*/  LDL.LU.64 R18, [R1+0x31c0] ;  /* 0x0031c00001127983 */ /* 0x001f280000300a00 */
[----:B------:R0:W-:Y:S04]  /*12dd0*/  STL.64 [R1+0x398], R16 ;  /* 0x0003981001007387 */ /* 0x0001e80000100a00 */
[----:B0-----:R-:W2:Y:S04]  /*12de0*/  LDL.LU.64 R16, [R1+0x31b8] ;  /* 0x0031b80001107983 */ /* 0x001ea80000300a00 */
[----:B------:R0:W-:Y:S04]  /*12df0*/  STL [R1+0x2f5c], R14 ;  /* 0x002f5c0e01007387 */ /* 0x0001e80000100800 */
[----:B0-----:R-:W2:Y:S04]  /*12e00*/  LDL.LU.64 R14, [R1+0x31b0] ;  /* 0x0031b000010e7983 */ /* 0x001ea80000300a00 */
[----:B------:R-:W-:Y:S04]  /*12e10*/  STL [R1+0x2f58], R6 ;  /* 0x002f580601007387 */ /* 0x000fe80000100800 */
[----:B------:R0:W-:Y:S02]  /*12e20*/  STL [R1+0x2f54], R0 ;  /* 0x002f540001007387 */ /* 0x0001e40000100800 */
[----:B0-----:R-:W-:-:S02]  /*12e30*/  IMAD.MOV.U32 R0, RZ, RZ, R7 ;  /* 0x000000ffff007224 */ /* 0x001fc400078e0007 */
[----:B------:R-:W4:Y:S04]  /*12e40*/  LDL.LU.64 R6, [R1+0x30] ;  /* 0x0000300001067983 */ /* 0x000f280000300a00 */
[----:B------:R0:W-:Y:S04]  /*12e50*/  STL [R1+0x2f4c], R0 ;  /* 0x002f4c0001007387 */ /* 0x0001e80000100800 */
[----:B------:R1:W-:Y:S01]  /*12e60*/  STL [R1+0x2f50], R12 ;  /* 0x002f500c01007387 */ /* 0x0003e20000100800 */
[----:B0-----:R-:W-:-:S03]  /*12e70*/  IMAD.MOV.U32 R0, RZ, RZ, R13 ;  /* 0x000000ffff007224 */ /* 0x001fc600078e000d */
[----:B-1----:R-:W4:Y:S04]  /*12e80*/  LDL.LU.64 R12, [R1+0x31a8] ;  /* 0x0031a800010c7983 */ /* 0x002f280000300a00 */
[----:B--2---:R-:W-:Y:S04]  /*12e90*/  STL [R1+0x2f48], R14 ;  /* 0x002f480e01007387 */ /* 0x004fe80000100800 */
[----:B------:R0:W-:Y:S04]  /*12ea0*/  STL [R1+0x2f44], R0 ;  /* 0x002f440001007387 */ /* 0x0001e80000100800 */
[----:B------:R1:W-:Y:S04]  /*12eb0*/  STL [R1+0x2f3c], R15 ;  /* 0x002f3c0f01007387 */ /* 0x0003e80000100800 */
[----:B---3--:R2:W-:Y:S01]  /*12ec0*/  STL [R1+0x2f40], R58 ;  /* 0x002f403a01007387 */ /* 0x0085e20000100800 */
[----:B0-----:R-:W-:-:S03]  /*12ed0*/  IMAD.MOV.U32 R0, RZ, RZ, R59 ;  /* 0x000000ffff007224 */ /* 0x001fc600078e003b */
[----:B-1----:R-:W3:Y:S04]  /*12ee0*/  LDL.LU.64 R14, [R1+0x148] ;  /* 0x00014800010e7983 */ /* 0x002ee80000300a00 */
[----:B------:R-:W-:Y:S04]  /*12ef0*/  STL [R1+0x2f38], R4 ;  /* 0x002f380401007387 */ /* 0x000fe80000100800 */
[----:B------:R0:W-:Y:S04]  /*12f00*/  STL [R1+0x2f34], R0 ;  /* 0x002f340001007387 */ /* 0x0001e80000100800 */
[----:B--2---:R-:W2:Y:S01]  /*12f10*/  LDL.LU.64 R58, [R1+0xb8] ;  /* 0x0000b800013a7983 */ /* 0x004ea20000300a00 */
[----:B0-----:R-:W-:-:S03]  /*12f20*/  IMAD.MOV.U32 R0, RZ, RZ, R5 ;  /* 0x000000ffff007224 */ /* 0x001fc600078e0005 */
[----:B------:R-:W-:Y:S04]  /*12f30*/  STL [R1+0x2f30], R10 ;  /* 0x002f300a01007387 */ /* 0x000fe80000100800 */
[----:B------:R0:W-:Y:S04]  /*12f40*/  STL [R1+0x2f2c], R0 ;  /* 0x002f2c0001007387 */ /* 0x0001e80000100800 */
[----:B------:R-:W2:Y:S01]  /*12f50*/  LDL.LU.64 R4, [R1+0x28] ;  /* 0x0000280001047983 */ /* 0x000ea20000300a00 */
[----:B0-----:R-:W-:-:S03]  /*12f60*/  IMAD.MOV.U32 R0, RZ, RZ, R11 ;  /* 0x000000ffff007224 */ /* 0x001fc600078e000b */
[----:B------:R-:W2:Y:S04]  /*12f70*/  LDL.LU.64 R10, [R1+0x31a0] ;  /* 0x0031a000010a7983 */ /* 0x000ea80000300a00 */
[----:B------:R-:W-:Y:S04]  /*12f80*/  STL [R1+0x2f28], R16 ;  /* 0x002f281001007387 */ /* 0x000fe80000100800 */
[----:B------:R0:W-:Y:S04]  /*12f90*/  STL [R1+0x2f24], R0 ;  /* 0x002f240001007387 */ /* 0x0001e80000100800 */
[----:B------:R1:W-:Y:S01]  /*12fa0*/  STL [R1+0x2f1c], R17 ;  /* 0x002f1c1101007387 */ /* 0x0003e20000100800 */
[----:B0-----:R-:W-:-:S03]  /*12fb0*/  IMAD.MOV.U32 R0, RZ, RZ, R61 ;  /* 0x000000ffff007224 */ /* 0x001fc600078e003d */
[----:B-1----:R-:W2:Y:S04]  /*12fc0*/  LDL.LU.64 R16, [R1+0xc0] ;  /* 0x0000c00001107983 */ /* 0x002ea80000300a00 */
[----:B------:R0:W-:Y:S04]  /*12fd0*/  STL [R1+0x2f20], R60 ;  /* 0x002f203c01007387 */ /* 0x0001e80000100800 */
[----:B------:R-:W-:Y:S04]  /*12fe0*/  STL [R1+0x2f18], R8 ;  /* 0x002f180801007387 */ /* 0x000fe80000100800 */
[----:B------:R1:W-:Y:S04]  /*12ff0*/  STL [R1+0x2f14], R0 ;  /* 0x002f140001007387 */ /* 0x0003e80000100800 */
[----:B0-----:R-:W2:Y:S01]  /*13000*/  LDL.LU.64 R60, [R1+0xb0] ;  /* 0x0000b000013c7983 */ /* 0x001ea20000300a00 */
[----:B-1----:R-:W-:-:S03]  /*13010*/  IMAD.MOV.U32 R0, RZ, RZ, R9 ;  /* 0x000000ffff007224 */ /* 0x002fc600078e0009 */
[----:B------:R-:W2:Y:S04]  /*13020*/  LDL.LU.64 R8, [R1+0x3198] ;  /* 0x0031980001087983 */ /* 0x000ea80000300a00 */
[----:B------:R-:W-:Y:S04]  /*13030*/  STL [R1+0x2f10], R2 ;  /* 0x002f100201007387 */ /* 0x000fe80000100800 */
[----:B------:R0:W-:Y:S04]  /*13040*/  STL [R1+0x2f0c], R0 ;  /* 0x002f0c0001007387 */ /* 0x0001e80000100800 */
[----:B----4-:R-:W-:Y:S01]  /*13050*/  STL [R1+0x2f08], R18 ;  /* 0x002f081201007387 */ /* 0x010fe20000100800 */
[----:B0-----:R-:W-:-:S05]  /*13060*/  IMAD.MOV.U32 R0, RZ, RZ, R3 ;  /* 0x000000ffff007224 */ /* 0x001fca00078e0003 */
[----:B------:R-:W-:Y:S04]  /*13070*/  STL [R1+0x2f04], R0 ;  /* 0x002f040001007387 */ /* 0x000fe80000100800 */
[----:B------:R0:W-:Y:S04]  /*13080*/  STL [R1+0x2efc], R19 ;  /* 0x002efc1301007387 */ /* 0x0001e80000100800 */
[----:B0-----:R-:W4:Y:S02]  /*13090*/  LDL.LU.64 R18, [R1+0x150] ;  /* 0x0001500001127983 */ /* 0x001f240000300a00 */
[----:B----4-:R-:W-:-:S02]  /*130a0*/  IMAD.MOV.U32 R0, RZ, RZ, R19 ;  /* 0x000000ffff007224 */ /* 0x010fc400078e0013 */
[----:B------:R0:W-:Y:S04]  /*130b0*/  STL [R1+0x2f00], R18 ;  /* 0x002f001201007387 */ /* 0x0001e80000100800 */
[----:B------:R-:W4:Y:S04]  /*130c0*/  LDL.LU.64 R2, [R1+0x138] ;  /* 0x0001380001027983 */ /* 0x000f280000300a00 */
[----:B--2---:R-:W-:Y:S04]  /*130d0*/  STL [R1+0x2ef8], R16 ;  /* 0x002ef81001007387 */ /* 0x004fe80000100800 */
[----:B------:R1:W-:Y:S04]  /*130e0*/  STL [R1+0x2ef4], R0 ;  /* 0x002ef40001007387 */ /* 0x0003e80000100800 */
[----:B0-----:R-:W2:Y:S01]  /*130f0*/  LDL.LU.64 R18, [R1+0xa8] ;  /* 0x0000a80001127983 */ /* 0x001ea20000300a00 */
[----:B-1----:R-:W-:-:S03]  /*13100*/  IMAD.MOV.U32 R0, RZ, RZ, R17 ;  /* 0x000000ffff007224 */ /* 0x002fc600078e0011 */
        /* <DEDUP_REMOVED lines=8> */
[----:B---3--:R-:W-:-:S03]  /*13190*/  IMAD.MOV.U32 R0, RZ, RZ, R15 ;  /* 0x000000ffff007224 */ /* 0x008fc600078e000f */
[----:B0-----:R-:W3:Y:S04]  /*131a0*/  LDL.LU.64 R20, [R1+0x20] ;  /* 0x0000200001147983 */ /* 0x001ee80000300a00 */
[----:B------:R0:W-:Y:S04]  /*131b0*/  STL [R1+0x2ee0], R14 ;  /* 0x002ee00e01007387 */ /* 0x0001e80000100800 */
[----:B0-----:R-:W2:Y:S04]  /*131c0*/  LDL.LU.64 R14, [R1+0x130] ;  /* 0x00013000010e7983 */ /* 0x001ea80000300a00 */
[----:B------:R0:W-:Y:S04]  /*131d0*/  STL [R1+0x2ed4], R0 ;  /* 0x002ed40001007387 */ /* 0x0001e80000100800 */
[----:B------:R1:W-:Y:S01]  /*131e0*/  STL [R1+0x2ed8], R58 ;  /* 0x002ed83a01007387 */ /* 0x0003e20000100800 */
[----:B0-----:R-:W-:-:S03]  /*131f0*/  IMAD.MOV.U32 R0, RZ, RZ, R59 ;  /* 0x000000ffff007224 */ /* 0x001fc600078e003b */
[----:B-1----:R-:W2:Y:S04]  /*13200*/  LDL.LU.64 R58, [R1+0xa0] ;  /* 0x0000a000013a7983 */ /* 0x002ea80000300a00 */
[----:B------:R0:W-:Y:S04]  /*13210*/  STL [R1+0x2ecc], R0 ;  /* 0x002ecc0001007387 */ /* 0x0001e80000100800 */
[----:B------:R1:W-:Y:S01]  /*13220*/  STL [R1+0x2ed0], R4 ;  /* 0x002ed00401007387 */ /* 0x0003e20000100800 */
[----:B0-----:R-:W-:-:S03]  /*13230*/  IMAD.MOV.U32 R0, RZ, RZ, R5 ;  /* 0x000000ffff007224 */ /* 0x001fc600078e0005 */
[----:B-1----:R-:W2:Y:S04]  /*13240*/  LDL.LU.64 R4, [R1+0x3188] ;  /* 0x0031880001047983 */ /* 0x002ea80000300a00 */
[----:B------:R-:W-:Y:S04]  /*13250*/  STL [R1+0x2ec8], R22 ;  /* 0x002ec81601007387 */ /* 0x000fe80000100800 */
[----:B------:R-:W-:Y:S04]  /*13260*/  STL [R1+0x2ec4], R0 ;  /* 0x002ec40001007387 */ /* 0x000fe80000100800 */
[----:B------:R0:W-:Y:S04]  /*13270*/  STL [R1+0x2ebc], R23 ;  /* 0x002ebc1701007387 */ /* 0x0001e80000100800 */
[----:B0-----:R-:W2:Y:S02]  /*13280*/  LDL.LU.64 R22, [R1+0x140] ;  /* 0x0001400001167983 */ /* 0x001ea40000300a00 */
[----:B--2---:R-:W-:-:S02]  /*13290*/  IMAD.MOV.U32 R0, RZ, RZ, R23 ;  /* 0x000000ffff007224 */ /* 0x004fc400078e0017 */
[----:B------:R0:W-:Y:S04]  /*132a0*/  STL [R1+0x2ec0], R22 ;  /* 0x002ec01601007387 */ /* 0x0001e80000100800 */
[----:B0-----:R-:W2:Y:S04]  /*132b0*/  LDL.LU.64 R22, [R1+0x128] ;  /* 0x0001280001167983 */ /* 0x001ea80000300a00 */
[----:B------:R0:W-:Y:S04]  /*132c0*/  STL [R1+0x2eb4], R0 ;  /* 0x002eb40001007387 */ /* 0x0001e80000100800 */
[----:B------:R1:W-:Y:S01]  /*132d0*/  STL [R1+0x2eb8], R60 ;  /* 0x002eb83c01007387 */ /* 0x0003e20000100800 */
[----:B0-----:R-:W-:-:S03]  /*132e0*/  IMAD.MOV.U32 R0, RZ, RZ, R61 ;  /* 0x000000ffff007224 */ /* 0x001fc600078e003d */
[----:B-1----:R-:W2:Y:S04]  /*132f0*/  LDL.LU.64 R60, [R1+0x98] ;  /* 0x00009800013c7983 */ /* 0x002ea80000300a00 */
[----:B------:R0:W-:Y:S04]  /*13300*/  STL [R1+0x2eac], R0 ;  /* 0x002eac0001007387 */ /* 0x0001e80000100800 */
[----:B---3--:R-:W-:Y:S01]  /*13310*/  STL [R1+0x2eb0], R20 ;  /* 0x002eb01401007387 */ /* 0x008fe20000100800 */
[----:B0-----:R-:W-:-:S03]  /*13320*/  IMAD.MOV.U32 R0, RZ, RZ, R21 ;  /* 0x000000ffff007224 */ /* 0x001fc600078e0015 */
[----:B------:R-:W-:Y:S04]  /*13330*/  STL [R1+0x2ea8], R24 ;  /* 0x002ea81801007387 */ /* 0x000fe80000100800 */
[----:B------:R-:W-:Y:S04]  /*13340*/  STL [R1+0x2ea4], R0 ;  /* 0x002ea40001007387 */ /* 0x000fe80000100800 */
[----:B------:R0:W-:Y:S04]  /*13350*/  STL [R1+0x2e9c], R25 ;  /* 0x002e9c1901007387 */ /* 0x0001e80000100800 */
[----:B0-----:R-:W3:Y:S01]  /*13360*/  LDL.LU.64 R24, [R1+0x10] ;  /* 0x0000100001187983 */ /* 0x001ee20000300a00 */
[----:B----4-:R-:W-:-:S03]  /*13370*/  IMAD.MOV.U32 R0, RZ, RZ, R3 ;  /* 0x000000ffff007224 */ /* 0x010fc600078e0003 */
[----:B------:R0:W-:Y:S04]  /*13380*/  STL [R1+0x2ea0], R2 ;  /* 0x002ea00201007387 */ /* 0x0001e80000100800 */
[----:B------:R-:W4:Y:S04]  /*13390*/  LDL.LU.64 R20, [R1+0x120] ;  /* 0x0001200001147983 */ /* 0x000f280000300a00 */
[----:B0-----:R-:W2:Y:S04]  /*133a0*/  LDL.LU.64 R2, [R1+0x3180] ;  /* 0x0031800001027983 */ /* 0x001ea80000300a00 */
[----:B------:R-:W-:Y:S04]  /*133b0*/  STL [R1+0x2e98], R18 ;  /* 0x002e981201007387 */ /* 0x000fe80000100800 */
[----:B------:R0:W-:Y:S02]  /*133c0*/  STL [R1+0x2e94], R0 ;  /* 0x002e940001007387 */ /* 0x0001e40000100800 */
[----:B0-----:R-:W-:-:S02]  /*133d0*/  IMAD.MOV.U32 R0, RZ, RZ, R19 ;  /* 0x000000ffff007224 */ /* 0x001fc400078e0013 */
[----:B------:R-:W4:Y:S04]  /*133e0*/  LDL.LU.64 R18, [R1] ;  /* 0x0000000001127983 */ /* 0x000f280000300a00 */
[----:B------:R0:W-:Y:S04]  /*133f0*/  STL [R1+0x2e8c], R0 ;  /* 0x002e8c0001007387 */ /* 0x0001e80000100800 */
[----:B------:R-:W-:Y:S01]  /*13400*/  STL [R1+0x2e90], R16 ;  /* 0x002e901001007387 */ /* 0x000fe20000100800 */
[----:B0-----:R-:W-:-:S03]  /*13410*/  IMAD.MOV.U32 R0, RZ, RZ, R17 ;  /* 0x000000ffff007224 */ /* 0x001fc600078e0011 */
[----:B------:R-:W-:Y:S04]  /*13420*/  STL [R1+0x2e88], R26 ;  /* 0x002e881a01007387 */ /* 0x000fe80000100800 */
[----:B------:R0:W-:Y:S04]  /*13430*/  STL [R1+0x2e84], R0 ;  /* 0x002e840001007387 */ /* 0x0001e80000100800 */
[----:B------:R1:W-:Y:S01]  /*13440*/  STL [R1+0x2e7c], R27 ;  /* 0x002e7c1b01007387 */ /* 0x0003e20000100800 */
[----:B0-----:R-:W-:-:S03]  /*13450*/  IMAD.MOV.U32 R0, RZ, RZ, R15 ;  /* 0x000000ffff007224 */ /* 0x001fc600078e000f */
[----:B-1----:R-:W4:Y:S04]  /*13460*/  LDL.LU.64 R26, [R1+0x90] ;  /* 0x00009000011a7983 */ /* 0x002f280000300a00 */
[----:B------:R-:W4:Y:S04]  /*13470*/  LDL.LU.64 R16, [R1+0x118] ;  /* 0x0001180001107983 */ /* 0x000f280000300a00 */
[----:B------:R0:W-:Y:S04]  /*13480*/  STL [R1+0x2e80], R14 ;  /* 0x002e800e01007387 */ /* 0x0001e80000100800 */
[----:B0-----:R-:W4:Y:S04]  /*13490*/  LDL.LU.64 R14, [R1+0x88] ;  /* 0x00008800010e7983 */ /* 0x001f280000300a00 */
[----:B------:R0:W-:Y:S04]  /*134a0*/  STL [R1+0x2e74], R0 ;  /* 0x002e740001007387 */ /* 0x0001e80000100800 */
[----:B------:R1:W-:Y:S01]  /*134b0*/  STL [R1+0x2e78], R58 ;  /* 0x002e783a01007387 */ /* 0x0003e20000100800 */
[----:B0-----:R-:W-:-:S03]  /*134c0*/  IMAD.MOV.U32 R0, RZ, RZ, R59 ;  /* 0x000000ffff007224 */ /* 0x001fc600078e003b */
[----:B-1----:R-:W4:Y:S04]  /*134d0*/  LDL.LU.64 R58, [R1+0x3178] ;  /* 0x00317800013a7983 */ /* 0x002f280000300a00 */
[----:B---3--:R-:W-:Y:S04]  /*134e0*/  STL [R1+0x2e70], R24 ;  /* 0x002e701801007387 */ /* 0x008fe80000100800 */
[----:B------:R0:W-:Y:S04]  /*134f0*/  STL [R1+0x2e6c], R0 ;  /* 0x002e6c0001007387 */ /* 0x0001e80000100800 */
[----:B------:R-:W-:Y:S01]  /*13500*/  STL [R1+0x2e68], R30 ;  /* 0x002e681e01007387 */ /* 0x000fe20000100800 */
[----:B0-----:R-:W-:-:S05]  /*13510*/  IMAD.MOV.U32 R0, RZ, RZ, R25 ;  /* 0x000000ffff007224 */ /* 0x001fca00078e0019 */
[----:B------:R-:W-:Y:S04]  /*13520*/  STL [R1+0x2e64], R0 ;  /* 0x002e640001007387 */ /* 0x000fe80000100800 */
[----:B------:R0:W-:Y:S04]  /*13530*/  STL [R1+0x2e5c], R31 ;  /* 0x002e5c1f01007387 */ /* 0x0001e80000100800 */
[----:B0-----:R-:W3:Y:S01]  /*13540*/  LDL.LU.64 R30, [R1+0x8] ;  /* 0x00000800011e7983 */ /* 0x001ee20000300a00 */
[----:B--2---:R-:W-:-:S03]  /*13550*/  IMAD.MOV.U32 R0, RZ, RZ, R23 ;  /* 0x000000ffff007224 */ /* 0x004fc600078e0017 */
[----:B------:R-:W2:Y:S04]  /*13560*/  LDL.LU.64 R24, [R1+0x110] ;  /* 0x0001100001187983 */ /* 0x000ea80000300a00 */
[----:B------:R0:W-:Y:S04]  /*13570*/  STL [R1+0x2e60], R22 ;  /* 0x002e601601007387 */ /* 0x0001e80000100800 */
[----:B0-----:R-:W2:Y:S04]  /*13580*/  LDL.LU.64 R22, [R1+0x80] ;  /* 0x0000800001167983 */ /* 0x001ea80000300a00 */
[----:B------:R0:W-:Y:S04]  /*13590*/  STL [R1+0x2e54], R0 ;  /* 0x002e540001007387 */ /* 0x0001e80000100800 */
[----:B------:R1:W-:Y:S01]  /*135a0*/  STL [R1+0x2e58], R60 ;  /* 0x002e583c01007387 */ /* 0x0003e20000100800 */
[----:B0-----:R-:W-:-:S03]  /*135b0*/  IMAD.MOV.U32 R0, RZ, RZ, R61 ;  /* 0x000000ffff007224 */ /* 0x001fc600078e003d */
[----:B-1----:R-:W2:Y:S04]  /*135c0*/  LDL.LU.64 R60, [R1+0x3170] ;  /* 0x00317000013c7983 */ /* 0x002ea80000300a00 */
[----:B---3--:R-:W-:Y:S04]  /*135d0*/  STL [R1+0x2e50], R30 ;  /* 0x002e501e01007387 */ /* 0x008fe80000100800 */
[----:B------:R0:W-:Y:S04]  /*135e0*/  STL [R1+0x2e4c], R0 ;  /* 0x002e4c0001007387 */ /* 0x0001e80000100800 */
[----:B------:R-:W-:Y:S01]  /*135f0*/  STL [R1+0x2e48], R32 ;  /* 0x002e482001007387 */ /* 0x000fe20000100800 */
[----:B0-----:R-:W-:-:S05]  /*13600*/  IMAD.MOV.U32 R0, RZ, RZ, R31 ;  /* 0x000000ffff007224 */ /* 0x001fca00078e001f */
[----:B------:R4:W-:Y:S04]  /*13610*/  STL [R1+0x2e44], R0 ;  /* 0x002e440001007387 */ /* 0x0009e80000100800 */
[----:B------:R-:W-:Y:S04]  /*13620*/  STL [R1+0x2e3c], R33 ;  /* 0x002e3c2101007387 */ /* 0x000fe80000100800 */
[----:B------:R-:W3:Y:S01]  /*13630*/  LDL.LU.64 R30, [R1+0x108] ;  /* 0x00010800011e7983 */ /* 0x000ee20000300a00 */
[----:B----4-:R-:W-:-:S03]  /*13640*/  IMAD.MOV.U32 R0, RZ, RZ, R21 ;  /* 0x000000ffff007224 */ /* 0x010fc600078e0015 */
[----:B------:R0:W-:Y:S04]  /*13650*/  STL [R1+0x2e40], R20 ;  /* 0x002e401401007387 */ /* 0x0001e80000100800 */
[----:B0-----:R-:W4:Y:S04]  /*13660*/  LDL.LU.64 R20, [R1+0x78] ;  /* 0x0000780001147983 */ /* 0x001f280000300a00 */
[----:B------:R0:W-:Y:S04]  /*13670*/  STL [R1+0x2e34], R0 ;  /* 0x002e340001007387 */ /* 0x0001e80000100800 */
[----:B------:R-:W-:Y:S01]  /*13680*/  STL [R1+0x2e38], R26 ;  /* 0x002e381a01007387 */ /* 0x000fe20000100800 */
[----:B0-----:R-:W-:-:S03]  /*13690*/  IMAD.MOV.U32 R0, RZ, RZ, R27 ;  /* 0x000000ffff007224 */ /* 0x001fc600078e001b */
[----:B------:R-:W-:Y:S04]  /*136a0*/  STL [R1+0x2e30], R18 ;  /* 0x002e301201007387 */ /* 0x000fe80000100800 */
[----:B------:R0:W-:Y:S04]  /*136b0*/  STL [R1+0x2e2c], R0 ;  /* 0x002e2c0001007387 */ /* 0x0001e80000100800 */
[----:B------:R-:W-:Y:S01]  /*136c0*/  STL [R1+0x2e28], R34 ;  /* 0x002e282201007387 */ /* 0x000fe20000100800 */
[----:B0-----:R-:W-:-:S05]  /*136d0*/  IMAD.MOV.U32 R0, RZ, RZ, R19 ;  /* 0x000000ffff007224 */ /* 0x001fca00078e0013 */
[----:B------:R0:W-:Y:S04]  /*136e0*/  STL [R1+0x2e24], R0 ;  /* 0x002e240001007387 */ /* 0x0001e80000100800 */
[----:B------:R-:W-:Y:S04]  /*136f0*/  STL [R1+0x2e1c], R35 ;  /* 0x002e1c2301007387 */ /* 0x000fe80000100800 */
[----:B------:R-:W4:Y:S01]  /*13700*/  LDL.LU.64 R18, [R1+0x100] ;  /* 0x0001000001127983 */ /* 0x000f220000300a00 */
[----:B0-----:R-:W-:-:S03]  /*13710*/  IMAD.MOV.U32 R0, RZ, RZ, R17 ;  /* 0x000000ffff007224 */ /* 0x001fc600078e0011 */
[----:B------:R0:W-:Y:S04]  /*13720*/  STL [R1+0x2e20], R16 ;  /* 0x002e201001007387 */ /* 0x0001e80000100800 */
[----:B0-----:R-:W4:Y:S04]  /*13730*/  LDL.LU.64 R16, [R1+0x70] ;  /* 0x0000700001107983 */ /* 0x001f280000300a00 */
[----:B------:R0:W-:Y:S04]  /*13740*/  STL [R1+0x2e14], R0 ;  /* 0x002e140001007387 */ /* 0x0001e80000100800 */
[----:B------:R1:W-:Y:S01]  /*13750*/  STL [R1+0x2e18], R14 ;  /* 0x002e180e01007387 */ /* 0x0003e20000100800 */
[----:B0-----:R-:W-:-:S03]  /*13760*/  IMAD.MOV.U32 R0, RZ, RZ, R15 ;  /* 0x000000ffff007224 */ /* 0x001fc600078e000f */
[----:B--2---:R-:W-:Y:S04]  /*13770*/  STL [R1+0x2e10], R60 ;  /* 0x002e103c01007387 */ /* 0x004fe80000100800 */
[----:B------:R0:W-:Y:S04]  /*13780*/  STL [R1+0x2e0c], R0 ;  /* 0x002e0c0001007387 */ /* 0x0001e80000100800 */
[----:B------:R-:W-:Y:S04]  /*13790*/  STL [R1+0x2e04], R61 ;  /* 0x002e043d01007387 */ /* 0x000fe80000100800 */
[----:B------:R-:W-:Y:S04]  /*137a0*/  STL [R1+0x2e08], R36 ;  /* 0x002e082401007387 */ /* 0x000fe80000100800 */
[----:B-1----:R-:W2:Y:S01]  /*137b0*/  LDL.LU.64 R14, [R1+0xf8] ;  /* 0x0000f800010e7983 */ /* 0x002ea20000300a00 */
[----:B0-----:R-:W-:-:S03]  /*137c0*/  IMAD.MOV.U32 R0, RZ, RZ, R25 ;  /* 0x000000ffff007224 */ /* 0x001fc600078e0019 */
[----:B------:R-:W-:Y:S04]  /*137d0*/  STL [R1+0x2dfc], R37 ;  /* 0x002dfc2501007387 */ /* 0x000fe80000100800 */
[----:B------:R-:W-:Y:S04]  /*137e0*/  STL [R1+0x2e00], R24 ;  /* 0x002e001801007387 */ /* 0x000fe80000100800 */
[----:B------:R-:W2:Y:S04]  /*137f0*/  LDL.LU.64 R26, [R1+0x68] ;  /* 0x00006800011a7983 */ /* 0x000ea80000300a00 */
[----:B------:R0:W-:Y:S04]  /*13800*/  STL [R1+0x2df4], R0 ;  /* 0x002df40001007387 */ /* 0x0001e80000100800 */
[----:B------:R1:W-:Y:S01]  /*13810*/  STL [R1+0x2df8], R22 ;  /* 0x002df81601007387 */ /* 0x0003e20000100800 */
[----:B0-----:R-:W-:-:S03]  /*13820*/  IMAD.MOV.U32 R0, RZ, RZ, R23 ;  /* 0x000000ffff007224 */ /* 0x001fc600078e0017 */
[----:B------:R-:W-:Y:S04]  /*13830*/  STL [R1+0x2df0], R58 ;  /* 0x002df03a01007387 */ /* 0x000fe80000100800 */
[----:B------:R0:W-:Y:S04]  /*13840*/  STL [R1+0x2dec], R0 ;  /* 0x002dec0001007387 */ /* 0x0001e80000100800 */
[----:B------:R-:W-:Y:S04]  /*13850*/  STL [R1+0x2de4], R59 ;  /* 0x002de43b01007387 */ /* 0x000fe80000100800 */
[----:B------:R-:W-:Y:S04]  /*13860*/  STL [R1+0x2de8], R38 ;  /* 0x002de82601007387 */ /* 0x000fe80000100800 */
[----:B------:R-:W2:Y:S04]  /*13870*/  LDL.LU.64 R24, [R1+0xf0] ;  /* 0x0000f00001187983 */ /* 0x000ea80000300a00 */
[----:B------:R-:W-:Y:S04]  /*13880*/  STL [R1+0x2ddc], R39 ;  /* 0x002ddc2701007387 */ /* 0x000fe80000100800 */
[----:B---3--:R-:W-:Y:S04]  /*13890*/  STL [R1+0x2de0], R30 ;  /* 0x002de01e01007387 */ /* 0x008fe80000100800 */
[----:B-1----:R-:W3:Y:S01]  /*138a0*/  LDL.LU.64 R22, [R1+0x60] ;  /* 0x0000600001167983 */ /* 0x002ee20000300a00 */
[----:B0-----:R-:W-:-:S03]  /*138b0*/  IMAD.MOV.U32 R0, RZ, RZ, R31 ;  /* 0x000000ffff007224 */ /* 0x001fc600078e001f */
[----:B----4-:R-:W-:Y:S04]  /*138c0*/  STL [R1+0x2dd8], R20 ;  /* 0x002dd81401007387 */ /* 0x010fe80000100800 */
[----:B------:R0:W-:Y:S04]  /*138d0*/  STL [R1+0x2dd4], R0 ;  /* 0x002dd40001007387 */ /* 0x0001e80000100800 */
[----:B------:R-:W-:Y:S01]  /*138e0*/  STL [R1+0x2dd0], R2 ;  /* 0x002dd00201007387 */ /* 0x000fe20000100800 */
[----:B0-----:R-:W-:-:S05]  /*138f0*/  IMAD.MOV.U32 R0, RZ, RZ, R21 ;  /* 0x000000ffff007224 */ /* 0x001fca00078e0015 */
[----:B------:R0:W-:Y:S04]  /*13900*/  STL [R1+0x2dcc], R0 ;  /* 0x002dcc0001007387 */ /* 0x0001e80000100800 */
[----:B------:R-:W-:Y:S04]  /*13910*/  STL [R1+0x2dc4], R3 ;  /* 0x002dc40301007387 */ /* 0x000fe80000100800 */
[----:B------:R-:W-:Y:S04]  /*13920*/  STL [R1+0x2dc8], R40 ;  /* 0x002dc82801007387 */ /* 0x000fe80000100800 */
[----:B------:R-:W-:Y:S04]  /*13930*/  STL [R1+0x2dbc], R41 ;  /* 0x002dbc2901007387 */ /* 0x000fe80000100800 */
[----:B------:R-:W4:Y:S04]  /*13940*/  LDL.LU.64 R20, [R1+0xe8] ;  /* 0x0000e80001147983 */ /* 0x000f280000300a00 */
[----:B------:R1:W-:Y:S01]  /*13950*/  STL [R1+0x2dc0], R18 ;  /* 0x002dc01201007387 */ /* 0x0003e20000100800 */
[----:B0-----:R-:W-:-:S03]  /*13960*/  IMAD.MOV.U32 R0, RZ, RZ, R19 ;  /* 0x000000ffff007224 */ /* 0x001fc600078e0013 */
[----:B-1----:R-:W4:Y:S04]  /*13970*/  LDL.LU.64 R18, [R1+0x58] ;  /* 0x0000580001127983 */ /* 0x002f280000300a00 */
[----:B------:R0:W-:Y:S04]  /*13980*/  STL [R1+0x2db4], R0 ;  /* 0x002db40001007387 */ /* 0x0001e80000100800 */
[----:B------:R-:W-:Y:S01]  /*13990*/  STL [R1+0x2db8], R16 ;  /* 0x002db81001007387 */ /* 0x000fe20000100800 */
[----:B0-----:R-:W-:-:S03]  /*139a0*/  IMAD.MOV.U32 R0, RZ, RZ, R17 ;  /* 0x000000ffff007224 */ /* 0x001fc600078e0011 */
[----:B------:R-:W-:Y:S04]  /*139b0*/  STL [R1+0x2db0], R4 ;  /* 0x002db00401007387 */ /* 0x000fe80000100800 */
[----:B------:R0:W-:Y:S04]  /*139c0*/  STL [R1+0x2dac], R0 ;  /* 0x002dac0001007387 */ /* 0x0001e80000100800 */
[----:B------:R-:W-:Y:S04]  /*139d0*/  STL [R1+0x2da4], R5 ;  /* 0x002da40501007387 */ /* 0x000fe80000100800 */
[----:B------:R-:W-:Y:S04]  /*139e0*/  STL [R1+0x2da8], R42 ;  /* 0x002da82a01007387 */ /* 0x000fe80000100800 */
[----:B------:R-:W-:Y:S04]  /*139f0*/  STL [R1+0x2d9c], R43 ;  /* 0x002d9c2b01007387 */ /* 0x000fe80000100800 */
[----:B--2---:R1:W-:Y:S01]  /*13a00*/  STL [R1+0x2da0], R14 ;  /* 0x002da00e01007387 */ /* 0x0043e20000100800 */
[----:B0-----:R-:W-:-:S03]  /*13a10*/  IMAD.MOV.U32 R0, RZ, RZ, R15 ;  /* 0x000000ffff007224 */ /* 0x001fc600078e000f */
[----:B------:R-:W2:Y:S04]  /*13a20*/  LDL.LU.64 R16, [R1+0xe0] ;  /* 0x0000e00001107983 */ /* 0x000ea80000300a00 */
[----:B-1----:R-:W2:Y:S04]  /*13a30*/  LDL.LU.64 R14, [R1+0x50] ;  /* 0x00005000010e7983 */ /* 0x002ea80000300a00 */
[----:B------:R0:W-:Y:S04]  /*13a40*/  STL [R1+0x2d94], R0 ;  /* 0x002d940001007387 */ /* 0x0001e80000100800 */
[----:B------:R-:W-:Y:S01]  /*13a50*/  STL [R1+0x2d98], R26 ;  /* 0x002d981a01007387 */ /* 0x000fe20000100800 */
[----:B0-----:R-:W-:-:S03]  /*13a60*/  IMAD.MOV.U32 R0, RZ, RZ, R27 ;  /* 0x000000ffff007224 */ /* 0x001fc600078e001b */
[----:B------:R-:W-:Y:S04]  /*13a70*/  STL [R1+0x2d90], R6 ;  /* 0x002d900601007387 */ /* 0x000fe80000100800 */
[----:B------:R0:W-:Y:S04]  /*13a80*/  STL [R1+0x2d8c], R0 ;  /* 0x002d8c0001007387 */ /* 0x0001e80000100800 */
[----:B------:R-:W-:Y:S04]  /*13a90*/  STL [R1+0x2d84], R7 ;  /* 0x002d840701007387 */ /* 0x000fe80000100800 */
[----:B------:R-:W-:Y:S01]  /*13aa0*/  STL [R1+0x2d88], R44 ;  /* 0x002d882c01007387 */ /* 0x000fe20000100800 */
[----:B0-----:R-:W-:-:S03]  /*13ab0*/  IMAD.MOV.U32 R0, RZ, RZ, R25 ;  /* 0x000000ffff007224 */ /* 0x001fc600078e0019 */
[----:B------:R-:W-:Y:S04]  /*13ac0*/  STL [R1+0x2d7c], R45 ;  /* 0x002d7c2d01007387 */ /* 0x000fe80000100800 */
[----:B------:R-:W-:Y:S04]  /*13ad0*/  STL [R1+0x2d80], R24 ;  /* 0x002d801801007387 */ /* 0x000fe80000100800 */
[----:B------:R-:W2:Y:S04]  /*13ae0*/  LDL.LU.64 R30, [R1+0x368] ;  /* 0x00036800011e7983 */ /* 0x000ea80000300a00 */
[----:B------:R0:W-:Y:S04]  /*13af0*/  STL [R1+0x2d74], R0 ;  /* 0x002d740001007387 */ /* 0x0001e80000100800 */
[----:B---3--:R-:W-:Y:S01]  /*13b00*/  STL [R1+0x2d78], R22 ;  /* 0x002d781601007387 */ /* 0x008fe20000100800 */
[----:B0-----:R-:W-:-:S03]  /*13b10*/  IMAD.MOV.U32 R0, RZ, RZ, R23 ;  /* 0x000000ffff007224 */ /* 0x001fc600078e0017 */
[----:B------:R-:W3:Y:S04]  /*13b20*/  LDL.LU.64 R26, [R1+0x370] ;  /* 0x00037000011a7983 */ /* 0x000ee80000300a00 */
[----:B------:R-:W-:Y:S04]  /*13b30*/  STL [R1+0x2d70], R8 ;  /* 0x002d700801007387 */ /* 0x000fe80000100800 */
[----:B------:R0:W-:Y:S04]  /*13b40*/  STL [R1+0x2d6c], R0 ;  /* 0x002d6c0001007387 */ /* 0x0001e80000100800 */
[----:B------:R-:W3:Y:S04]  /*13b50*/  LDL.LU.64 R24, [R1+0x378] ;  /* 0x0003780001187983 */ /* 0x000ee80000300a00 */
[----:B------:R-:W-:Y:S04]  /*13b60*/  STL [R1+0x2d64], R9 ;  /* 0x002d640901007387 */ /* 0x000fe80000100800 */
[----:B------:R-:W-:Y:S04]  /*13b70*/  STL [R1+0x2d68], R46 ;  /* 0x002d682e01007387 */ /* 0x000fe80000100800 */
[----:B------:R-:W-:Y:S04]  /*13b80*/  STL [R1+0x2d5c], R47 ;  /* 0x002d5c2f01007387 */ /* 0x000fe80000100800 */
[----:B----4-:R-:W-:Y:S01]  /*13b90*/  STL [R1+0x2d60], R20 ;  /* 0x002d601401007387 */ /* 0x010fe20000100800 */
[----:B0-----:R-:W-:-:S03]  /*13ba0*/  IMAD.MOV.U32 R0, RZ, RZ, R21 ;  /* 0x000000ffff007224 */ /* 0x001fc600078e0015 */
[----:B------:R-:W4:Y:S04]  /*13bb0*/  LDL.LU.64 R22, [R1+0x380] ;  /* 0x0003800001167983 */ /* 0x000f280000300a00 */
[----:B------:R0:W-:Y:S02]  /*13bc0*/  STL [R1+0x2d54], R0 ;  /* 0x002d540001007387 */ /* 0x0001e40000100800 */
[----:B0-----:R-:W-:Y:S02]  /*13bd0*/  IMAD.MOV.U32 R0, RZ, RZ, R19 ;  /* 0x000000ffff007224 */ /* 0x001fe400078e0013 */
[----:B------:R0:W-:Y:S04]  /*13be0*/  STL [R1+0x2d58], R18 ;  /* 0x002d581201007387 */ /* 0x0001e80000100800 */
[----:B------:R-:W4:Y:S04]  /*13bf0*/  LDL.LU.64 R20, [R1+0x388] ;  /* 0x0003880001147983 */ /* 0x000f280000300a00 */
[----:B------:R2:W-:Y:S04]  /*13c00*/  STL [R1+0x2d4c], R0 ;  /* 0x002d4c0001007387 */ /* 0x0005e80000100800 */
[----:B------:R-:W-:Y:S04]  /*13c10*/  STL [R1+0x2d50], R10 ;  /* 0x002d500a01007387 */ /* 0x000fe80000100800 */
[----:B------:R-:W-:Y:S04]  /*13c20*/  STL [R1+0x2d44], R11 ;  /* 0x002d440b01007387 */ /* 0x000fe80000100800 */
[----:B0-----:R-:W4:Y:S04]  /*13c30*/  LDL.LU.64 R18, [R1+0x390] ;  /* 0x0003900001127983 */ /* 0x001f280000300a00 */
[----:B------:R-:W-:Y:S04]  /*13c40*/  STL [R1+0x2d48], R48 ;  /* 0x002d483001007387 */ /* 0x000fe80000100800 */
[----:B------:R-:W-:Y:S01]  /*13c50*/  STL [R1+0x2d3c], R49 ;  /* 0x002d3c3101007387 */ /* 0x000fe20000100800 */
[----:B--2---:R-:W-:-:S03]  /*13c60*/  IMAD.MOV.U32 R0, RZ, RZ, R17 ;  /* 0x000000ffff007224 */ /* 0x004fc600078e0011 */
[----:B------:R-:W-:Y:S04]  /*13c70*/  STL [R1+0x2d40], R16 ;  /* 0x002d401001007387 */ /* 0x000fe80000100800 */
[----:B------:R-:W-:Y:S04]  /*13c80*/  STL [R1+0x2d38], R14 ;  /* 0x002d380e01007387 */ /* 0x000fe80000100800 */
[----:B------:R0:W-:Y:S04]  /*13c90*/  STL [R1+0x2d34], R0 ;  /* 0x002d340001007387 */ /* 0x0001e80000100800 */
[----:B------:R-:W2:Y:S01]  /*13ca0*/  LDL.LU.64 R32, [R1+0x3a0] ;  /* 0x0003a00001207983 */ /* 0x000ea20000300a00 */
[----:B0-----:R-:W-:-:S03]  /*13cb0*/  IMAD.MOV.U32 R0, RZ, RZ, R15 ;  /* 0x000000ffff007224 */ /* 0x001fc600078e000f */
[----:B------:R-:W-:Y:S04]  /*13cc0*/  STL [R1+0x2d30], R12 ;  /* 0x002d300c01007387 */ /* 0x000fe80000100800 */
[----:B------:R0:W-:Y:S04]  /*13cd0*/  STL [R1+0x2d2c], R0 ;  /* 0x002d2c0001007387 */ /* 0x0001e80000100800 */
[----:B------:R-:W2:Y:S04]  /*13ce0*/  LDL.LU.64 R16, [R1+0x3a8] ;  /* 0x0003a80001107983 */ /* 0x000ea80000300a00 */
[----:B------:R-:W-:Y:S04]  /*13cf0*/  STL [R1+0x2d24], R13 ;  /* 0x002d240d01007387 */ /* 0x000fe80000100800 */
[----:B------:R-:W-:Y:S04]  /*13d00*/  STL [R1+0x2d28], R50 ;  /* 0x002d283201007387 */ /* 0x000fe80000100800 */
[----:B------:R-:W2:Y:S01]  /*13d10*/  LDL.LU.64 R14, [R1+0x3b0] ;  /* 0x0003b000010e7983 */ /* 0x000ea20000300a00 */
[----:B0-----:R-:W-:-:S03]  /*13d20*/  IMAD.MOV.U32 R0, RZ, RZ, R31 ;  /* 0x000000ffff007224 */ /* 0x001fc600078e001f */
[----:B------:R-:W-:Y:S04]  /*13d30*/  STL [R1+0x2d04], R51 ;  /* 0x002d043301007387 */ /* 0x000fe80000100800 */
[----:B------:R0:W-:Y:S04]  /*13d40*/  STL [R1+0x2d0c], R30 ;  /* 0x002d0c1e01007387 */ /* 0x0001e80000100800 */
[----:B---3--:R-:W-:Y:S04]  /*13d50*/  STL [R1+0x2d14], R26 ;  /* 0x002d141a01007387 */ /* 0x008fe80000100800 */
[----:B------:R1:W-:Y:S04]  /*13d60*/  STL [R1+0x2d08], R0 ;  /* 0x002d080001007387 */ /* 0x0003e80000100800 */
[----:B0-----:R-:W3:Y:S01]  /*13d70*/  LDL.LU.64 R30, [R1+0x3b8] ;  /* 0x0003b800011e7983 */ /* 0x001ee20000300a00 */
[----:B-1----:R-:W-:-:S05]  /*13d80*/  IMAD.MOV.U32 R0, RZ, RZ, R27 ;  /* 0x000000ffff007224 */ /* 0x002fca00078e001b */
[----:B------:R0:W-:Y:S04]  /*13d90*/  STL [R1+0x2d10], R0 ;  /* 0x002d100001007387 */ /* 0x0001e80000100800 */
[----:B------:R-:W-:Y:S04]  /*13da0*/  STL [R1+0x2d1c], R24 ;  /* 0x002d1c1801007387 */ /* 0x000fe80000100800 */
[----:B------:R-:W3:Y:S01]  /*13db0*/  LDL.LU.64 R26, [R1+0x3c0] ;  /* 0x0003c000011a7983 */ /* 0x000ee20000300a00 */
[----:B0-----:R-:W-:-:S05]  /*13dc0*/  IMAD.MOV.U32 R0, RZ, RZ, R25 ;  /* 0x000000ffff007224 */ /* 0x001fca00078e0019 */
[----:B------:R4:W-:Y:S04]  /*13dd0*/  STL [R1+0x2d18], R0 ;  /* 0x002d180001007387 */ /* 0x0009e80000100800 */
[----:B------:R-:W-:Y:S04]  /*13de0*/  STL [R1+0x2d20], R52 ;  /* 0x002d203401007387 */ /* 0x000fe80000100800 */
[----:B------:R-:W-:Y:S04]  /*13df0*/  STL [R1+0x2ce4], R53 ;  /* 0x002ce43501007387 */ /* 0x000fe80000100800 */
[----:B------:R-:W3:Y:S01]  /*13e00*/  LDL.LU.64 R60, [R1+0x3c8] ;  /* 0x0003c800013c7983 */ /* 0x000ee20000300a00 */
[----:B----4-:R-:W-:-:S03]  /*13e10*/  IMAD.MOV.U32 R0, RZ, RZ, R23 ;  /* 0x000000ffff007224 */ /* 0x010fc600078e0017 */
[----:B------:R-:W-:Y:S04]  /*13e20*/  STL [R1+0x2cec], R22 ;  /* 0x002cec1601007387 */ /* 0x000fe80000100800 */
[----:B------:R-:W4:Y:S04]  /*13e30*/  LDL.LU.64 R24, [R1+0x360] ;  /* 0x0003600001187983 */ /* 0x000f280000300a00 */
[----:B------:R0:W-:Y:S04]  /*13e40*/  STL [R1+0x2ce8], R0 ;  /* 0x002ce80001007387 */ /* 0x0001e80000100800 */
[----:B------:R1:W-:Y:S01]  /*13e50*/  STL [R1+0x2cf4], R20 ;  /* 0x002cf41401007387 */ /* 0x0003e20000100800 */
[----:B0-----:R-:W-:-:S03]  /*13e60*/  IMAD.MOV.U32 R0, RZ, RZ, R21 ;  /* 0x000000ffff007224 */ /* 0x001fc600078e0015 */
[----:B-1----:R-:W4:Y:S04]  /*13e70*/  LDL.LU.64 R20, [R1+0x3d0] ;  /* 0x0003d00001147983 */ /* 0x002f280000300a00 */
[----:B------:R0:W-:Y:S04]  /*13e80*/  STL [R1+0x2cf0], R0 ;  /* 0x002cf00001007387 */ /* 0x0001e80000100800 */
[----:B------:R1:W-:Y:S04]  /*13e90*/  STL [R1+0x2cfc], R18 ;  /* 0x002cfc1201007387 */ /* 0x0003e80000100800 */
[----:B------:R-:W4:Y:S01]  /*13ea0*/  LDL.LU.64 R22, [R1+0x3d8] ;  /* 0x0003d80001167983 */ /* 0x000f220000300a00 */
[----:B0-----:R-:W-:-:S05]  /*13eb0*/  IMAD.MOV.U32 R0, RZ, RZ, R19 ;  /* 0x000000ffff007224 */ /* 0x001fca00078e0013 */
[----:B------:R0:W-:Y:S04]  /*13ec0*/  STL [R1+0x2cf8], R0 ;  /* 0x002cf80001007387 */ /* 0x0001e80000100800 */
[----:B------:R-:W-:Y:S04]  /*13ed0*/  STL [R1+0x2d00], R54 ;  /* 0x002d003601007387 */ /* 0x000fe80000100800 */
[----:B------:R-:W-:Y:S04]  /*13ee0*/  STL [R1+0x2cc4], R55 ;  /* 0x002cc43701007387 */ /* 0x000fe80000100800 */
[----:B-1----:R-:W4:Y:S04]  /*13ef0*/  LDL.LU.64 R18, [R1+0x3e0] ;  /* 0x0003e00001127983 */ /* 0x002f280000300a00 */
[----:B--2---:R-:W-:Y:S01]  /*13f00*/  STL [R1+0x2ccc], R32 ;  /* 0x002ccc2001007387 */ /* 0x004fe20000100800 */
[----:B0-----:R-:W-:-:S03]  /*13f10*/  IMAD.MOV.U32 R0, RZ, RZ, R33 ;  /* 0x000000ffff007224 */ /* 0x001fc600078e0021 */
[----:B------:R-:W2:Y:S04]  /*13f20*/  LDL.LU.64 R34, [R1+0x358] ;  /* 0x0003580001227983 */ /* 0x000ea80000300a00 */
        /* <DEDUP_REMOVED lines=8> */
[----:B------:R0:W-:Y:S04]  /*13fb0*/  STL [R1+0x2cd8], R0 ;  /* 0x002cd80001007387 */ /* 0x0001e80000100800 */
[----:B------:R-:W-:Y:S04]  /*13fc0*/  STL [R1+0x2ce0], R56 ;  /* 0x002ce03801007387 */ /* 0x000fe80000100800 */
[----:B------:R-:W-:Y:S04]  /*13fd0*/  STL [R1+0xf80], R57 ;  /* 0x000f803901007387 */ /* 0x000fe80000100800 */
[----:B------:R-:W2:Y:S04]  /*13fe0*/  LDL.LU.64 R32, [R1+0x3f8] ;  /* 0x0003f80001207983 */ /* 0x000ea80000300a00 */
[----:B---3--:R1:W-:Y:S01]  /*13ff0*/  STL [R1+0xf88], R30 ;  /* 0x000f881e01007387 */ /* 0x0083e20000100800 */
[----:B0-----:R-:W-:-:S03]  /*14000*/  IMAD.MOV.U32 R0, RZ, RZ, R31 ;  /* 0x000000ffff007224 */ /* 0x001fc600078e001f */
[----:B-1----:R-:W3:Y:S04]  /*14010*/  LDL.LU.64 R30, [R1+0x350] ;  /* 0x00035000011e7983 */ /* 0x002ee80000300a00 */
[----:B------:R0:W-:Y:S04]  /*14020*/  STL [R1+0xf84], R0 ;  /* 0x000f840001007387 */ /* 0x0001e80000100800 */
[----:B------:R1:W-:Y:S01]  /*14030*/  STL [R1+0xf90], R26 ;  /* 0x000f901a01007387 */ /* 0x0003e20000100800 */
[----:B0-----:R-:W-:-:S03]  /*14040*/  IMAD.MOV.U32 R0, RZ, RZ, R27 ;  /* 0x000000ffff007224 */ /* 0x001fc600078e001b */
[----:B-1----:R-:W3:Y:S04]  /*14050*/  LDL.LU.64 R26, [R1+0x400] ;  /* 0x00040000011a7983 */ /* 0x002ee80000300a00 */
[----:B------:R0:W-:Y:S04]  /*14060*/  STL [R1+0xf8c], R0 ;  /* 0x000f8c0001007387 */ /* 0x0001e80000100800 */
[----:B------:R1:W-:Y:S01]  /*14070*/  STL [R1+0xf98], R60 ;  /* 0x000f983c01007387 */ /* 0x0003e20000100800 */
[----:B0-----:R-:W-:-:S03]  /*14080*/  IMAD.MOV.U32 R0, RZ, RZ, R61 ;  /* 0x000000ffff007224 */ /* 0x001fc600078e003d */
[----:B-1----:R-:W3:Y:S04]  /*14090*/  LDL.LU.64 R60, [R1+0x408] ;  /* 0x00040800013c7983 */ /* 0x002ee80000300a00 */
[----:B------:R0:W-:Y:S04]  /*140a0*/  STL [R1+0xf94], R0 ;  /* 0x000f940001007387 */ /* 0x0001e80000100800 */
[----:B----4-:R1:W-:Y:S01]  /*140b0*/  STL [R1+0xfa0], R24 ;  /* 0x000fa01801007387 */ /* 0x0103e20000100800 */
[----:B0-----:R-:W-:-:S03]  /*140c0*/  IMAD.MOV.U32 R0, RZ, RZ, R25 ;  /* 0x000000ffff007224 */ /* 0x001fc600078e0019 */
[----:B-1----:R-:W4:Y:S04]  /*140d0*/  LDL.LU.64 R24, [R1+0x410] ;  /* 0x0004100001187983 */ /* 0x002f280000300a00 */
[----:B------:R0:W-:Y:S04]  /*140e0*/  STL [R1+0xf9c], R0 ;  /* 0x000f9c0001007387 */ /* 0x0001e80000100800 */
[----:B------:R1:W-:Y:S01]  /*140f0*/  STL [R1+0xfa8], R20 ;  /* 0x000fa81401007387 */ /* 0x0003e20000100800 */
        /* <DEDUP_REMOVED lines=11> */
[----:B--2---:R1:W-:Y:S01]  /*141b0*/  STL [R1+0xfc0], R34 ;  /* 0x000fc02201007387 */ /* 0x0043e20000100800 */
[----:B0-----:R-:W-:-:S03]  /*141c0*/  IMAD.MOV.U32 R0, RZ, RZ, R35 ;  /* 0x000000ffff007224 */ /* 0x001fc600078e0023 */
[----:B-1----:R-:W2:Y:S04]  /*141d0*/  LDL.LU.64 R34, [R1+0x428] ;  /* 0x0004280001227983 */ /* 0x002ea80000300a00 */
        /* <DEDUP_REMOVED lines=1420> */
[----:B------:R3:W-:Y:S02]  /*19aa0*/  STL [R1+0x1ad4], R0 ;  /* 0x001ad40001007387 */ /* 0x0007e40000100800 */
[----:B---3--:R-:W-:Y:S02]  /*19ab0*/  IMAD.MOV.U32 R0, RZ, RZ, R31 ;  /* 0x000000ffff007224 */ /* 0x008fe400078e001f */
[----:B------:R0:W-:Y:S04]  /*19ac0*/  STL [R1+0x1ae0], R30 ;  /* 0x001ae01e01007387 */ /* 0x0001e80000100800 */
[----:B0-----:R-:W3:Y:S04]  /*19ad0*/  LDL.LU.64 R30, [R1+0xdd8] ;  /* 0x000dd800011e7983 */ /* 0x001ee80000300a00 */
[----:B------:R0:W-:Y:S04]  /*19ae0*/  STL [R1+0x1adc], R0 ;  /* 0x001adc0001007387 */ /* 0x0001e80000100800 */
[----:B------:R1:W-:Y:S01]  /*19af0*/  STL [R1+0x1ae8], R26 ;  /* 0x001ae81a01007387 */ /* 0x0003e20000100800 */
[----:B0-----:R-:W-:-:S03]  /*19b00*/  IMAD.MOV.U32 R0, RZ, RZ, R27 ;  /* 0x000000ffff007224 */ /* 0x001fc600078e001b */
[----:B-1----:R-:W3:Y:S04]  /*19b10*/  LDL.LU.64 R26, [R1+0xc48] ;  /* 0x000c4800011a7983 */ /* 0x002ee80000300a00 */
[----:B------:R0:W-:Y:S04]  /*19b20*/  STL [R1+0x1ae4], R0 ;  /* 0x001ae40001007387 */ /* 0x0001e80000100800 */
[----:B------:R-:W-:Y:S04]  /*19b30*/  STL [R1+0x1af0], R60 ;  /* 0x001af03c01007387 */ /* 0x000fe80000100800 */
[----:B------:R-:W3:Y:S01]  /*19b40*/  LDL.LU.64 R36, [R1+0xde0] ;  /* 0x000de00001247983 */ /* 0x000ee20000300a00 */
[----:B0-----:R-:W-:-:S05]  /*19b50*/  IMAD.MOV.U32 R0, RZ, RZ, R61 ;  /* 0x000000ffff007224 */ /* 0x001fca00078e003d */
        /* <DEDUP_REMOVED lines=17> */
[----:B--2---:R-:W-:Y:S04]  /*19c70*/  STL [R1+0x1b18], R34 ;  /* 0x001b182201007387 */ /* 0x004fe80000100800 */
[----:B------:R-:W2:Y:S01]  /*19c80*/  LDL.LU.64 R60, [R1+0xe00] ;  /* 0x000e0000013c7983 */ /* 0x000ea20000300a00 */
[----:B0-----:R-:W-:-:S05]  /*19c90*/  IMAD.MOV.U32 R0, RZ, RZ, R35 ;  /* 0x000000ffff007224 */ /* 0x001fca00078e0023 */
        /* <DEDUP_REMOVED lines=10> */
[----:B------:R-:W2:Y:S01]  /*19d40*/  LDL.LU.64 R34, [R1+0xe10] ;  /* 0x000e100001227983 */ /* 0x000ea20000300a00 */
[----:B0-----:R-:W-:-:S05]  /*19d50*/  IMAD.MOV.U32 R0, RZ, RZ, R33 ;  /* 0x000000ffff007224 */ /* 0x001fca00078e0021 */
[----:B------:R3:W-:Y:S02]  /*19d60*/  STL [R1+0x1b2c], R0 ;  /* 0x001b2c0001007387 */ /* 0x0007e40000100800 */
[----:B---3--:R-:W-:Y:S02]  /*19d70*/  IMAD.MOV.U32 R0, RZ, RZ, R31 ;  /* 0x000000ffff007224 */ /* 0x008fe400078e001f */
[----:B------:R-:W-:Y:S04]  /*19d80*/  STL [R1+0x1b38], R30 ;  /* 0x001b381e01007387 */ /* 0x000fe80000100800 */
[----:B------:R-:W3:Y:S04]  /*19d90*/  LDL.LU.64 R32, [R1+0xe18] ;  /* 0x000e180001207983 */ /* 0x000ee80000300a00 */
[----:B------:R0:W-:Y:S04]  /*19da0*/  STL [R1+0x1b34], R0 ;  /* 0x001b340001007387 */ /* 0x0001e80000100800 */
[----:B------:R1:W-:Y:S01]  /*19db0*/  STL [R1+0x1b40], R26 ;  /* 0x001b401a01007387 */ /* 0x0003e20000100800 */
[----:B0-----:R-:W-:-:S03]  /*19dc0*/  IMAD.MOV.U32 R0, RZ, RZ, R27 ;  /* 0x000000ffff007224 */ /* 0x001fc600078e001b */
[----:B------:R-:W3:Y:S04]  /*19dd0*/  LDL.LU.64 R30, [R1+0xe20] ;  /* 0x000e2000011e7983 */ /* 0x000ee80000300a00 */
[----:B------:R-:W-:Y:S04]  /*19de0*/  STL [R1+0x1b48], R36 ;  /* 0x001b482401007387 */ /* 0x000fe80000100800 */
[----:B------:R0:W-:Y:S04]  /*19df0*/  STL [R1+0x1b3c], R0 ;  /* 0x001b3c0001007387 */ /* 0x0001e80000100800 */
[----:B-1----:R-:W3:Y:S01]  /*19e00*/  LDL.LU.64 R26, [R1+0x190] ;  /* 0x00019000011a7983 */ /* 0x002ee20000300a00 */
[----:B0-----:R-:W-:-:S03]  /*19e10*/  IMAD.MOV.U32 R0, RZ, RZ, R37 ;  /* 0x000000ffff007224 */ /* 0x001fc600078e0025 */
[----:B----4-:R-:W-:Y:S04]  /*19e20*/  STL [R1+0x1b50], R24 ;  /* 0x001b501801007387 */ /* 0x010fe80000100800 */
[----:B------:R0:W-:Y:S02]  /*19e30*/  STL [R1+0x1b44], R0 ;  /* 0x001b440001007387 */ /* 0x0001e40000100800 */
[----:B0-----:R-:W-:Y:S02]  /*19e40*/  IMAD.MOV.U32 R0, RZ, RZ, R25 ;  /* 0x000000ffff007224 */ /* 0x001fe400078e0019 */
[----:B------:R-:W4:Y:S04]  /*19e50*/  LDL.LU.64 R24, [R1+0xe28] ;  /* 0x000e280001187983 */ /* 0x000f280000300a00 */
        /* <DEDUP_REMOVED lines=31> */
[----:B------:R-:W-:Y:S04]  /*1a050*/  STL [R1+0x1b98], R30 ;  /* 0x001b981e01007387 */ /* 0x000fe80000100800 */
[----:B------:R1:W-:Y:S04]  /*1a060*/  STL [R1+0x1b8c], R0 ;  /* 0x001b8c0001007387 */ /* 0x0003e80000100800 */
[----:B0-----:R-:W3:Y:S01]  /*1a070*/  LDL.LU.64 R32, [R1+0xe58] ;  /* 0x000e580001207983 */ /* 0x001ee20000300a00 */
[----:B-1----:R-:W-:-:S03]  /*1a080*/  IMAD.MOV.U32 R0, RZ, RZ, R31 ;  /* 0x000000ffff007224 */ /* 0x002fc600078e001f */
[----:B------:R-:W-:Y:S04]  /*1a090*/  STL [R1+0x1ba0], R26 ;  /* 0x001ba01a01007387 */ /* 0x000fe80000100800 */
[----:B------:R0:W-:Y:S04]  /*1a0a0*/  STL [R1+0x1b94], R0 ;  /* 0x001b940001007387 */ /* 0x0001e80000100800 */
[----:B------:R-:W3:Y:S04]  /*1a0b0*/  LDL.LU.64 R30, [R1+0xe60] ;  /* 0x000e6000011e7983 */ /* 0x000ee80000300a00 */
[----:B------:R-:W3:Y:S01]  /*1a0c0*/  LDL.LU.64 R36, [R1+0xe68] ;  /* 0x000e680001247983 */ /* 0x000ee20000300a00 */
[----:B0-----:R-:W-:-:S05]  /*1a0d0*/  IMAD.MOV.U32 R0, RZ, RZ, R27 ;  /* 0x000000ffff007224 */ /* 0x001fca00078e001b */
[----:B------:R0:W-:Y:S04]  /*1a0e0*/  STL [R1+0x1b9c], R0 ;  /* 0x001b9c0001007387 */ /* 0x0001e80000100800 */
[----:B----4-:R-:W-:Y:S01]  /*1a0f0*/  STL [R1+0x1ba8], R24 ;  /* 0x001ba81801007387 */ /* 0x010fe20000100800 */
[----:B0-----:R-:W-:-:S03]  /*1a100*/  IMAD.MOV.U32 R0, RZ, RZ, R25 ;  /* 0x000000ffff007224 */ /* 0x001fc600078e0019 */
[----:B------:R-:W4:Y:S04]  /*1a110*/  LDL.LU.64 R26, [R1+0xce8] ;  /* 0x000ce800011a7983 */ /* 0x000f280000300a00 */
[----:B------:R0:W-:Y:S02]  /*1a120*/  STL [R1+0x1ba4], R0 ;  /* 0x001ba40001007387 */ /* 0x0001e40000100800 */
[----:B0-----:R-:W-:Y:S02]  /*1a130*/  IMAD.MOV.U32 R0, RZ, RZ, R21 ;  /* 0x000000ffff007224 */ /* 0x001fe400078e0015 */
[----:B------:R-:W-:Y:S04]  /*1a140*/  STL [R1+0x1bb0], R20 ;  /* 0x001bb01401007387 */ /* 0x000fe80000100800 */
[----:B------:R-:W4:Y:S04]  /*1a150*/  LDL.LU.64 R24, [R1+0xe70] ;  /* 0x000e700001187983 */ /* 0x000f280000300a00 */
[----:B------:R0:W-:Y:S04]  /*1a160*/  STL [R1+0x1bac], R0 ;  /* 0x001bac0001007387 */ /* 0x0001e80000100800 */
[----:B------:R1:W-:Y:S01]  /*1a170*/  STL [R1+0x1bb8], R22 ;  /* 0x001bb81601007387 */ /* 0x0003e20000100800 */
[----:B0-----:R-:W-:-:S03]  /*1a180*/  IMAD.MOV.U32 R0, RZ, RZ, R23 ;  /* 0x000000ffff007224 */ /* 0x001fc600078e0017 */
[----:B------:R-:W4:Y:S04]  /*1a190*/  LDL.LU.64 R20, [R1+0xe78] ;  /* 0x000e780001147983 */ /* 0x000f280000300a00 */
[----:B------:R-:W-:Y:S04]  /*1a1a0*/  STL [R1+0x1bc0], R18 ;  /* 0x001bc01201007387 */ /* 0x000fe80000100800 */
[----:B------:R0:W-:Y:S04]  /*1a1b0*/  STL [R1+0x1bb4], R0 ;  /* 0x001bb40001007387 */ /* 0x0001e80000100800 */
[----:B-1----:R-:W4:Y:S01]  /*1a1c0*/  LDL.LU.64 R22, [R1+0xe80] ;  /* 0x000e800001167983 */ /* 0x002f220000300a00 */
[----:B0-----:R-:W-:-:S05]  /*1a1d0*/  IMAD.MOV.U32 R0, RZ, RZ, R19 ;  /* 0x000000ffff007224 */ /* 0x001fca00078e0013 */
[----:B------:R0:W-:Y:S04]  /*1a1e0*/  STL [R1+0x1bbc], R0 ;  /* 0x001bbc0001007387 */ /* 0x0001e80000100800 */
[----:B--2---:R1:W-:Y:S04]  /*1a1f0*/  STL [R1+0x1bc8], R60 ;  /* 0x001bc83c01007387 */ /* 0x0043e80000100800 */
[----:B------:R-:W2:Y:S01]  /*1a200*/  LDL.LU.64 R18, [R1+0x180] ;  /* 0x0001800001127983 */ /* 0x000ea20000300a00 */
[----:B0-----:R-:W-:-:S03]  /*1a210*/  IMAD.MOV.U32 R0, RZ, RZ, R61 ;  /* 0x000000ffff007224 */ /* 0x001fc600078e003d */
[----:B------:R-:W-:Y:S04]  /*1a220*/  STL [R1+0x1bd0], R16 ;  /* 0x001bd01001007387 */ /* 0x000fe80000100800 */
[----:B------:R0:W-:Y:S04]  /*1a230*/  STL [R1+0x1bc4], R0 ;  /* 0x001bc40001007387 */ /* 0x0001e80000100800 */
[----:B-1----:R-:W2:Y:S01]  /*1a240*/  LDL.LU.64 R60, [R1+0xe88] ;  /* 0x000e8800013c7983 */ /* 0x002ea20000300a00 */
[----:B0-----:R-:W-:-:S03]  /*1a250*/  IMAD.MOV.U32 R0, RZ, RZ, R17 ;  /* 0x000000ffff007224 */ /* 0x001fc600078e0011 */
[----:B------:R-:W-:Y:S04]  /*1a260*/  STL [R1+0x1bd8], R14 ;  /* 0x001bd80e01007387 */ /* 0x000fe80000100800 */
[----:B------:R0:W-:Y:S04]  /*1a270*/  STL [R1+0x1bcc], R0 ;  /* 0x001bcc0001007387 */ /* 0x0001e80000100800 */
[----:B------:R-:W2:Y:S01]  /*1a280*/  LDL.LU.64 R16, [R1+0xe90] ;  /* 0x000e900001107983 */ /* 0x000ea20000300a00 */
[----:B0-----:R-:W-:-:S03]  /*1a290*/  IMAD.MOV.U32 R0, RZ, RZ, R15 ;  /* 0x000000ffff007224 */ /* 0x001fc600078e000f */
[----:B------:R-:W-:Y:S04]  /*1a2a0*/  STL [R1+0x1be0], R34 ;  /* 0x001be02201007387 */ /* 0x000fe80000100800 */
[----:B------:R0:W-:Y:S04]  /*1a2b0*/  STL [R1+0x1bd4], R0 ;  /* 0x001bd40001007387 */ /* 0x0001e80000100800 */
[----:B------:R-:W2:Y:S01]  /*1a2c0*/  LDL.LU.64 R14, [R1+0xe98] ;  /* 0x000e9800010e7983 */ /* 0x000ea20000300a00 */
[----:B0-----:R-:W-:-:S03]  /*1a2d0*/  IMAD.MOV.U32 R0, RZ, RZ, R35 ;  /* 0x000000ffff007224 */ /* 0x001fc600078e0023 */
[----:B------:R-:W2:Y:S04]  /*1a2e0*/  LDL.LU.64 R34, [R1+0xd10] ;  /* 0x000d100001227983 */ /* 0x000ea80000300a00 */
[----:B------:R3:W-:Y:S02]  /*1a2f0*/  STL [R1+0x1bdc], R0 ;  /* 0x001bdc0001007387 */ /* 0x0007e40000100800 */
[----:B---3--:R-:W-:Y:S02]  /*1a300*/  IMAD.MOV.U32 R0, RZ, RZ, R33 ;  /* 0x000000ffff007224 */ /* 0x008fe400078e0021 */
[----:B------:R0:W-:Y:S04]  /*1a310*/  STL [R1+0x1be8], R32 ;  /* 0x001be82001007387 */ /* 0x0001e80000100800 */
[----:B0-----:R-:W3:Y:S04]  /*1a320*/  LDL.LU.64 R32, [R1+0xea0] ;  /* 0x000ea00001207983 */ /* 0x001ee80000300a00 */
[----:B------:R0:W-:Y:S04]  /*1a330*/  STL [R1+0x1be4], R0 ;  /* 0x001be40001007387 */ /* 0x0001e80000100800 */
[----:B------:R1:W-:Y:S01]  /*1a340*/  STL [R1+0x1bf0], R30 ;  /* 0x001bf01e01007387 */ /* 0x0003e20000100800 */
[----:B0-----:R-:W-:-:S03]  /*1a350*/  IMAD.MOV.U32 R0, RZ, RZ, R31 ;  /* 0x000000ffff007224 */ /* 0x001fc600078e001f */
        /* <DEDUP_REMOVED lines=11> */
[----:B------:R-:W-:Y:S04]  /*1a410*/  STL [R1+0x1c10], R20 ;  /* 0x001c101401007387 */ /* 0x000fe80000100800 */
[----:B------:R0:W-:Y:S04]  /*1a420*/  STL [R1+0x1c04], R0 ;  /* 0x001c040001007387 */ /* 0x0001e80000100800 */
[----:B-1----:R-:W4:Y:S01]  /*1a430*/  LDL.LU.64 R24, [R1+0x178] ;  /* 0x0001780001187983 */ /* 0x002f220000300a00 */
[----:B0-----:R-:W-:-:S03]  /*1a440*/  IMAD.MOV.U32 R0, RZ, RZ, R21 ;  /* 0x000000ffff007224 */ /* 0x001fc600078e0015 */
[----:B------:R-:W4:Y:S04]  /*1a450*/  LDL.LU.64 R20, [R1+0xeb8] ;  /* 0x000eb80001147983 */ /* 0x000f280000300a00 */
[----:B------:R0:W-:Y:S04]  /*1a460*/  STL [R1+0x1c0c], R0 ;  /* 0x001c0c0001007387 */ /* 0x0001e80000100800 */
[----:B------:R1:W-:Y:S01]  /*1a470*/  STL [R1+0x1c18], R22 ;  /* 0x001c181601007387 */ /* 0x0003e20000100800 */
[----:B0-----:R-:W-:-:S03]  /*1a480*/  IMAD.MOV.U32 R0, RZ, RZ, R23 ;  /* 0x000000ffff007224 */ /* 0x001fc600078e0017 */
[----:B--2---:R-:W-:Y:S04]  /*1a490*/  STL [R1+0x1c20], R18 ;  /* 0x001c201201007387 */ /* 0x004fe80000100800 */
[----:B------:R0:W-:Y:S04]  /*1a4a0*/  STL [R1+0x1c14], R0 ;  /* 0x001c140001007387 */ /* 0x0001e80000100800 */
[----:B-1----:R-:W2:Y:S01]  /*1a4b0*/  LDL.LU.64 R22, [R1+0xec0] ;  /* 0x000ec00001167983 */ /* 0x002ea20000300a00 */
[----:B0-----:R-:W-:-:S05]  /*1a4c0*/  IMAD.MOV.U32 R0, RZ, RZ, R19 ;  /* 0x000000ffff007224 */ /* 0x001fca00078e0013 */
[----:B------:R0:W-:Y:S04]  /*1a4d0*/  STL [R1+0x1c1c], R0 ;  /* 0x001c1c0001007387 */ /* 0x0001e80000100800 */
[----:B------:R-:W-:Y:S04]  /*1a4e0*/  STL [R1+0x1c28], R60 ;  /* 0x001c283c01007387 */ /* 0x000fe80000100800 */
[----:B------:R-:W2:Y:S01]  /*1a4f0*/  LDL.LU.64 R18, [R1+0xec8] ;  /* 0x000ec80001127983 */ /* 0x000ea20000300a00 */
[----:B0-----:R-:W-:-:S03]  /*1a500*/  IMAD.MOV.U32 R0, RZ, RZ, R61 ;  /* 0x000000ffff007224 */ /* 0x001fc600078e003d */
[----:B------:R-:W-:Y:S04]  /*1a510*/  STL [R1+0x1c30], R16 ;  /* 0x001c301001007387 */ /* 0x000fe80000100800 */
[----:B------:R0:W-:Y:S02]  /*1a520*/  STL [R1+0x1c24], R0 ;  /* 0x001c240001007387 */ /* 0x0001e40000100800 */
[----:B0-----:R-:W-:Y:S02]  /*1a530*/  IMAD.MOV.U32 R0, RZ, RZ, R17 ;  /* 0x000000ffff007224 */ /* 0x001fe400078e0011 */
[----:B------:R-:W2:Y:S04]  /*1a540*/  LDL.LU.64 R16, [R1+0xd48] ;  /* 0x000d480001107983 */ /* 0x000ea80000300a00 */
[----:B------:R0:W-:Y:S04]  /*1a550*/  STL [R1+0x1c2c], R0 ;  /* 0x001c2c0001007387 */ /* 0x0001e80000100800 */
[----:B------:R1:W-:Y:S01]  /*1a560*/  STL [R1+0x1c38], R14 ;  /* 0x001c380e01007387 */ /* 0x0003e20000100800 */
[----:B0-----:R-:W-:-:S03]  /*1a570*/  IMAD.MOV.U32 R0, RZ, RZ, R15 ;  /* 0x000000ffff007224 */ /* 0x001fc600078e000f */
[----:B------:R-:W-:Y:S04]  /*1a580*/  STL [R1+0x1c40], R34 ;  /* 0x001c402201007387 */ /* 0x000fe80000100800 */
[----:B------:R0:W-:Y:S04]  /*1a590*/  STL [R1+0x1c34], R0 ;  /* 0x001c340001007387 */ /* 0x0001e80000100800 */
[----:B-1----:R-:W2:Y:S01]  /*1a5a0*/  LDL.LU.64 R14, [R1+0xed0] ;  /* 0x000ed000010e7983 */ /* 0x002ea20000300a00 */
[----:B0-----:R-:W-:-:S03]  /*1a5b0*/  IMAD.MOV.U32 R0, RZ, RZ, R35 ;  /* 0x000000ffff007224 */ /* 0x001fc600078e0023 */
[----:B---3--:R-:W-:Y:S04]  /*1a5c0*/  STL [R1+0x1c48], R32 ;  /* 0x001c482001007387 */ /* 0x008fe80000100800 */
[----:B------:R0:W-:Y:S04]  /*1a5d0*/  STL [R1+0x1c3c], R0 ;  /* 0x001c3c0001007387 */ /* 0x0001e80000100800 */
[----:B------:R-:W3:Y:S04]  /*1a5e0*/  LDL.LU.64 R36, [R1+0xed8] ;  /* 0x000ed80001247983 */ /* 0x000ee80000300a00 */
[----:B------:R-:W3:Y:S01]  /*1a5f0*/  LDL.LU.64 R60, [R1+0xee0] ;  /* 0x000ee000013c7983 */ /* 0x000ee20000300a00 */
[----:B0-----:R-:W-:-:S05]  /*1a600*/  IMAD.MOV.U32 R0, RZ, RZ, R33 ;  /* 0x000000ffff007224 */ /* 0x001fca00078e0021 */
[----:B------:R0:W-:Y:S04]  /*1a610*/  STL [R1+0x1c44], R0 ;  /* 0x001c440001007387 */ /* 0x0001e80000100800 */
[----:B------:R-:W-:Y:S04]  /*1a620*/  STL [R1+0x1c50], R30 ;  /* 0x001c501e01007387 */ /* 0x000fe80000100800 */
[----:B------:R-:W3:Y:S01]  /*1a630*/  LDL.LU.64 R34, [R1+0x170] ;  /* 0x0001700001227983 */ /* 0x000ee20000300a00 */
[----:B0-----:R-:W-:-:S03]  /*1a640*/  IMAD.MOV.U32 R0, RZ, RZ, R31 ;  /* 0x000000ffff007224 */ /* 0x001fc600078e001f */
[----:B------:R-:W3:Y:S04]  /*1a650*/  LDL.LU.64 R32, [R1+0xee8] ;  /* 0x000ee80001207983 */ /* 0x000ee80000300a00 */
[----:B------:R4:W-:Y:S02]  /*1a660*/  STL [R1+0x1c4c], R0 ;  /* 0x001c4c0001007387 */ /* 0x0009e40000100800 */
[----:B----4-:R-:W-:Y:S02]  /*1a670*/  IMAD.MOV.U32 R0, RZ, RZ, R27 ;  /* 0x000000ffff007224 */ /* 0x010fe400078e001b */
[----:B------:R0:W-:Y:S04]  /*1a680*/  STL [R1+0x1c58], R26 ;  /* 0x001c581a01007387 */ /* 0x0001e80000100800 */
[----:B------:R-:W4:Y:S04]  /*1a690*/  LDL.LU.64 R30, [R1+0xef0] ;  /* 0x000ef000011e7983 */ /* 0x000f280000300a00 */
[----:B0-----:R-:W4:Y:S04]  /*1a6a0*/  LDL.LU.64 R26, [R1+0xef8] ;  /* 0x000ef800011a7983 */ /* 0x001f280000300a00 */
[----:B------:R0:W-:Y:S02]  /*1a6b0*/  STL [R1+0x1c54], R0 ;  /* 0x001c540001007387 */ /* 0x0001e40000100800 */
[----:B0-----:R-:W-:-:S02]  /*1a6c0*/  IMAD.MOV.U32 R0, RZ, RZ, R25 ;  /* 0x000000ffff007224 */ /* 0x001fc400078e0019 */
[----:B------:R-:W-:Y:S04]  /*1a6d0*/  STL [R1+0x1c60], R24 ;  /* 0x001c601801007387 */ /* 0x000fe80000100800 */
[----:B------:R-:W-:Y:S01]  /*1a6e0*/  STL [R1+0x1c68], R20 ;  /* 0x001c681401007387 */ /* 0x000fe20000100800 */
[----:B------:R-:W-:-:S03]  /*1a6f0*/  IMAD.MOV.U32 R2, RZ, RZ, R21 ;  /* 0x000000ffff027224 */ /* 0x000fc600078e0015 */
[----:B------:R0:W-:Y:S04]  /*1a700*/  STL [R1+0x1c5c], R0 ;  /* 0x001c5c0001007387 */ /* 0x0001e80000100800 */
[----:B0-----:R-:W4:Y:S04]  /*1a710*/  LDL.LU R0, [R1+0xf18] ;  /* 0x000f180001007983 */ /* 0x001f280000300800 */
[----:B------:R-:W4:Y:S04]  /*1a720*/  LDL.LU.64 R24, [R1+0xf00] ;  /* 0x000f000001187983 */ /* 0x000f280000300a00 */
[----:B------:R-:W4:Y:S04]  /*1a730*/  LDL.LU.64 R20, [R1+0xf08] ;  /* 0x000f080001147983 */ /* 0x000f280000300a00 */
[----:B------:R2:W-:Y:S02]  /*1a740*/  STL [R1+0x1c64], R2 ;  /* 0x001c640201007387 */ /* 0x0005e40000100800 */
[----:B--2---:R-:W-:-:S02]  /*1a750*/  IMAD.MOV.U32 R2, RZ, RZ, R23 ;  /* 0x000000ffff027224 */ /* 0x004fc400078e0017 */
[----:B------:R0:W-:Y:S04]  /*1a760*/  STL [R1+0x1c70], R22 ;  /* 0x001c701601007387 */ /* 0x0001e80000100800 */
[----:B------:R-:W-:Y:S04]  /*1a770*/  STL [R1+0x1c78], R18 ;  /* 0x001c781201007387 */ /* 0x000fe80000100800 */
[----:B------:R1:W-:Y:S04]  /*1a780*/  STL [R1+0x1c6c], R2 ;  /* 0x001c6c0201007387 */ /* 0x0003e80000100800 */
[----:B0-----:R-:W2:Y:S01]  /*1a790*/  LDL.LU.64 R22, [R1+0xf10] ;  /* 0x000f100001167983 */ /* 0x001ea20000300a00 */
[----:B-1----:R-:W-:-:S03]  /*1a7a0*/  IMAD.MOV.U32 R2, RZ, RZ, R19 ;  /* 0x000000ffff027224 */ /* 0x002fc600078e0013 */
[----:B------:R-:W2:Y:S04]  /*1a7b0*/  LDL.LU R19, [R1+0xf1c] ;  /* 0x000f1c0001137983 */ /* 0x000ea80000300800 */
[----:B------:R0:W-:Y:S02]  /*1a7c0*/  STL [R1+0x1c74], R2 ;  /* 0x001c740201007387 */ /* 0x0001e40000100800 */
[----:B0-----:R-:W-:Y:S02]  /*1a7d0*/  IMAD.MOV.U32 R2, RZ, RZ, R17 ;  /* 0x000000ffff027224 */ /* 0x001fe400078e0011 */
[----:B------:R0:W-:Y:S04]  /*1a7e0*/  STL [R1+0x1c80], R16 ;  /* 0x001c801001007387 */ /* 0x0001e80000100800 */
[----:B0-----:R-:W2:Y:S04]  /*1a7f0*/  LDL.LU R16, [R1+0xf24] ;  /* 0x000f240001107983 */ /* 0x001ea80000300800 */
[----:B------:R-:W2:Y:S04]  /*1a800*/  LDL.LU R17, [R1+0xf20] ;  /* 0x000f200001117983 */ /* 0x000ea80000300800 */
[----:B------:R0:W-:Y:S04]  /*1a810*/  STL [R1+0x1c7c], R2 ;  /* 0x001c7c0201007387 */ /* 0x0001e80000100800 */
[----:B------:R1:W-:Y:S01]  /*1a820*/  STL [R1+0x1c88], R14 ;  /* 0x001c880e01007387 */ /* 0x0003e20000100800 */
[----:B0-----:R-:W-:-:S03]  /*1a830*/  IMAD.MOV.U32 R2, RZ, RZ, R15 ;  /* 0x000000ffff027224 */ /* 0x001fc600078e000f */
[----:B-1----:R-:W2:Y:S04]  /*1a840*/  LDL.LU.64 R14, [R1+0x398] ;  /* 0x00039800010e7983 */ /* 0x002ea80000300a00 */
[----:B------:R3:W-:Y:S01]  /*1a850*/  STL [R1+0x1c84], R2 ;  /* 0x001c840201007387 */ /* 0x0007e20000100800 */
[----:B------:R-:W-:-:S04]  /*1a860*/  IMAD.MOV.U32 R10, RZ, RZ, c[0x0][0x188] ;  /* 0x00006200ff0a7624 */ /* 0x000fc800078e00ff */
[C---:B------:R-:W-:Y:S02]  /*1a870*/  IMAD R6, R10.reuse, 0x7f, RZ ;  /* 0x0000007f0a067824 */ /* 0x040fe400078e02ff */
[----:B------:R-:W-:Y:S02]  /*1a880*/  IMAD R11, R10, 0x7d, RZ ;  /* 0x0000007d0a0b7824 */ /* 0x000fe400078e02ff */
[----:B---3--:R-:W-:Y:S01]  /*1a890*/  IMAD.MOV.U32 R2, RZ, RZ, R37 ;  /* 0x000000ffff027224 */ /* 0x008fe200078e0025 */
[----:B------:R-:W-:Y:S04]  /*1a8a0*/  STL [R1+0x1c90], R36 ;  /* 0x001c902401007387 */ /* 0x000fe80000100800 */
[----:B------:R-:W-:Y:S04]  /*1a8b0*/  STL [R1+0x1c98], R60 ;  /* 0x001c983c01007387 */ /* 0x000fe80000100800 */
[----:B------:R0:W-:Y:S02]  /*1a8c0*/  STL [R1+0x1c8c], R2 ;  /* 0x001c8c0201007387 */ /* 0x0001e40000100800 */
[----:B0-----:R-:W-:-:S02]  /*1a8d0*/  IMAD.MOV.U32 R2, RZ, RZ, R61 ;  /* 0x000000ffff027224 */ /* 0x001fc400078e003d */
[----:B------:R-:W-:Y:S04]  /*1a8e0*/  STL [R1+0x1ca0], R34 ;  /* 0x001ca02201007387 */ /* 0x000fe80000100800 */
[----:B------:R0:W-:Y:S04]  /*1a8f0*/  STL [R1+0x1c94], R2 ;  /* 0x001c940201007387 */ /* 0x0001e80000100800 */
[----:B------:R-:W-:Y:S01]  /*1a900*/  STL [R1+0x1ca8], R32 ;  /* 0x001ca82001007387 */ /* 0x000fe20000100800 */
[----:B0-----:R-:W-:-:S05]  /*1a910*/  IMAD.MOV.U32 R2, RZ, RZ, R35 ;  /* 0x000000ffff027224 */ /* 0x001fca00078e0023 */
[----:B------:R0:W-:Y:S02]  /*1a920*/  STL [R1+0x1c9c], R2 ;  /* 0x001c9c0201007387 */ /* 0x0001e40000100800 */
[----:B0-----:R-:W-:Y:S02]  /*1a930*/  IMAD.MOV.U32 R2, RZ, RZ, R33 ;  /* 0x000000ffff027224 */ /* 0x001fe400078e0021 */
[----:B----4-:R-:W-:Y:S04]  /*1a940*/  STL [R1+0x1cb0], R30 ;  /* 0x001cb01e01007387 */ /* 0x010fe80000100800 */
[----:B------:R0:W-:Y:S04]  /*1a950*/  STL [R1+0x1ca4], R2 ;  /* 0x001ca40201007387 */ /* 0x0001e80000100800 */
[----:B------:R-:W-:Y:S01]  /*1a960*/  STL [R1+0x1cb8], R26 ;  /* 0x001cb81a01007387 */ /* 0x000fe20000100800 */
[----:B0-----:R-:W-:-:S05]  /*1a970*/  IMAD.MOV.U32 R2, RZ, RZ, R31 ;  /* 0x000000ffff027224 */ /* 0x001fca00078e001f */
[----:B------:R0:W-:Y:S04]  /*1a980*/  STL [R1+0x1cac], R2 ;  /* 0x001cac0201007387 */ /* 0x0001e80000100800 */
[----:B------:R-:W-:Y:S01]  /*1a990*/  STL [R1+0x1cc0], R28 ;  /* 0x001cc01c01007387 */ /* 0x000fe20000100800 */
[----:B0-----:R-:W-:-:S05]  /*1a9a0*/  IMAD.MOV.U32 R2, RZ, RZ, R27 ;  /* 0x000000ffff027224 */ /* 0x001fca00078e001b */
[----:B------:R0:W-:Y:S04]  /*1a9b0*/  STL [R1+0x1cb4], R2 ;  /* 0x001cb40201007387 */ /* 0x0001e80000100800 */
[----:B------:R-:W-:Y:S01]  /*1a9c0*/  STL [R1+0x1cbc], R29 ;  /* 0x001cbc1d01007387 */ /* 0x000fe20000100800 */
[----:B------:R-:W-:Y:S02]  /*1a9d0*/  IMAD R0, R0, c[0x0][0x184], RZ ;  /* 0x0000610000007a24 */ /* 0x000fe400078e02ff */
[----:B0-----:R-:W-:Y:S01]  /*1a9e0*/  IMAD.MOV.U32 R2, RZ, RZ, R25 ;  /* 0x000000ffff027224 */ /* 0x001fe200078e0019 */
[----:B------:R-:W-:Y:S04]  /*1a9f0*/  STL [R1+0x1cc8], R24 ;  /* 0x001cc81801007387 */ /* 0x000fe80000100800 */
[----:B------:R-:W-:Y:S04]  /*1aa00*/  STL [R1+0x1cd0], R20 ;  /* 0x001cd01401007387 */ /* 0x000fe80000100800 */
[----:B------:R0:W-:Y:S02]  /*1aa10*/  STL [R1+0x1cc4], R2 ;  /* 0x001cc40201007387 */ /* 0x0001e40000100800 */
[----:B0-----:R-:W-:Y:S01]  /*1aa20*/  IMAD.MOV.U32 R2, RZ, RZ, R21 ;  /* 0x000000ffff027224 */ /* 0x001fe200078e0015 */
[----:B------:R-:W-:-:S04]  /*1aa30*/  LEA R20, P0, R0, c[0x0][0x160], 0x1 ;  /* 0x0000580000147a11 */ /* 0x000fc800078008ff */
[----:B------:R2:W-:Y:S01]  /*1aa40*/  STL [R1+0x1ccc], R2 ;  /* 0x001ccc0201007387 */ /* 0x0005e20000100800 */
[----:B------:R-:W-:Y:S01]  /*1aa50*/  LEA.HI.X.SX32 R21, R0, c[0x0][0x164], 0x1, P0 ;  /* 0x0000590000157a11 */ /* 0x000fe200000f0eff */
[----:B--2---:R-:W-:Y:S02]  /*1aa60*/  IMAD.MOV.U32 R2, RZ, RZ, R23 ;  /* 0x000000ffff027224 */ /* 0x004fe400078e0017 */
[----:B------:R-:W-:Y:S01]  /*1aa70*/  STL [R1+0x1cd8], R22 ;  /* 0x001cd81601007387 */ /* 0x000fe20000100800 */
[----:B------:R-:W-:-:S03]  /*1aa80*/  IMAD R4, R19, c[0x0][0x184], RZ ;  /* 0x0000610013047a24 */ /* 0x000fc600078e02ff */
[----:B------:R0:W-:Y:S02]  /*1aa90*/  STL [R1+0x1cd4], R2 ;  /* 0x001cd40201007387 */ /* 0x0001e40000100800 */
[C---:B------:R-:W-:Y:S02]  /*1aaa0*/  LEA R18, P2, R4.reuse, c[0x0][0x160], 0x1 ;  /* 0x0000580004127a11 */ /* 0x040fe400078408ff */
[----:B------:R-:W-:Y:S02]  /*1aab0*/  STL.64 [R1+0xb50], R20 ;  /* 0x000b501401007387 */ /* 0x000fe40000100a00 */
[----:B------:R-:W-:Y:S01]  /*1aac0*/  LEA.HI.X.SX32 R19, R4, c[0x0][0x164], 0x1, P2 ;  /* 0x0000590004137a11 */ /* 0x000fe200010f0eff */
[----:B0-----:R-:W-:-:S04]  /*1aad0*/  IMAD.WIDE R2, R6, 0x2, R20 ;  /* 0x0000000206027825 */ /* 0x001fc800078e0214 */
[----:B------:R-:W-:Y:S02]  /*1aae0*/  IMAD R5, R16, c[0x0][0x184], RZ ;  /* 0x0000610010057a24 */ /* 0x000fe400078e02ff */
[----:B------:R-:W-:-:S05]  /*1aaf0*/  IMAD R0, R17, c[0x0][0x184], RZ ;  /* 0x0000610011007a24 */ /* 0x000fca00078e02ff */
[----:B------:R-:W-:-:S04]  /*1ab00*/  LEA R16, P1, R0, c[0x0][0x160], 0x1 ;  /* 0x0000580000107a11 */ /* 0x000fc800078208ff */
[----:B------:R-:W-:Y:S01]  /*1ab10*/  LEA.HI.X.SX32 R17, R0, c[0x0][0x164], 0x1, P1 ;  /* 0x0000590000117a11 */ /* 0x000fe200008f0eff */
[----:B------:R-:W-:Y:S02]  /*1ab20*/  IMAD R0, R10, 0x7e, RZ ;  /* 0x0000007e0a007824 */ /* 0x000fe400078e02ff */
[----:B------:R-:W-:Y:S01]  /*1ab30*/  IMAD.MOV.U32 R7, RZ, RZ, R15 ;  /* 0x000000ffff077224 */ /* 0x000fe200078e000f */
[----:B------:R0:W-:Y:S04]  /*1ab40*/  STL [R1+0x1ce0], R14 ;  /* 0x001ce00e01007387 */ /* 0x0001e80000100800 */
[----:B------:R-:W-:Y:S04]  /*1ab50*/  STL [R1+0x1cdc], R7 ;  /* 0x001cdc0701007387 */ /* 0x000fe80000100800 */
[----:B------:R-:W-:Y:S01]  /*1ab60*/  STL [R1+0x1ce8], R2 ;  /* 0x001ce80201007387 */ /* 0x000fe20000100800 */
[----:B0-----:R-:W-:-:S03]  /*1ab70*/  LEA R14, P0, R5, c[0x0][0x160], 0x1 ;  /* 0x00005800050e7a11 */ /* 0x001fc600078008ff */
[----:B------:R0:W-:Y:S01]  /*1ab80*/  STL [R1+0x1ce4], R3 ;  /* 0x001ce40301007387 */ /* 0x0001e20000100800 */
[----:B------:R-:W-:-:S03]  /*1ab90*/  LEA.HI.X.SX32 R15, R5, c[0x0][0x164], 0x1, P0 ;  /* 0x00005900050f7a11 */ /* 0x000fc600000f0eff */
[----:B------:R-:W-:Y:S01]  /*1aba0*/  STL.64 [R1+0xb58], R18 ;  /* 0x000b581201007387 */ /* 0x000fe20000100a00 */
[----:B------:R-:W-:-:S04]  /*1abb0*/  IMAD.WIDE R4, R6, 0x2, R16 ;  /* 0x0000000206047825 */ /* 0x000fc800078e0210 */
[C---:B0-----:R-:W-:Y:S01]  /*1abc0*/  IMAD.WIDE R2, R6.reuse, 0x2, R18 ;  /* 0x0000000206027825 */ /* 0x041fe200078e0212 */
[----:B------:R-:W-:Y:S03]  /*1abd0*/  STL.64 [R1+0xb68], R14 ;  /* 0x000b680e01007387 */ /* 0x000fe60000100a00 */
[----:B------:R-:W-:Y:S01]  /*1abe0*/  IMAD.WIDE R6, R6, 0x2, R14 ;  /* 0x0000000206067825 */ /* 0x000fe200078e020e */
[----:B------:R-:W-:Y:S03]  /*1abf0*/  STL.64 [R1+0xb60], R16 ;  /* 0x000b601001007387 */ /* 0x000fe60000100a00 */
[C---:B------:R-:W-:Y:S01]  /*1ac00*/  IMAD.WIDE R8, R0.reuse, 0x2, R20 ;  /* 0x0000000200087825 */ /* 0x040fe200078e0214 */
[----:B------:R-:W-:Y:S04]  /*1ac10*/  STL [R1+0x1cf0], R2 ;  /* 0x001cf00201007387 */ /* 0x000fe80000100800 */
[----:B------:R0:W-:Y:S04]  /*1ac20*/  STL [R1+0x1cec], R3 ;  /* 0x001cec0301007387 */ /* 0x0001e80000100800 */
[----:B------:R-:W-:Y:S04]  /*1ac30*/  STL [R1+0x1cf8], R4 ;  /* 0x001cf80401007387 */ /* 0x000fe80000100800 */
[----:B------:R1:W-:Y:S01]  /*1ac40*/  STL [R1+0x1cf4], R5 ;  /* 0x001cf40501007387 */ /* 0x0003e20000100800 */
[----:B0-----:R-:W-:-:S03]  /*1ac50*/  IMAD.WIDE R2, R0, 0x2, R18 ;  /* 0x0000000200027825 */ /* 0x001fc600078e0212 */
[----:B------:R-:W-:Y:S04]  /*1ac60*/  STL [R1+0x1d00], R6 ;  /* 0x001d000601007387 */ /* 0x000fe80000100800 */
[----:B------:R0:W-:Y:S01]  /*1ac70*/  STL [R1+0x1cfc], R7 ;  /* 0x001cfc0701007387 */ /* 0x0001e20000100800 */
[----:B-1----:R-:W-:-:S03]  /*1ac80*/  IMAD.WIDE R4, R0, 0x2, R16 ;  /* 0x0000000200047825 */ /* 0x002fc600078e0210 */
[----:B------:R-:W-:Y:S04]  /*1ac90*/  STL [R1+0x1d08], R8 ;  /* 0x001d080801007387 */ /* 0x000fe80000100800 */
[----:B------:R1:W-:Y:S01]  /*1aca0*/  STL [R1+0x1d04], R9 ;  /* 0x001d040901007387 */ /* 0x0003e20000100800 */
[----:B0-----:R-:W-:-:S03]  /*1acb0*/  IMAD.WIDE R6, R0, 0x2, R14 ;  /* 0x0000000200067825 */ /* 0x001fc600078e020e */
[----:B------:R-:W-:Y:S04]  /*1acc0*/  STL [R1+0x1d10], R2 ;  /* 0x001d100201007387 */ /* 0x000fe80000100800 */
[----:B------:R0:W-:Y:S01]  /*1acd0*/  STL [R1+0x1d0c], R3 ;  /* 0x001d0c0301007387 */ /* 0x0001e20000100800 */
[----:B-1----:R-:W-:-:S03]  /*1ace0*/  IMAD.WIDE R8, R11, 0x2, R20 ;  /* 0x000000020b087825 */ /* 0x002fc600078e0214 */
[----:B------:R-:W-:Y:S01]  /*1acf0*/  STL [R1+0x1d18], R4 ;  /* 0x001d180401007387 */ /* 0x000fe20000100800 */
[----:B------:R-:W-:-:S03]  /*1ad00*/  IMAD R0, R10, 0x7c, RZ ;  /* 0x0000007c0a007824 */ /* 0x000fc600078e02ff */
        /* <DEDUP_REMOVED lines=779> */
[----:B------:R-:W-:-:S03]  /*1ddc0*/  IMAD.SHL.U32 R0, R10, 0x40, RZ ;  /* 0x000000400a007824 */ /* 0x000fc600078e00ff */
        /* <DEDUP_REMOVED lines=757> */
[C---:B------:R-:W-:Y:S02]  /*20d20*/  IMAD R12, R10.reuse, 0x6, RZ ;  /* 0x000000060a0c7824 */ /* 0x040fe400078e02ff */
[----:B-1----:R-:W-:Y:S01]  /*20d30*/  IMAD.WIDE R4, R11, 0x2, R16 ;  /* 0x000000020b047825 */ /* 0x002fe200078e0210 */
[----:B------:R-:W-:Y:S04]  /*20d40*/  STL [R1+0x2be8], R8 ;  /* 0x002be80801007387 */ /* 0x000fe80000100800 */
[----:B------:R-:W-:Y:S01]  /*20d50*/  STL [R1+0x2be4], R9 ;  /* 0x002be40901007387 */ /* 0x000fe20000100800 */
[----:B------:R-:W-:-:S03]  /*20d60*/  IMAD R0, R10, 0x5, RZ ;  /* 0x000000050a007824 */ /* 0x000fc600078e02ff */
[----:B------:R-:W-:Y:S01]  /*20d70*/  STL [R1+0x2bf0], R2 ;  /* 0x002bf00201007387 */ /* 0x000fe20000100800 */
[----:B0-----:R-:W-:-:S03]  /*20d80*/  IMAD.WIDE R6, R12, 0x2, R20 ;  /* 0x000000020c067825 */ /* 0x001fc600078e0214 */
[----:B------:R0:W-:Y:S04]  /*20d90*/  STL [R1+0x2bec], R3 ;  /* 0x002bec0301007387 */ /* 0x0001e80000100800 */
[----:B------:R-:W-:Y:S01]  /*20da0*/  STL [R1+0x2bf8], R4 ;  /* 0x002bf80401007387 */ /* 0x000fe20000100800 */
[----:B0-----:R-:W-:-:S03]  /*20db0*/  IMAD.WIDE R2, R11, 0x2, R14 ;  /* 0x000000020b027825 */ /* 0x001fc600078e020e */
[----:B------:R0:W-:Y:S04]  /*20dc0*/  STL [R1+0x2bf4], R5 ;  /* 0x002bf40501007387 */ /* 0x0001e80000100800 */
        /* <DEDUP_REMOVED lines=10> */
[----:B------:R-:W-:Y:S01]  /*20e70*/  STL [R1+0x2c18], R2 ;  /* 0x002c180201007387 */ /* 0x000fe20000100800 */
[----:B------:R-:W-:-:S04]  /*20e80*/  IMAD.WIDE R8, R11, 0x2, R20 ;  /* 0x000000020b087825 */ /* 0x000fc800078e0214 */
[----:B-1----:R-:W-:Y:S01]  /*20e90*/  IMAD.WIDE R4, R0, 0x2, R16 ;  /* 0x0000000200047825 */ /* 0x002fe200078e0210 */
[----:B------:R0:W-:Y:S04]  /*20ea0*/  STL [R1+0x2c14], R3 ;  /* 0x002c140301007387 */ /* 0x0001e80000100800 */
        /* <DEDUP_REMOVED lines=21> */
[----:B------:R-:W-:Y:S04]  /*21000*/  STL [R1+0x2c4c], R9 ;  /* 0x002c4c0901007387 */ /* 0x000fe80000100800 */
[----:B------:R-:W-:Y:S04]  /*21010*/  STL [R1+0x2c58], R2 ;  /* 0x002c580201007387 */ /* 0x000fe80000100800 */
[----:B------:R1:W-:Y:S04]  /*21020*/  STL [R1+0x2c54], R3 ;  /* 0x002c540301007387 */ /* 0x0003e80000100800 */
[----:B------:R-:W-:Y:S01]  /*21030*/  STL [R1+0x2c60], R4 ;  /* 0x002c600401007387 */ /* 0x000fe20000100800 */
[----:B0-----:R-:W-:-:S03]  /*21040*/  IMAD.WIDE R6, R11, 0x2, R18 ;  /* 0x000000020b067825 */ /* 0x001fc600078e0212 */
[----:B------:R0:W-:Y:S01]  /*21050*/  STL [R1+0x2c5c], R5 ;  /* 0x002c5c0501007387 */ /* 0x0001e20000100800 */
[----:B-1----:R-:W-:-:S04]  /*21060*/  IMAD.WIDE R2, R0, 0x2, R14 ;  /* 0x0000000200027825 */ /* 0x002fc800078e020e */
[C---:B------:R-:W-:Y:S01]  /*21070*/  IMAD.WIDE R8, R11.reuse, 0x2, R16 ;  /* 0x000000020b087825 */ /* 0x040fe200078e0210 */
[----:B------:R-:W-:Y:S03]  /*21080*/  STL [R1+0x2c68], R2 ;  /* 0x002c680201007387 */ /* 0x000fe60000100800 */
[C---:B0-----:R-:W-:Y:S01]  /*21090*/  IMAD.WIDE R4, R11.reuse, 0x2, R20 ;  /* 0x000000020b047825 */ /* 0x041fe200078e0214 */
        /* <DEDUP_REMOVED lines=20> */
[----:B------:R-:W-:Y:S01]  /*211e0*/  STL [R1+0x2c9c], R9 ;  /* 0x002c9c0901007387 */ /* 0x000fe20000100800 */
[----:B0-----:R-:W-:-:S03]  /*211f0*/  IMAD.WIDE R6, R12, 0x2, R16 ;  /* 0x000000020c067825 */ /* 0x001fc600078e0210 */
[----:B------:R-:W-:Y:S04]  /*21200*/  STL [R1+0x2ca8], R2 ;  /* 0x002ca80201007387 */ /* 0x000fe80000100800 */
[----:B------:R0:W-:Y:S04]  /*21210*/  STL [R1+0x2ca4], R3 ;  /* 0x002ca40301007387 */ /* 0x0001e80000100800 */
[----:B------:R-:W-:Y:S04]  /*21220*/  STL [R1+0x2cb0], R4 ;  /* 0x002cb00401007387 */ /* 0x000fe80000100800 */
[----:B------:R-:W-:Y:S01]  /*21230*/  STL [R1+0x2cac], R5 ;  /* 0x002cac0501007387 */ /* 0x000fe20000100800 */
[----:B0-----:R-:W-:-:S03]  /*21240*/  IMAD.WIDE R2, R12, 0x2, R14 ;  /* 0x000000020c027825 */ /* 0x001fc600078e020e */
[----:B------:R-:W-:Y:S04]  /*21250*/  STL [R1+0x2cb8], R6 ;  /* 0x002cb80601007387 */ /* 0x000fe80000100800 */
[----:B------:R-:W-:Y:S04]  /*21260*/  STL [R1+0x2cb4], R7 ;  /* 0x002cb40701007387 */ /* 0x000fe80000100800 */
[----:B------:R-:W-:Y:S04]  /*21270*/  STL [R1+0x2cc0], R2 ;  /* 0x002cc00201007387 */ /* 0x000fe80000100800 */
[----:B------:R0:W-:Y:S04]  /*21280*/  STL [R1+0x2cbc], R3 ;  /* 0x002cbc0301007387 */ /* 0x0001e80000100800 */
[----:B------:R1:W-:Y:S04]  /*21290*/  STL [R1+0xf78], RZ ;  /* 0x000f78ff01007387 */ /* 0x0003e80000100800 */
        /* <DEDUP_REMOVED lines=335> */
[----:B------:R-:W2:Y:S04]  /*22790*/  S2R R15, SR_TID.X ;  /* 0x00000000000f7919 */ /* 0x000ea80000002100 */
        /* <DEDUP_REMOVED lines=19> */
[----:B------:R1:W-:Y:S01]  /*228d0*/  STL [R1+0x948], RZ ;  /* 0x000948ff01007387 */ /* 0x0003e20000100800 */
[----:B--2---:R-:W-:-:S05]  /*228e0*/  LOP3.LUT R15, R15, 0x1f, RZ, 0xc0, !PT ;  /* 0x0000001f0f0f7812 */ /* 0x004fca00078ec0ff */
[----:B0-----:R-:W-:Y:S02]  /*228f0*/  IMAD.SHL.U32 R3, R15, 0x2, RZ ;  /* 0x000000020f037824 */ /* 0x001fe400078e00ff */
[----:B------:R-:W-:Y:S02]  /*22900*/  IMAD.MOV.U32 R15, RZ, RZ, c[0x0][0x18c] ;  /* 0x00006300ff0f7624 */ /* 0x000fe400078e00ff */
[----:B------:R-:W-:Y:S02]  /*22910*/  IMAD.SHL.U32 R10, R10, 0x80, RZ ;  /* 0x000000800a0a7824 */ /* 0x000fe400078e00ff */
[----:B------:R-:W-:-:S03]  /*22920*/  IMAD.SHL.U32 R4, R15, 0x80, RZ ;  /* 0x000000800f047824 */ /* 0x000fc600078e00ff */
[----:B------:R-:W-:Y:S02]  /*22930*/  SHF.R.S32.HI R0, RZ, 0x1f, R10 ;  /* 0x0000001fff007819 */ /* 0x000fe4000001140a */
[----:B------:R-:W-:-:S03]  /*22940*/  SHF.R.S32.HI R2, RZ, 0x1f, R4 ;  /* 0x0000001fff027819 */ /* 0x000fc60000011404 */
[----:B-1----:R-:W2:Y:S01]  /*22950*/  LDL.LU R15, [R1+0xf28] ;  /* 0x000f2800010f7983 */ /* 0x002ea20000300800 */
[----:B------:R-:W-:Y:S02]  /*22960*/  SHF.L.U64.HI R2, R4, 0x1, R2 ;  /* 0x0000000104027819 */ /* 0x000fe40000010202 */
[----:B------:R-:W-:Y:S01]  /*22970*/  SHF.L.U64.HI R0, R10, 0x1, R0 ;  /* 0x000000010a007819 */ /* 0x000fe20000010200 */
[----:B------:R-:W-:Y:S01]  /*22980*/  STL [R1+0x94c], RZ ;  /* 0x00094cff01007387 */ /* 0x000fe20000100800 */
[----:B--2---:R-:W-:-:S05]  /*22990*/  SHF.R.S32.HI R4, RZ, 0x7, R15 ;  /* 0x00000007ff047819 */ /* 0x004fca000001140f */
[----:B------:R0:W-:Y:S04]  /*229a0*/  STL [R1+0x2f64], R4 ;  /* 0x002f640401007387 */ /* 0x0001e80000100800 */
        /* <DEDUP_REMOVED lines=128> */
[----:B------:R-:W2:Y:S04]  /*231b0*/  LDL R14, [R1+0xb48] ;  /* 0x000b4800010e7983 */ /* 0x000ea80000100800 */
[----:B------:R-:W3:Y:S04]  /*231c0*/  LDL R15, [R1+0xb4c] ;  /* 0x000b4c00010f7983 */ /* 0x000ee80000100800 */
        /* <DEDUP_REMOVED lines=18> */
[----:B------:R-:W-:Y:S01]  /*232f0*/  STL [R1+0x828], RZ ;  /* 0x000828ff01007387 */ /* 0x000fe20000100800 */
[----:B0-----:R-:W-:-:S03]  /*23300*/  LOP3.LUT R4, R3, 0x10, RZ, 0x3c, !PT ;  /* 0x0000001003047812 */ /* 0x001fc600078e3cff */
[----:B------:R-:W-:Y:S04]  /*23310*/  STL [R1+0x82c], RZ ;  /* 0x00082cff01007387 */ /* 0x000fe80000100800 */
[----:B------:R-:W-:Y:S04]  /*23320*/  STL [R1+0x810], RZ ;  /* 0x000810ff01007387 */ /* 0x000fe80000100800 */
[----:B------:R-:W-:Y:S04]  /*23330*/  STL [R1+0x814], RZ ;  /* 0x000814ff01007387 */ /* 0x000fe80000100800 */
[----:B------:R-:W-:Y:S04]  /*23340*/  STL [R1+0x818], RZ ;  /* 0x000818ff01007387 */ /* 0x000fe80000100800 */
[----:B------:R-:W-:Y:S01]  /*23350*/  STL [R1+0x81c], RZ ;  /* 0x00081cff01007387 */ /* 0x000fe20000100800 */
[----:B------:R-:W-:-:S03]  /*23360*/  LOP3.LUT R6, R3, 0x20, RZ, 0x3c, !PT ;  /* 0x0000002003067812 */ /* 0x000fc600078e3cff */
[----:B------:R-:W-:Y:S04]  /*23370*/  STL [R1+0x800], RZ ;  /* 0x000800ff01007387 */ /* 0x000fe80000100800 */
[----:B------:R-:W-:Y:S01]  /*23380*/  STL [R1+0x804], RZ ;  /* 0x000804ff01007387 */ /* 0x000fe20000100800 */
[----:B------:R-:W-:-:S03]  /*23390*/  LOP3.LUT R5, R3, 0x30, RZ, 0x3c, !PT ;  /* 0x0000003003057812 */ /* 0x000fc600078e3cff */
[----:B------:R-:W-:Y:S04]  /*233a0*/  STL [R1+0x808], RZ ;  /* 0x000808ff01007387 */ /* 0x000fe80000100800 */
[----:B------:R-:W-:Y:S01]  /*233b0*/  STL [R1+0x80c], RZ ;  /* 0x00080cff01007387 */ /* 0x000fe20000100800 */
[----:B--2---:R-:W-:Y:S02]  /*233c0*/  LOP3.LUT R4, R14, 0x40, RZ, 0x3c, !PT ;  /* 0x000000400e047812 */ /* 0x004fe400078e3cff */
[----:B---3--:R-:W-:-:S03]  /*233d0*/  LOP3.LUT R6, R15, 0x20, RZ, 0x3c, !PT ;  /* 0x000000200f067812 */ /* 0x008fc600078e3cff */
[----:B------:R0:W-:Y:S01]  /*233e0*/  STL [R1+0x2f60], R4 ;  /* 0x002f600401007387 */ /* 0x0001e20000100800 */
[----:B------:R-:W-:-:S03]  /*233f0*/  LOP3.LUT R5, R15, 0x40, RZ, 0x3c, !PT ;  /* 0x000000400f057812 */ /* 0x000fc600078e3cff */
[----:B------:R1:W-:Y:S01]  /*23400*/  STL [R1+0x2f70], R6 ;  /* 0x002f700601007387 */ /* 0x0003e20000100800 */
[----:B0-----:R-:W-:-:S05]  /*23410*/  LOP3.LUT R4, R15, 0x60, RZ, 0x3c, !PT ;  /* 0x000000600f047812 */ /* 0x001fca00078e3cff */
[----:B------:R1:W-:Y:S04]  /*23420*/  STL [R1+0x2f68], R4 ;  /* 0x002f680401007387 */ /* 0x0003e80000100800 */
[----:B------:R1:W-:Y:S02]  /*23430*/  STL [R1+0x2f6c], R5 ;  /* 0x002f6c0501007387 */ /* 0x0003e40000100800 */
.L_x_2:
[----:B-1----:R-:W2:Y:S04]  /*23440*/  LDL.64 R6, [R1+0xb68] ;  /* 0x000b680001067983 */ /* 0x002ea80000100a00 */
[----:B--2---:R0:W-:Y:S04]  /*23450*/  STL [R1+0x3f30], R7 ;  /* 0x003f300701007387 */ /* 0x0041e80000100800 */
[----:B0-----:R-:W2:Y:S01]  /*23460*/  LDL R7, [R1+0xf78] ;  /* 0x000f780001077983 */ /* 0x001ea20000100800 */
[----:B------:R-:W-:-:S03]  /*23470*/  IMAD.MOV.U32 R4, RZ, RZ, -0x80 ;  /* 0xffffff80ff047424 */ /* 0x000fc600078e00ff */
[----:B------:R-:W-:Y:S04]  /*23480*/  STL [R1+0x3950], R30 ;  /* 0x0039501e01007387 */ /* 0x000fe80000100800 */
        /* <DEDUP_REMOVED lines=73> */
[----:B------:R-:W-:Y:S01]  /*23920*/  STL [R1+0x3ab4], R30 ;  /* 0x003ab41e01007387 */ /* 0x000fe20000100800 */
[----:B--2---:R-:W-:-:S03]  /*23930*/  IMAD R4, R7, R4, c[0x0][0x180] ;  /* 0x0000600007047624 */ /* 0x004fc600078e0204 */
        /* <DEDUP_REMOVED lines=142> */
[----:B------:R0:W-:Y:S04]  /*24220*/  STL [R1+0x3f2c], R30 ;  /* 0x003f2c1e01007387 */ /* 0x0001e80000100800 */
[----:B-----5:R-:W-:Y:S04]  /*24230*/  STL [R1+0x394c], R61 ;  /* 0x00394c3d01007387 */ /* 0x020fe80000100800 */
        /* <DEDUP_REMOVED lines=285> */
[----:B------:R-:W2:Y:S01]  /*25410*/  LDL.LU R7, [R1+0x3f30] ;  /* 0x003f300001077983 */ /* 0x000ea20000300800 */
[----:B------:R-:W-:-:S02]  /*25420*/  ISETP.GT.AND P0, PT, R4, RZ, PT ;  /* 0x000000ff0400720c */ /* 0x000fc40003f04270 */
[----:B0-----:R-:W-:Y:S02]  /*25430*/  PRMT R30, RZ, 0x7610, R30 ;  /* 0x00007610ff1e7816 */ /* 0x001fe4000000001e */
[----:B-1----:R-:W-:Y:S02]  /*25440*/  PRMT R61, RZ, 0x7610, R61 ;  /* 0x00007610ff3d7816 */ /* 0x002fe4000000003d */
[----:B------:R-:W-:-:S07]  /*25450*/  ISETP.GT.AND P1, PT, R4, 0x1, PT ;  /* 0x000000010400780c */ /* 0x000fce0003f24270 */
[----:B--2---:R-:W2:Y:S04]  /*25460*/  @P0 LDG.E.U16 R30, [R6.64] ;  /* 0x00000004061e0981 */ /* 0x004ea8000c1e1500 */
[----:B--2---:R0:W-:Y:S04]  /*25470*/  STL [R1+0x784], R30 ;  /* 0x0007841e01007387 */ /* 0x0041e80000100800 */
[----:B0-----:R-:W2:Y:S04]  /*25480*/  LDL.LU R30, [R1+0x3f2c] ;  /* 0x003f2c00011e7983 */ /* 0x001ea80000300800 */
[----:B------:R-:W3:Y:S01]  /*25490*/  LDL.64 R6, [R1+0xb60] ;  /* 0x000b600001067983 */ /* 0x000ee20000100a00 */
[----:B--2---:R-:W-:-:S03]  /*254a0*/  PRMT R30, RZ, 0x7610, R30 ;  /* 0x00007610ff1e7816 */ /* 0x004fc6000000001e */
[----:B---3--:R-:W2:Y:S04]  /*254b0*/  @P0 LDG.E.U16 R61, [R6.64] ;  /* 0x00000004063d0981 */ /* 0x008ea8000c1e1500 */
        /* <DEDUP_REMOVED lines=12> */
[----:B------:R-:W3:Y:S04]  /*25580*/  LDL R6, [R1+0x2ca4] ;  /* 0x002ca40001067983 */ /* 0x000ee80000100800 */
[----:B------:R-:W3:Y:S01]  /*25590*/  LDL R7, [R1+0x2ca8] ;  /* 0x002ca80001077983 */ /* 0x000ee20000100800 */
[----:B------:R-:W-:-:S02]  /*255a0*/  ISETP.GT.AND P0, PT, R4, 0x2, PT ;  /* 0x000000020400780c */ /* 0x000fc40003f04270 */
[----:B--2---:R-:W-:Y:S02]  /*255b0*/  PRMT R61, RZ, 0x7610, R61 ;  /* 0x00007610ff3d7816 */ /* 0x004fe4000000003d */
[----:B---3--:R-:W-:-:S04]  /*255c0*/  @P1 LOP3.LUT R7, R7, R6, RZ, 0x3c, !PT ;  /* 0x0000000607071212 */ /* 0x008fc800078e3cff */
[----:B------:R-:W-:-:S04]  /*255d0*/  @P1 LOP3.LUT R6, R7, R6, RZ, 0x3c, !PT ;  /* 0x0000000607061212 */ /* 0x000fc800078e3cff */
[----:B------:R-:W-:-:S05]  /*255e0*/  @P1 LOP3.LUT R7, R7, R6, RZ, 0x3c, !PT ;  /* 0x0000000607071212 */ /* 0x000fca00078e3cff */
[----:B------:R-:W2:Y:S04]  /*255f0*/  @P1 LDG.E.U16 R30, [R6.64] ;  /* 0x00000004061e1981 */ /* 0x000ea8000c1e1500 */
[----:B--2---:R0:W-:Y:S04]  /*25600*/  STL [R1+0x774], R30 ;  /* 0x0007741e01007387 */ /* 0x0041e80000100800 */
[----:B0-----:R-:W2:Y:S04]  /*25610*/  LDL.LU R30, [R1+0x3f1c] ;  /* 0x003f1c00011e7983 */ /* 0x001ea80000300800 */
[----:B------:R-:W3:Y:S04]  /*25620*/  LDL R6, [R1+0x2c9c] ;  /* 0x002c9c0001067983 */ /* 0x000ee80000100800 */
[----:B------:R-:W3:Y:S01]  /*25630*/  LDL R7, [R1+0x2ca0] ;  /* 0x002ca00001077983 */ /* 0x000ee20000100800 */
[----:B--2---:R-:W-:-:S02]  /*25640*/  PRMT R30, RZ, 0x7610, R30 ;  /* 0x00007610ff1e7816 */ /* 0x004fc4000000001e */
        /* <DEDUP_REMOVED lines=211> */
[----:B------:R-:W-:-:S02]  /*26380*/  PRMT R2, RZ, 0x7610, R2 ;  /* 0x00007610ff027816 */ /* 0x000fc40000000002 */
[----:B------:R-:W-:Y:S02]  /*26390*/  ISETP.GT.AND P0, PT, R4, 0x8, PT ;  /* 0x000000080400780c */ /* 0x000fe40003f04270 */
[----:B---3--:R-:W-:-:S04]  /*263a0*/  @P1 LOP3.LUT R7, R7, R6, RZ, 0x3c, !PT ;  /* 0x0000000607071212 */ /* 0x008fc800078e3cff */
[----:B------:R-:W-:-:S04]  /*263b0*/  @P1 LOP3.LUT R6, R7, R6, RZ, 0x3c, !PT ;  /* 0x0000000607061212 */ /* 0x000fc800078e3cff */
[----:B------:R-:W-:-:S05]  /*263c0*/  @P1 LOP3.LUT R7, R7, R6, RZ, 0x3c, !PT ;  /* 0x0000000607071212 */ /* 0x000fca00078e3cff */
[----:B------:R-:W3:Y:S04]  /*263d0*/  @P1 LDG.E.U16 R30, [R6.64] ;  /* 0x00000004061e1981 */ /* 0x000ee8000c1e1500 */
[----:B---3--:R0:W-:Y:S04]  /*263e0*/  STL [R1+0x704], R30 ;  /* 0x0007041e01007387 */ /* 0x0081e80000100800 */
[----:B0-----:R-:W3:Y:S04]  /*263f0*/  LDL.LU R30, [R1+0x3ebc] ;  /* 0x003ebc00011e7983 */ /* 0x001ee80000300800 */
[----:B------:R-:W4:Y:S04]  /*26400*/  LDL R6, [R1+0x2bf4] ;  /* 0x002bf40001067983 */ /* 0x000f280000100800 */
[----:B------:R-:W4:Y:S01]  /*26410*/  LDL R7, [R1+0x2bf8] ;  /* 0x002bf80001077983 */ /* 0x000f220000100800 */
[----:B--2---:R-:W-:-:S02]  /*26420*/  PRMT R61, RZ, 0x7610, R61 ;  /* 0x00007610ff3d7816 */ /* 0x004fc4000000003d */
[----:B----4-:R-:W-:-:S04]  /*26430*/  @P1 LOP3.LUT R7, R7, R6, RZ, 0x3c, !PT ;  /* 0x0000000607071212 */ /* 0x010fc800078e3cff */
[----:B------:R-:W-:-:S04]  /*26440*/  @P1 LOP3.LUT R6, R7, R6, RZ, 0x3c, !PT ;  /* 0x0000000607061212 */ /* 0x000fc800078e3cff */
[----:B------:R-:W-:-:S05]  /*26450*/  @P1 LOP3.LUT R7, R7, R6, RZ, 0x3c, !PT ;  /* 0x0000000607071212 */ /* 0x000fca00078e3cff */
[----:B------:R0:W2:Y:S04]  /*26460*/  @P1 LDG.E.U16 R2, [R6.64] ;  /* 0x0000000406021981 */ /* 0x0000a8000c1e1500 */
[----:B0-----:R-:W4:Y:S04]  /*26470*/  LDL R6, [R1+0x2bec] ;  /* 0x002bec0001067983 */ /* 0x001f280000100800 */
[----:B------:R-:W4:Y:S01]  /*26480*/  LDL R7, [R1+0x2bf0] ;  /* 0x002bf00001077983 */ /* 0x000f220000100800 */
[----:B---3--:R-:W-:-:S03]  /*26490*/  PRMT R30, RZ, 0x7610, R30 ;  /* 0x00007610ff1e7816 */ /* 0x008fc6000000001e */
[----:B--2---:R-:W-:Y:S01]  /*264a0*/  STL [R1+0x37e4], R2 ;  /* 0x0037e40201007387 */ /* 0x004fe20000100800 */
[----:B----4-:R-:W-:-:S04]  /*264b0*/  @P1 LOP3.LUT R7, R7, R6, RZ, 0x3c, !PT ;  /* 0x0000000607071212 */ /* 0x010fc800078e3cff */
        /* <DEDUP_REMOVED lines=1160> */
[----:B0-----:R-:W2:Y:S01]  /*2ad40*/  LDL.LU R30, [R1+0x3cc4] ;  /* 0x003cc400011e7983 */ /* 0x001ea20000300800 */
[----:B------:R-:W3:Y:S02]  /*2ad50*/  LDL R6, [R1+0x27fc] ;  /* 0x0027fc0001067983 */ /* 0x000ee40000100800 */
        /* <DEDUP_REMOVED lines=1489> */
[----:B------:R-:W3:Y:S02]  /*30a70*/  LDL R7, [R1+0x22f8] ;  /* 0x0022f80001077983 */ /* 0x000ee40000100800 */
[----:B---3--:R-:W-:-:S04]  /*30a80*/  @P1 LOP3.LUT R7, R7, R6, RZ, 0x3c, !PT ;  /* 0x0000000607071212 */ /* 0x008fc800078e3cff */
[----:B------:R-:W-:-:S04]  /*30a90*/  @P1 LOP3.LUT R6, R7, R6, RZ, 0x3c, !PT ;  /* 0x0000000607061212 */ /* 0x000fc800078e3cff */
[----:B------:R-:W-:-:S05]  /*30aa0*/  @P1 LOP3.LUT R7, R7, R6, RZ, 0x3c, !PT ;  /* 0x0000000607071212 */ /* 0x000fca00078e3cff */
[----:B------:R-:W3:Y:S04]  /*30ab0*/  @P1 LDG.E.U16 R30, [R6.64] ;  /* 0x00000004061e1981 */ /* 0x000ee8000c1e1500 */
[----:B---3--:R0:W-:Y:S04]  /*30ac0*/  STL [R1+0x790], R30 ;  /* 0x0007901e01007387 */ /* 0x0081e80000100800 */
[----:B0-----:R-:W3:Y:S01]  /*30ad0*/  LDL.LU R30, [R1+0x3a3c] ;  /* 0x003a3c00011e7983 */ /* 0x001ee20000300800 */
[----:B------:R-:W4:Y:S02]  /*30ae0*/  LDL R6, [R1+0x22ec] ;  /* 0x0022ec0001067983 */ /* 0x000f240000100800 */
[----:B------:R-:W4:Y:S01]  /*30af0*/  LDL R7, [R1+0x22f0] ;  /* 0x0022f00001077983 */ /* 0x000f220000100800 */
[----:B---3--:R-:W-:-:S02]  /*30b00*/  PRMT R30, RZ, 0x7610, R30 ;  /* 0x00007610ff1e7816 */ /* 0x008fc4000000001e */
[----:B----4-:R-:W-:-:S04]  /*30b10*/  @P1 LOP3.LUT R7, R7, R6, RZ, 0x3c, !PT ;  /* 0x0000000607071212 */ /* 0x010fc800078e3cff */
[----:B------:R-:W-:-:S04]  /*30b20*/  @P1 LOP3.LUT R6, R7, R6, RZ, 0x3c, !PT ;  /* 0x0000000607061212 */ /* 0x000fc800078e3cff */
[----:B------:R-:W-:-:S05]  /*30b30*/  @P1 LOP3.LUT R7, R7, R6, RZ, 0x3c, !PT ;  /* 0x0000000607071212 */ /* 0x000fca00078e3cff */
[----:B------:R-:W3:Y:S04]  /*30b40*/  @P1 LDG.E.U16 R30, [R6.64] ;  /* 0x00000004061e1981 */ /* 0x000ee8000c1e1500 */
[----:B---3--:R0:W-:Y:S04]  /*30b50*/  STL [R1+0x78c], R30 ;  /* 0x00078c1e01007387 */ /* 0x0081e80000100800 */
[----:B0-----:R-:W3:Y:S01]  /*30b60*/  LDL.LU R30, [R1+0x3a38] ;  /* 0x003a3800011e7983 */ /* 0x001ee20000300800 */
[----:B------:R-:W4:Y:S02]  /*30b70*/  LDL R6, [R1+0x22e4] ;  /* 0x0022e40001067983 */ /* 0x000f240000100800 */
[----:B------:R-:W4:Y:S01]  /*30b80*/  LDL R7, [R1+0x22e8] ;  /* 0x0022e80001077983 */ /* 0x000f220000100800 */
[----:B------:R-:W-:-:S02]  /*30b90*/  ISETP.GT.AND P0, PT, R4, 0x50, PT ;  /* 0x000000500400780c */ /* 0x000fc40003f04270 */
[----:B---3--:R-:W-:Y:S02]  /*30ba0*/  PRMT R30, RZ, 0x7610, R30 ;  /* 0x00007610ff1e7816 */ /* 0x008fe4000000001e */
        /* <DEDUP_REMOVED lines=535> */
[----:B--2---:R-:W-:-:S02]  /*32d20*/  PRMT R61, RZ, 0x7610, R61 ;  /* 0x00007610ff3d7816 */ /* 0x004fc4000000003d */
[----:B----4-:R-:W-:-:S04]  /*32d30*/  @P0 LOP3.LUT R7, R7, R6, RZ, 0x3c, !PT ;  /* 0x0000000607070212 */ /* 0x010fc800078e3cff */
[----:B------:R-:W-:-:S04]  /*32d40*/  @P0 LOP3.LUT R6, R7, R6, RZ, 0x3c, !PT ;  /* 0x0000000607060212 */ /* 0x000fc800078e3cff */
[----:B------:R-:W-:-:S05]  /*32d50*/  @P0 LOP3.LUT R7, R7, R6, RZ, 0x3c, !PT ;  /* 0x0000000607070212 */ /* 0x000fca00078e3cff */
[----:B------:R-:W2:Y:S04]  /*32d60*/  @P0 LDG.E.U16 R61, [R6.64] ;  /* 0x00000004063d0981 */ /* 0x000ea8000c1e1500 */
[----:B--2---:R0:W-:Y:S04]  /*32d70*/  STL [R1+0xac], R61 ;  /* 0x0000ac3d01007387 */ /* 0x0041e80000100800 */
[----:B0-----:R-:W2:Y:S01]  /*32d80*/  LDL.LU R61, [R1+0x394c] ;  /* 0x00394c00013d7983 */ /* 0x001ea20000300800 */
[----:B------:R-:W4:Y:S02]  /*32d90*/  LDL R6, [R1+0x210c] ;  /* 0x00210c0001067983 */ /* 0x000f240000100800 */
[----:B------:R-:W4:Y:S01]  /*32da0*/  LDL R7, [R1+0x2110] ;  /* 0x0021100001077983 */ /* 0x000f220000100800 */
[----:B------:R-:W-:-:S02]  /*32db0*/  PRMT R60, RZ, 0x7610, R60 ;  /* 0x00007610ff3c7816 */ /* 0x000fc4000000003c */
[----:B----4-:R-:W-:-:S04]  /*32dc0*/  @P0 LOP3.LUT R7, R7, R6, RZ, 0x3c, !PT ;  /* 0x0000000607070212 */ /* 0x010fc800078e3cff */
[----:B------:R-:W-:-:S04]  /*32dd0*/  @P0 LOP3.LUT R6, R7, R6, RZ, 0x3c, !PT ;  /* 0x0000000607060212 */ /* 0x000fc800078e3cff */
[----:B------:R-:W-:-:S05]  /*32de0*/  @P0 LOP3.LUT R7, R7, R6, RZ, 0x3c, !PT ;  /* 0x0000000607070212 */ /* 0x000fca00078e3cff */
[----:B------:R-:W4:Y:S04]  /*32df0*/  @P0 LDG.E.U16 R60, [R6.64] ;  /* 0x00000004063c0981 */ /* 0x000f28000c1e1500 */
[----:B----4-:R0:W-:Y:S04]  /*32e00*/  STL [R1+0xa8], R60 ;  /* 0x0000a83c01007387 */ /* 0x0101e80000100800 */
[----:B0-----:R-:W4:Y:S01]  /*32e10*/  LDL.LU R60, [R1+0x3948] ;  /* 0x00394800013c7983 */ /* 0x001f220000300800 */
[----:B------:R-:W2:Y:S02]  /*32e20*/  LDL R6, [R1+0x2104] ;  /* 0x0021040001067983 */ /* 0x000ea40000100800 */
[----:B------:R-:W2:Y:S01]  /*32e30*/  LDL R7, [R1+0x2108] ;  /* 0x0021080001077983 */ /* 0x000ea20000100800 */
[----:B------:R-:W-:-:S02]  /*32e40*/  PRMT R59, RZ, 0x7610, R59 ;  /* 0x00007610ff3b7816 */ /* 0x000fc4000000003b */
[----:B------:R-:W-:Y:S02]  /*32e50*/  ISETP.GT.AND P1, PT, R4, 0x5f, PT ;  /* 0x0000005f0400780c */ /* 0x000fe40003f24270 */
[----:B--2---:R-:W-:-:S04]  /*32e60*/  @P0 LOP3.LUT R7, R7, R6, RZ, 0x3c, !PT ;  /* 0x0000000607070212 */ /* 0x004fc800078e3cff */
[----:B------:R-:W-:-:S04]  /*32e70*/  @P0 LOP3.LUT R6, R7, R6, RZ, 0x3c, !PT ;  /* 0x0000000607060212 */ /* 0x000fc800078e3cff */
[----:B------:R-:W-:-:S05]  /*32e80*/  @P0 LOP3.LUT R7, R7, R6, RZ, 0x3c, !PT ;  /* 0x0000000607070212 */ /* 0x000fca00078e3cff */
[----:B------:R-:W2:Y:S04]  /*32e90*/  @P0 LDG.E.U16 R59, [R6.64] ;  /* 0x00000004063b0981 */ /* 0x000ea8000c1e1500 */
[----:B--2---:R0:W-:Y:S04]  /*32ea0*/  STL [R1+0xa4], R59 ;  /* 0x0000a43b01007387 */ /* 0x0041e80000100800 */
[----:B0-----:R-:W2:Y:S01]  /*32eb0*/  LDL.LU R59, [R1+0x3944] ;  /* 0x00394400013b7983 */ /* 0x001ea20000300800 */
[----:B------:R-:W2:Y:S02]  /*32ec0*/  LDL R6, [R1+0x20fc] ;  /* 0x0020fc0001067983 */ /* 0x000ea40000100800 */
[----:B------:R-:W2:Y:S01]  /*32ed0*/  LDL R7, [R1+0x2100] ;  /* 0x0021000001077983 */ /* 0x000ea20000100800 */
[----:B------:R-:W-:-:S02]  /*32ee0*/  PRMT R58, RZ, 0x7610, R58 ;  /* 0x00007610ff3a7816 */ /* 0x000fc4000000003a */
        /* <DEDUP_REMOVED lines=428> */
[----:B------:R0:W2:Y:S04]  /*349b0*/  @P0 LDG.E.U16 R2, [R6.64] ;  /* 0x0000000406020981 */ /* 0x0000a8000c1e1500 */
[----:B0-----:R-:W3:Y:S04]  /*349c0*/  LDL R6, [R1+0x1f84] ;  /* 0x001f840001067983 */ /* 0x001ee80000100800 */
[----:B------:R-:W3:Y:S01]  /*349d0*/  LDL R7, [R1+0x1f88] ;  /* 0x001f880001077983 */ /* 0x000ee20000100800 */
[----:B------:R-:W-:Y:S02]  /*349e0*/  PRMT R0, RZ, 0x7610, R0 ;  /* 0x00007610ff007816 */ /* 0x000fe40000000000 */
[----:B------:R-:W-:Y:S01]  /*349f0*/  ISETP.GT.AND P1, PT, R4, 0x6b, PT ;  /* 0x0000006b0400780c */ /* 0x000fe20003f24270 */
[----:B--2---:R-:W-:Y:S01]  /*34a00*/  STL [R1+0x37fc], R2 ;  /* 0x0037fc0201007387 */ /* 0x004fe20000100800 */
[----:B---3--:R-:W-:-:S04]  /*34a10*/  @P0 LOP3.LUT R7, R7, R6, RZ, 0x3c, !PT ;  /* 0x0000000607070212 */ /* 0x008fc800078e3cff */
[----:B------:R-:W-:-:S04]  /*34a20*/  @P0 LOP3.LUT R6, R7, R6, RZ, 0x3c, !PT ;  /* 0x0000000607060212 */ /* 0x000fc800078e3cff */
[----:B------:R-:W-:-:S05]  /*34a30*/  @P0 LOP3.LUT R7, R7, R6, RZ, 0x3c, !PT ;  /* 0x0000000607070212 */ /* 0x000fca00078e3cff */
[----:B------:R0:W2:Y:S04]  /*34a40*/  @P0 LDG.E.U16 R0, [R6.64] ;  /* 0x0000000406000981 */ /* 0x0000a8000c1e1500 */
[----:B0-----:R-:W3:Y:S04]  /*34a50*/  LDL R6, [R1+0x1f7c] ;  /* 0x001f7c0001067983 */ /* 0x001ee80000100800 */
[----:B------:R-:W3:Y:S01]  /*34a60*/  LDL R7, [R1+0x1f80] ;  /* 0x001f800001077983 */ /* 0x000ee20000100800 */
[----:B------:R-:W-:-:S03]  /*34a70*/  PRMT R30, RZ, 0x7610, R30 ;  /* 0x00007610ff1e7816 */ /* 0x000fc6000000001e */
        /* <DEDUP_REMOVED lines=8> */
[----:B--2---:R0:W-:Y:S04]  /*34b00*/  STL [R1+0x398], R30 ;  /* 0x0003981e01007387 */ /* 0x0041e80000100800 */
[----:B0-----:R-:W2:Y:S01]  /*34b10*/  LDL R30, [R1+0x1f50] ;  /* 0x001f5000011e7983 */ /* 0x001ea20000100800 */
[----:B---3--:R-:W-:-:S04]  /*34b20*/  @P1 LOP3.LUT R7, R7, R6, RZ, 0x3c, !PT ;  /* 0x0000000607071212 */ /* 0x008fc800078e3cff */
[----:B------:R-:W-:-:S04]  /*34b30*/  @P1 LOP3.LUT R6, R7, R6, RZ, 0x3c, !PT ;  /* 0x0000000607061212 */ /* 0x000fc800078e3cff */
[----:B------:R-:W-:-:S05]  /*34b40*/  @P1 LOP3.LUT R7, R7, R6, RZ, 0x3c, !PT ;  /* 0x0000000607071212 */ /* 0x000fca00078e3cff */
[----:B------:R-:W3:Y:S04]  /*34b50*/  @P1 LDG.E.U16 R43, [R6.64] ;  /* 0x00000004062b1981 */ /* 0x000ee8000c1e1500 */
[----:B---3--:R0:W-:Y:S04]  /*34b60*/  STL [R1+0x38c], R43 ;  /* 0x00038c2b01007387 */ /* 0x0081e80000100800 */
[----:B0-----:R-:W3:Y:S01]  /*34b70*/  LDL.LU R43, [R1+0x3888] ;  /* 0x00388800012b7983 */ /* 0x001ee20000300800 */
        /* <DEDUP_REMOVED lines=34> */
[----:B------:R-:W2:Y:S01]  /*34da0*/  @P0 LDG.E.U16 R51, [R6.64] ;  /* 0x0000000406330981 */ /* 0x000ea2000c1e1500 */
[----:B------:R-:W-:-:S03]  /*34db0*/  PRMT R53, RZ, 0x7610, R53 ;  /* 0x00007610ff357816 */ /* 0x000fc60000000035 */
[----:B--2---:R0:W-:Y:S04]  /*34dc0*/  STL [R1+0xc], R51 ;  /* 0x00000c3301007387 */ /* 0x0041e80000100800 */
[----:B0-----:R-:W2:Y:S01]  /*34dd0*/  LDL.LU R51, [R1+0x3878] ;  /* 0x0038780001337983 */ /* 0x001ea20000300800 */
[----:B------:R-:W2:Y:S02]  /*34de0*/  LDL R7, [R1+0x1f4c] ;  /* 0x001f4c0001077983 */ /* 0x000ea40000100800 */
[----:B------:R-:W-:Y:S02]  /*34df0*/  @P0 IMAD.MOV.U32 R6, RZ, RZ, R30 ;  /* 0x000000ffff060224 */ /* 0x000fe400078e001e */
[----:B------:R-:W3:Y:S04]  /*34e00*/  LDL R30, [R1+0x1f30] ;  /* 0x001f3000011e7983 */ /* 0x000ee80000100800 */
[----:B--2---:R-:W2:Y:S04]  /*34e10*/  @P0 LDG.E.U16 R53, [R6.64] ;  /* 0x0000000406350981 */ /* 0x004ea8000c1e1500 */
        /* <DEDUP_REMOVED lines=26> */
[----:B0-----:R-:W3:Y:S01]  /*34fc0*/  LDL R7, [R1+0x1f2c] ;  /* 0x001f2c0001077983 */ /* 0x001ee20000100800 */
[----:B----4-:R-:W-:Y:S01]  /*34fd0*/  PRMT R60, RZ, 0x7610, R60 ;  /* 0x00007610ff3c7816 */ /* 0x010fe2000000003c */
[----:B------:R-:W-:Y:S02]  /*34fe0*/  @P1 IMAD.MOV.U32 R6, RZ, RZ, R30 ;  /* 0x000000ffff061224 */ /* 0x000fe400078e001e */
[----:B--2---:R0:W-:Y:S01]  /*34ff0*/  STL [R1+0x3848], R61 ;  /* 0x0038483d01007387 */ /* 0x0041e20000100800 */
[----:B------:R-:W2:Y:S03]  /*35000*/  LDL R30, [R1+0x1f10] ;  /* 0x001f1000011e7983 */ /* 0x000ea60000100800 */
[----:B---3--:R1:W3:Y:S04]  /*35010*/  @P1 LDG.E.U16 R60, [R6.64] ;  /* 0x00000004063c1981 */ /* 0x0082e8000c1e1500 */
[----:B0-----:R-:W4:Y:S04]  /*35020*/  LDL R61, [R1+0x1f20] ;  /* 0x001f2000013d7983 */ /* 0x001f280000100800 */
[----:B-1----:R-:W2:Y:S04]  /*35030*/  LDL R6, [R1+0x1f24] ;  /* 0x001f240001067983 */ /* 0x002ea80000100800 */
[----:B------:R-:W2:Y:S01]  /*35040*/  LDL R7, [R1+0x1f28] ;  /* 0x001f280001077983 */ /* 0x000ea20000100800 */
[----:B------:R-:W-:-:S03]  /*35050*/  PRMT R59, RZ, 0x7610, R59 ;  /* 0x00007610ff3b7816 */ /* 0x000fc6000000003b */
[----:B---3--:R0:W-:Y:S04]  /*35060*/  STL [R1+0x384c], R60 ;  /* 0x00384c3c01007387 */ /* 0x0081e80000100800 */
[----:B0-----:R-:W3:Y:S01]  /*35070*/  LDL R60, [R1+0x1f1c] ;  /* 0x001f1c00013c7983 */ /* 0x001ee20000100800 */
[----:B--2---:R-:W-:-:S04]  /*35080*/  @P1 LOP3.LUT R7, R7, R6, RZ, 0x3c, !PT ;  /* 0x0000000607071212 */ /* 0x004fc800078e3cff */
[----:B------:R-:W-:-:S04]  /*35090*/  @P1 LOP3.LUT R6, R7, R6, RZ, 0x3c, !PT ;  /* 0x0000000607061212 */ /* 0x000fc800078e3cff */
[----:B------:R-:W-:-:S05]  /*350a0*/  @P1 LOP3.LUT R7, R7, R6, RZ, 0x3c, !PT ;  /* 0x0000000607071212 */ /* 0x000fca00078e3cff */
[----:B------:R4:W2:Y:S01]  /*350b0*/  @P1 LDG.E.U16 R59, [R6.64] ;  /* 0x00000004063b1981 */ /* 0x0008a2000c1e1500 */
[----:B------:R-:W-:Y:S02]  /*350c0*/  ISETP.GT.AND P0, PT, R4, 0x6e, PT ;  /* 0x0000006e0400780c */ /* 0x000fe40003f04270 */
[----:B------:R-:W-:-:S11]  /*350d0*/  PRMT R58, RZ, 0x7610, R58 ;  /* 0x00007610ff3a7816 */ /* 0x000fd6000000003a */
[----:B----4-:R-:W-:Y:S02]  /*350e0*/  @P0 IMAD.MOV.U32 R6, RZ, RZ, R61 ;  /* 0x000000ffff060224 */ /* 0x010fe400078e003d */
[----:B---3--:R-:W-:-:S05]  /*350f0*/  @P0 IMAD.MOV.U32 R7, RZ, RZ, R60 ;  /* 0x000000ffff070224 */ /* 0x008fca00078e003c */
[----:B------:R0:W3:Y:S04]  /*35100*/  @P0 LDG.E.U16 R58, [R6.64] ;  /* 0x00000004063a0981 */ /* 0x0000e8000c1e1500 */
[----:B--2---:R-:W-:Y:S01]  /*35110*/  STL [R1+0x3850], R59 ;  /* 0x0038503b01007387 */ /* 0x004fe20000100800 */
[----:B0-----:R-:W2:Y:S02]  /*35120*/  LDL R6, [R1+0x1f14] ;  /* 0x001f140001067983 */ /* 0x001ea40000100800 */
[----:B------:R-:W2:Y:S01]  /*35130*/  LDL R7, [R1+0x1f18] ;  /* 0x001f180001077983 */ /* 0x000ea20000100800 */
[----:B------:R-:W-:Y:S01]  /*35140*/  PRMT R57, RZ, 0x7610, R57 ;  /* 0x00007610ff397816 */ /* 0x000fe20000000039 */
[----:B------:R-:W4:Y:S04]  /*35150*/  LDL R61, [R1+0x1f04] ;  /* 0x001f0400013d7983 */ /* 0x000f280000100800 */
[----:B------:R-:W3:Y:S01]  /*35160*/  LDL R60, [R1+0x1f08] ;  /* 0x001f0800013c7983 */ /* 0x000ee20000100800 */
[----:B--2---:R-:W-:-:S04]  /*35170*/  @P0 LOP3.LUT R7, R7, R6, RZ, 0x3c, !PT ;  /* 0x0000000607070212 */ /* 0x004fc800078e3cff */
[----:B------:R-:W-:-:S04]  /*35180*/  @P0 LOP3.LUT R6, R7, R6, RZ, 0x3c, !PT ;  /* 0x0000000607060212 */ /* 0x000fc800078e3cff */
[----:B------:R-:W-:-:S05]  /*35190*/  @P0 LOP3.LUT R7, R7, R6, RZ, 0x3c, !PT ;  /* 0x0000000607070212 */ /* 0x000fca00078e3cff */
[----:B------:R0:W2:Y:S04]  /*351a0*/  @P0 LDG.E.U16 R57, [R6.64] ;  /* 0x0000000406390981 */ /* 0x0000a8000c1e1500 */
[----:B---3--:R1:W-:Y:S04]  /*351b0*/  STL [R1+0x3804], R58 ;  /* 0x0038043a01007387 */ /* 0x0083e80000100800 */
[----:B0-----:R-:W3:Y:S04]  /*351c0*/  LDL R7, [R1+0x1f0c] ;  /* 0x001f0c0001077983 */ /* 0x001ee80000100800 */
[----:B-1----:R-:W3:Y:S01]  /*351d0*/  LDL R58, [R1+0x1f00] ;  /* 0x001f0000013a7983 */ /* 0x002ee20000100800 */
[----:B------:R-:W-:-:S03]  /*351e0*/  PRMT R56, RZ, 0x7610, R56 ;  /* 0x00007610ff387816 */ /* 0x000fc60000000038 */
[----:B--2---:R0:W-:Y:S04]  /*351f0*/  STL [R1+0x3808], R57 ;  /* 0x0038083901007387 */ /* 0x0041e80000100800 */
[----:B0-----:R-:W2:Y:S01]  /*35200*/  LDL R57, [R1+0x1efc] ;  /* 0x001efc0001397983 */ /* 0x001ea20000100800 */
[----:B------:R-:W-:Y:S01]  /*35210*/  ISETP.GT.AND P1, PT, R4, 0x6f, PT ;  /* 0x0000006f0400780c */ /* 0x000fe20003f24270 */
[----:B------:R-:W-:Y:S01]  /*35220*/  @P0 IMAD.MOV.U32 R6, RZ, RZ, R30 ;  /* 0x000000ffff060224 */ /* 0x000fe200078e001e */
[----:B------:R-:W-:Y:S02]  /*35230*/  PRMT R55, RZ, 0x7610, R55 ;  /* 0x00007610ff377816 */ /* 0x000fe40000000037 */
[----:B------:R-:W-:Y:S01]  /*35240*/  PRMT R3, RZ, 0x7610, R3 ;  /* 0x00007610ff037816 */ /* 0x000fe20000000003 */
[----:B------:R-:W2:Y:S04]  /*35250*/  LDL R30, [R1+0x1ef0] ;  /* 0x001ef000011e7983 */ /* 0x000ea80000100800 */
[----:B---3--:R0:W3:Y:S02]  /*35260*/  @P0 LDG.E.U16 R56, [R6.64] ;  /* 0x0000000406380981 */ /* 0x0080e4000c1e1500 */
[----:B0-----:R-:W-:-:S02]  /*35270*/  @P0 IMAD.MOV.U32 R6, RZ, RZ, R60 ;  /* 0x000000ffff060224 */ /* 0x001fc400078e003c */
[----:B----4-:R-:W-:-:S05]  /*35280*/  @P0 IMAD.MOV.U32 R7, RZ, RZ, R61 ;  /* 0x000000ffff070224 */ /* 0x010fca00078e003d */
[----:B------:R0:W4:Y:S02]  /*35290*/  @P0 LDG.E.U16 R55, [R6.64] ;  /* 0x0000000406370981 */ /* 0x000124000c1e1500 */
[----:B0-----:R-:W-:Y:S02]  /*352a0*/  @P1 IMAD.MOV.U32 R6, RZ, RZ, R58 ;  /* 0x000000ffff061224 */ /* 0x001fe400078e003a */
[----:B--2---:R-:W-:-:S05]  /*352b0*/  @P1 IMAD.MOV.U32 R7, RZ, RZ, R57 ;  /* 0x000000ffff071224 */ /* 0x004fca00078e0039 */
[----:B------:R-:W2:Y:S04]  /*352c0*/  @P1 LDG.E.U16 R3, [R6.64] ;  /* 0x0000000406031981 */ /* 0x000ea8000c1e1500 */
[----:B---3--:R0:W-:Y:S01]  /*352d0*/  STL [R1+0x380c], R56 ;  /* 0x00380c3801007387 */ /* 0x0081e20000100800 */
[----:B------:R-:W3:Y:S02]  /*352e0*/  LDL R61, [R1+0x1ee4] ;  /* 0x001ee400013d7983 */ /* 0x000ee40000100800 */
[----:B------:R-:W3:Y:S01]  /*352f0*/  LDL R60, [R1+0x1ee8] ;  /* 0x001ee800013c7983 */ /* 0x000ee20000100800 */
[----:B0-----:R-:W3:Y:S04]  /*35300*/  LDL R56, [R1+0x1ef8] ;  /* 0x001ef80001387983 */ /* 0x001ee80000100800 */
[----:B----4-:R-:W-:Y:S01]  /*35310*/  STL [R1+0x3810], R55 ;  /* 0x0038103701007387 */ /* 0x010fe20000100800 */
[----:B------:R-:W4:Y:S02]  /*35320*/  LDL R58, [R1+0x1edc] ;  /* 0x001edc00013a7983 */ /* 0x000f240000100800 */
[----:B------:R-:W4:Y:S01]  /*35330*/  LDL R57, [R1+0x1ee0] ;  /* 0x001ee00001397983 */ /* 0x000f220000100800 */
[----:B--2---:R-:W-:Y:S01]  /*35340*/  STL [R1+0x354], R3 ;  /* 0x0003540301007387 */ /* 0x004fe20000100800 */
[----:B------:R-:W2:Y:S01]  /*35350*/  LDL R7, [R1+0x1ef4] ;  /* 0x001ef40001077983 */ /* 0x000ea20000100800 */
[----:B------:R-:W-:Y:S01]  /*35360*/  PRMT R31, RZ, 0x7610, R31 ;  /* 0x00007610ff1f7816 */ /* 0x000fe2000000001f */
[----:B---3--:R-:W-:-:S02]  /*35370*/  @P1 IMAD.MOV.U32 R6, RZ, RZ, R56 ;  /* 0x000000ffff061224 */ /* 0x008fc400078e0038 */
[----:B------:R-:W3:Y:S04]  /*35380*/  LDL R56, [R1+0x1ed4] ;  /* 0x001ed40001387983 */ /* 0x000ee80000100800 */
[----:B--2---:R0:W2:Y:S04]  /*35390*/  @P1 LDG.E.U16 R31, [R6.64] ;  /* 0x00000004061f1981 */ /* 0x0040a8000c1e1500 */
[----:B0-----:R-:W3:Y:S01]  /*353a0*/  LDL R7, [R1+0x1eec] ;  /* 0x001eec0001077983 */ /* 0x001ee20000100800 */
[----:B------:R-:W-:Y:S02]  /*353b0*/  PRMT R2, RZ, 0x7610, R2 ;  /* 0x00007610ff027816 */ /* 0x000fe40000000002 */
[----:B------:R-:W-:Y:S01]  /*353c0*/  ISETP.GT.AND P0, PT, R4, 0x70, PT ;  /* 0x000000700400780c */ /* 0x000fe20003f04270 */
[----:B------:R-:W-:Y:S01]  /*353d0*/  @P1 IMAD.MOV.U32 R6, RZ, RZ, R30 ;  /* 0x000000ffff061224 */ /* 0x000fe200078e001e */
[----:B--2---:R0:W-:Y:S01]  /*353e0*/  STL [R1+0x34c], R31 ;  /* 0x00034c1f01007387 */ /* 0x0041e20000100800 */
[----:B------:R-:W-:-:S02]  /*353f0*/  PRMT R59, RZ, 0x7610, R59 ;  /* 0x00007610ff3b7816 */ /* 0x000fc4000000003b */
[----:B------:R-:W-:Y:S02]  /*35400*/  PRMT R54, RZ, 0x7610, R54 ;  /* 0x00007610ff367816 */ /* 0x000fe40000000036 */
[----:B------:R-:W-:Y:S01]  /*35410*/  PRMT R52, RZ, 0x7610, R52 ;  /* 0x00007610ff347816 */ /* 0x000fe20000000034 */
[----:B------:R-:W2:Y:S04]  /*35420*/  LDL R30, [R1+0x1ecc] ;  /* 0x001ecc00011e7983 */ /* 0x000ea80000100800 */
[----:B0-----:R-:W2:Y:S04]  /*35430*/  LDL R31, [R1+0x1ed8] ;  /* 0x001ed800011f7983 */ /* 0x001ea80000100800 */
[----:B---3--:R0:W3:Y:S02]  /*35440*/  @P1 LDG.E.U16 R2, [R6.64] ;  /* 0x0000000406021981 */ /* 0x0080e4000c1e1500 */
[----:B0-----:R-:W-:-:S02]  /*35450*/  @P1 IMAD.MOV.U32 R6, RZ, RZ, R60 ;  /* 0x000000ffff061224 */ /* 0x001fc400078e003c */
[----:B------:R-:W-:-:S05]  /*35460*/  @P1 IMAD.MOV.U32 R7, RZ, RZ, R61 ;  /* 0x000000ffff071224 */ /* 0x000fca00078e003d */
[----:B------:R4:W3:Y:S02]  /*35470*/  @P1 LDG.E.U16 R59, [R6.64] ;  /* 0x00000004063b1981 */ /* 0x0008e4000c1e1500 */
[----:B----4-:R-:W-:Y:S02]  /*35480*/  @P0 IMAD.MOV.U32 R6, RZ, RZ, R57 ;  /* 0x000000ffff060224 */ /* 0x010fe400078e0039 */
[----:B------:R-:W-:-:S05]  /*35490*/  @P0 IMAD.MOV.U32 R7, RZ, RZ, R58 ;  /* 0x000000ffff070224 */ /* 0x000fca00078e003a */
[----:B------:R0:W4:Y:S02]  /*354a0*/  @P0 LDG.E.U16 R54, [R6.64] ;  /* 0x0000000406360981 */ /* 0x000124000c1e1500 */
[----:B0-----:R-:W-:Y:S02]  /*354b0*/  @P0 IMAD.MOV.U32 R7, RZ, RZ, R56 ;  /* 0x000000ffff070224 */ /* 0x001fe400078e0038 */
[----:B--2---:R-:W-:-:S05]  /*354c0*/  @P0 IMAD.MOV.U32 R6, RZ, RZ, R31 ;  /* 0x000000ffff060224 */ /* 0x004fca00078e001f */
[----:B------:R-:W2:Y:S04]  /*354d0*/  @P0 LDG.E.U16 R52, [R6.64] ;  /* 0x0000000406340981 */ /* 0x000ea8000c1e1500 */
[----:B---3--:R0:W-:Y:S04]  /*354e0*/  STL [R1+0x344], R2 ;  /* 0x0003440201007387 */ /* 0x0081e80000100800 */
[----:B0-----:R-:W3:Y:S01]  /*354f0*/  LDL R2, [R1+0x1ed0] ;  /* 0x001ed00001027983 */ /* 0x001ee20000100800 */
[----:B------:R0:W-:Y:S02]  /*35500*/  STL [R1+0x33c], R59 ;  /* 0x00033c3b01007387 */ /* 0x0001e40000100800 */
[----:B------:R-:W3:Y:S01]  /*35510*/  LDL R58, [R1+0x1ec8] ;  /* 0x001ec800013a7983 */ /* 0x000ee20000100800 */
[----:B0-----:R-:W3:Y:S04]  /*35520*/  LDL R59, [R1+0x1ec4] ;  /* 0x001ec400013b7983 */ /* 0x001ee80000100800 */
[----:B----4-:R-:W-:Y:S01]  /*35530*/  STL [R1+0x3854], R54 ;  /* 0x0038543601007387 */ /* 0x010fe20000100800 */
[----:B------:R-:W4:Y:S02]  /*35540*/  LDL R57, [R1+0x1ebc] ;  /* 0x001ebc0001397983 */ /* 0x000f240000100800 */
[----:B------:R-:W4:Y:S01]  /*35550*/  LDL R56, [R1+0x1ec0] ;  /* 0x001ec00001387983 */ /* 0x000f220000100800 */
[----:B--2---:R0:W-:Y:S01]  /*35560*/  STL [R1+0x3858], R52 ;  /* 0x0038583401007387 */ /* 0x0041e20000100800 */
[----:B------:R-:W2:Y:S03]  /*35570*/  LDL R31, [R1+0x1eb8] ;  /* 0x001eb800011f7983 */ /* 0x000ea60000100800 */
[----:B0-----:R-:W2:Y:S01]  /*35580*/  LDL R52, [R1+0x1eb4] ;  /* 0x001eb40001347983 */ /* 0x001ea20000100800 */
[----:B------:R-:W-:-:S02]  /*35590*/  PRMT R50, RZ, 0x7610, R50 ;  /* 0x00007610ff327816 */ /* 0x000fc40000000032 */
[----:B------:R-:W-:Y:S01]  /*355a0*/  ISETP.GT.AND P1, PT, R4, 0x71, PT ;  /* 0x000000710400780c */ /* 0x000fe20003f24270 */
[----:B---3--:R-:W-:Y:S02]  /*355b0*/  @P0 IMAD.MOV.U32 R6, RZ, RZ, R2 ;  /* 0x000000ffff060224 */ /* 0x008fe400078e0002 */
[----:B------:R-:W-:Y:S01]  /*355c0*/  @P0 IMAD.MOV.U32 R7, RZ, RZ, R30 ;  /* 0x000000ffff070224 */ /* 0x000fe200078e001e */
[----:B------:R-:W-:Y:S02]  /*355d0*/  PRMT R48, RZ, 0x7610, R48 ;  /* 0x00007610ff307816 */ /* 0x000fe40000000030 */
[----:B------:R-:W-:Y:S02]  /*355e0*/  PRMT R46, RZ, 0x7610, R46 ;  /* 0x00007610ff2e7816 */ /* 0x000fe4000000002e */
[----:B------:R-:W-:Y:S01]  /*355f0*/  PRMT R44, RZ, 0x7610, R44 ;  /* 0x00007610ff2c7816 */ /* 0x000fe2000000002c */
[----:B------:R-:W3:Y:S04]  /*35600*/  LDL R30, [R1+0x1eac] ;  /* 0x001eac00011e7983 */ /* 0x000ee80000100800 */
[----:B------:R0:W3:Y:S04]  /*35610*/  @P0 LDG.E.U16 R50, [R6.64] ;  /* 0x0000000406320981 */ /* 0x0000e8000c1e1500 */
[----:B------:R-:W3:Y:S01]  /*35620*/  LDL R2, [R1+0x1eb0] ;  /* 0x001eb00001027983 */ /* 0x000ee20000100800 */
[----:B0-----:R-:W-:-:S02]  /*35630*/  @P0 IMAD.MOV.U32 R6, RZ, RZ, R58 ;  /* 0x000000ffff060224 */ /* 0x001fc400078e003a */
[----:B------:R-:W-:-:S05]  /*35640*/  @P0 IMAD.MOV.U32 R7, RZ, RZ, R59 ;  /* 0x000000ffff070224 */ /* 0x000fca00078e003b */
[----:B------:R4:W3:Y:S02]  /*35650*/  @P0 LDG.E.U16 R48, [R6.64] ;  /* 0x0000000406300981 */ /* 0x0008e4000c1e1500 */
[----:B----4-:R-:W-:Y:S02]  /*35660*/  @P1 IMAD.MOV.U32 R6, RZ, RZ, R56 ;  /* 0x000000ffff061224 */ /* 0x010fe400078e0038 */
[----:B------:R-:W-:-:S05]  /*35670*/  @P1 IMAD.MOV.U32 R7, RZ, RZ, R57 ;  /* 0x000000ffff071224 */ /* 0x000fca00078e0039 */
[----:B------:R2:W4:Y:S02]  /*35680*/  @P1 LDG.E.U16 R46, [R6.64] ;  /* 0x00000004062e1981 */ /* 0x000524000c1e1500 */
[----:B--2---:R-:W-:Y:S02]  /*35690*/  @P1 IMAD.MOV.U32 R6, RZ, RZ, R31 ;  /* 0x000000ffff061224 */ /* 0x004fe400078e001f */
[----:B------:R-:W-:-:S05]  /*356a0*/  @P1 IMAD.MOV.U32 R7, RZ, RZ, R52 ;  /* 0x000000ffff071224 */ /* 0x000fca00078e0034 */
[----:B------:R-:W2:Y:S04]  /*356b0*/  @P1 LDG.E.U16 R44, [R6.64] ;  /* 0x00000004062c1981 */ /* 0x000ea8000c1e1500 */
[----:B---3--:R-:W-:Y:S04]  /*356c0*/  STL [R1+0x385c], R50 ;  /* 0x00385c3201007387 */ /* 0x008fe80000100800 */
[----:B------:R-:W-:Y:S01]  /*356d0*/  STL [R1+0x3860], R48 ;  /* 0x0038603001007387 */ /* 0x000fe20000100800 */
[----:B------:R-:W3:Y:S02]  /*356e0*/  LDL R59, [R1+0x1ea4] ;  /* 0x001ea400013b7983 */ /* 0x000ee40000100800 */
[----:B------:R-:W3:Y:S01]  /*356f0*/  LDL R58, [R1+0x1ea8] ;  /* 0x001ea800013a7983 */ /* 0x000ee20000100800 */
[----:B----4-:R-:W-:Y:S01]  /*35700*/  STL [R1+0x3864], R46 ;  /* 0x0038642e01007387 */ /* 0x010fe20000100800 */
[----:B------:R-:W4:Y:S02]  /*35710*/  LDL R57, [R1+0x1e9c] ;  /* 0x001e9c0001397983 */ /* 0x000f240000100800 */
[----:B------:R-:W4:Y:S01]  /*35720*/  LDL R52, [R1+0x1ea0] ;  /* 0x001ea00001347983 */ /* 0x000f220000100800 */
[----:B--2---:R-:W-:Y:S01]  /*35730*/  STL [R1+0x3868], R44 ;  /* 0x0038682c01007387 */ /* 0x004fe20000100800 */
[----:B------:R-:W2:Y:S02]  /*35740*/  LDL R56, [R1+0x1e94] ;  /* 0x001e940001387983 */ /* 0x000ea40000100800 */
[----:B------:R-:W2:Y:S01]  /*35750*/  LDL R31, [R1+0x1e98] ;  /* 0x001e9800011f7983 */ /* 0x000ea20000100800 */
[----:B------:R-:W-:-:S02]  /*35760*/  PRMT R42, RZ, 0x7610, R42 ;  /* 0x00007610ff2a7816 */ /* 0x000fc4000000002a */
[----:B------:R-:W-:Y:S01]  /*35770*/  ISETP.GT.AND P0, PT, R4, 0x72, PT ;  /* 0x000000720400780c */ /* 0x000fe20003f04270 */
[----:B------:R-:W-:Y:S02]  /*35780*/  @P1 IMAD.MOV.U32 R6, RZ, RZ, R2 ;  /* 0x000000ffff061224 */ /* 0x000fe400078e0002 */
[----:B------:R-:W-:Y:S01]  /*35790*/  @P1 IMAD.MOV.U32 R7, RZ, RZ, R30 ;  /* 0x000000ffff071224 */ /* 0x000fe200078e001e */
[----:B------:R-:W-:Y:S01]  /*357a0*/  PRMT R40, RZ, 0x7610, R40 ;  /* 0x00007610ff287816 */ /* 0x000fe20000000028 */
[----:B------:R-:W2:Y:S04]  /*357b0*/  LDL R30, [R1+0x1e8c] ;  /* 0x001e8c00011e7983 */ /* 0x000ea80000100800 */
[----:B------:R3:W2:Y:S04]  /*357c0*/  @P1 LDG.E.U16 R42, [R6.64] ;  /* 0x00000004062a1981 */ /* 0x0006a8000c1e1500 */
[----:B------:R-:W2:Y:S01]  /*357d0*/  LDL R2, [R1+0x1e90] ;  /* 0x001e900001027983 */ /* 0x000ea20000100800 */
[----:B------:R-:W-:Y:S01]  /*357e0*/  PRMT R38, RZ, 0x7610, R38 ;  /* 0x00007610ff267816 */ /* 0x000fe20000000026 */
[----:B---3--:R-:W-:-:S02]  /*357f0*/  @P1 IMAD.MOV.U32 R7, RZ, RZ, R59 ;  /* 0x000000ffff071224 */ /* 0x008fc400078e003b */
[----:B------:R-:W-:-:S05]  /*35800*/  @P1 IMAD.MOV.U32 R6, RZ, RZ, R58 ;  /* 0x000000ffff061224 */ /* 0x000fca00078e003a */
[----:B------:R4:W3:Y:S01]  /*35810*/  @P1 LDG.E.U16 R40, [R6.64] ;  /* 0x0000000406281981 */ /* 0x0008e2000c1e1500 */
[----:B------:R-:W-:Y:S01]  /*35820*/  PRMT R37, RZ, 0x7610, R37 ;  /* 0x00007610ff257816 */ /* 0x000fe20000000025 */
[----:B----4-:R-:W-:Y:S02]  /*35830*/  @P0 IMAD.MOV.U32 R7, RZ, RZ, R57 ;  /* 0x000000ffff070224 */ /* 0x010fe400078e0039 */
[----:B------:R-:W-:-:S05]  /*35840*/  @P0 IMAD.MOV.U32 R6, RZ, RZ, R52 ;  /* 0x000000ffff060224 */ /* 0x000fca00078e0034 */
[----:B------:R2:W4:Y:S02]  /*35850*/  @P0 LDG.E.U16 R38, [R6.64] ;  /* 0x0000000406260981 */ /* 0x000524000c1e1500 */
[----:B--2---:R-:W-:Y:S02]  /*35860*/  @P0 IMAD.MOV.U32 R7, RZ, RZ, R56 ;  /* 0x000000ffff070224 */ /* 0x004fe400078e0038 */
[----:B------:R-:W-:-:S05]  /*35870*/  @P0 IMAD.MOV.U32 R6, RZ, RZ, R31 ;  /* 0x000000ffff060224 */ /* 0x000fca00078e001f */
[----:B------:R0:W2:Y:S04]  /*35880*/  @P0 LDG.E.U16 R37, [R6.64] ;  /* 0x0000000406250981 */ /* 0x0000a8000c1e1500 */
[----:B------:R1:W-:Y:S01]  /*35890*/  STL [R1+0x386c], R42 ;  /* 0x00386c2a01007387 */ /* 0x0003e20000100800 */
[----:B------:R-:W-:Y:S01]  /*358a0*/  PRMT R36, RZ, 0x7610, R36 ;  /* 0x00007610ff247816 */ /* 0x000fe20000000024 */
[----:B0-----:R-:W-:Y:S02]  /*358b0*/  @P0 IMAD.MOV.U32 R6, RZ, RZ, R2 ;  /* 0x000000ffff060224 */ /* 0x001fe400078e0002 */
[----:B------:R-:W-:-:S05]  /*358c0*/  @P0 IMAD.MOV.U32 R7, RZ, RZ, R30 ;  /* 0x000000ffff070224 */ /* 0x000fca00078e001e */
[----:B------:R-:W2:Y:S04]  /*358d0*/  @P0 LDG.E.U16 R36, [R6.64] ;  /* 0x0000000406240981 */ /* 0x000ea8000c1e1500 */
[----:B---3--:R0:W-:Y:S01]  /*358e0*/  STL [R1+0x3870], R40 ;  /* 0x0038702801007387 */ /* 0x0081e20000100800 */
[----:B------:R-:W3:Y:S02]  /*358f0*/  LDL R52, [R1+0x1e84] ;  /* 0x001e840001347983 */ /* 0x000ee40000100800 */
[----:B-1----:R-:W3:Y:S01]  /*35900*/  LDL R42, [R1+0x1e88] ;  /* 0x001e8800012a7983 */ /* 0x002ee20000100800 */
[----:B----4-:R-:W-:Y:S01]  /*35910*/  STL [R1+0x3814], R38 ;  /* 0x0038142601007387 */ /* 0x010fe20000100800 */
[----:B------:R-:W4:Y:S02]  /*35920*/  LDL R57, [R1+0x1e7c] ;  /* 0x001e7c0001397983 */ /* 0x000f240000100800 */
[----:B0-----:R-:W4:Y:S01]  /*35930*/  LDL R40, [R1+0x1e80] ;  /* 0x001e800001287983 */ /* 0x001f220000100800 */
[----:B--2---:R0:W-:Y:S01]  /*35940*/  STL [R1+0x3818], R37 ;  /* 0x0038182501007387 */ /* 0x0041e20000100800 */
[----:B------:R-:W2:Y:S02]  /*35950*/  LDL R56, [R1+0x1e74] ;  /* 0x001e740001387983 */ /* 0x000ea40000100800 */
[----:B------:R-:W2:Y:S01]  /*35960*/  LDL R31, [R1+0x1e78] ;  /* 0x001e7800011f7983 */ /* 0x000ea20000100800 */
[----:B------:R-:W-:-:S02]  /*35970*/  ISETP.GT.AND P1, PT, R4, 0x73, PT ;  /* 0x000000730400780c */ /* 0x000fc40003f24270 */
[----:B------:R-:W-:Y:S01]  /*35980*/  PRMT R35, RZ, 0x7610, R35 ;  /* 0x00007610ff237816 */ /* 0x000fe20000000023 */
[----:B------:R-:W2:Y:S04]  /*35990*/  LDL R30, [R1+0x1e6c] ;  /* 0x001e6c00011e7983 */ /* 0x000ea80000100800 */
[----:B------:R-:W2:Y:S04]  /*359a0*/  LDL R2, [R1+0x1e70] ;  /* 0x001e700001027983 */ /* 0x000ea80000100800 */
[----:B------:R1:W-:Y:S01]  /*359b0*/  STL [R1+0x381c], R36 ;  /* 0x00381c2401007387 */ /* 0x0003e20000100800 */
[----:B---3--:R-:W-:-:S02]  /*359c0*/  @P0 IMAD.MOV.U32 R7, RZ, RZ, R52 ;  /* 0x000000ffff070224 */ /* 0x008fc400078e0034 */
[----:B------:R-:W-:Y:S01]  /*359d0*/  @P0 IMAD.MOV.U32 R6, RZ, RZ, R42 ;  /* 0x000000ffff060224 */ /* 0x000fe200078e002a */
[----:B0-----:R-:W-:Y:S01]  /*359e0*/  PRMT R37, RZ, 0x7610, R37 ;  /* 0x00007610ff257816 */ /* 0x001fe20000000025 */
[----:B------:R-:W3:Y:S04]  /*359f0*/  LDL R52, [R1+0x1e64] ;  /* 0x001e640001347983 */ /* 0x000ee80000100800 */
[----:B------:R4:W3:Y:S01]  /*35a00*/  @P0 LDG.E.U16 R35, [R6.64] ;  /* 0x0000000406230981 */ /* 0x0008e2000c1e1500 */
[----:B-1----:R-:W-:-:S03]  /*35a10*/  PRMT R36, RZ, 0x7610, R36 ;  /* 0x00007610ff247816 */ /* 0x002fc60000000024 */
[----:B------:R-:W3:Y:S01]  /*35a20*/  LDL R42, [R1+0x1e68] ;  /* 0x001e6800012a7983 */ /* 0x000ee20000100800 */
[----:B----4-:R-:W-:Y:S02]  /*35a30*/  @P1 IMAD.MOV.U32 R7, RZ, RZ, R57 ;  /* 0x000000ffff071224 */ /* 0x010fe400078e0039 */
[----:B------:R-:W-:-:S05]  /*35a40*/  @P1 IMAD.MOV.U32 R6, RZ, RZ, R40 ;  /* 0x000000ffff061224 */ /* 0x000fca00078e0028 */
[----:B------:R2:W4:Y:S02]  /*35a50*/  @P1 LDG.E.U16 R36, [R6.64] ;  /* 0x0000000406241981 */ /* 0x000524000c1e1500 */
[----:B--2---:R-:W-:Y:S02]  /*35a60*/  @P1 IMAD.MOV.U32 R7, RZ, RZ, R56 ;  /* 0x000000ffff071224 */ /* 0x004fe400078e0038 */
[----:B------:R-:W-:-:S05]  /*35a70*/  @P1 IMAD.MOV.U32 R6, RZ, RZ, R31 ;  /* 0x000000ffff061224 */ /* 0x000fca00078e001f */
[----:B------:R-:W2:Y:S04]  /*35a80*/  @P1 LDG.E.U16 R37, [R6.64] ;  /* 0x0000000406251981 */ /* 0x000ea8000c1e1500 */
[----:B---3--:R-:W-:Y:S01]  /*35a90*/  STL [R1+0x3820], R35 ;  /* 0x0038202301007387 */ /* 0x008fe20000100800 */
[----:B------:R-:W3:Y:S03]  /*35aa0*/  LDL R40, [R1+0x1e5c] ;  /* 0x001e5c0001287983 */ /* 0x000ee60000100800 */
[----:B----4-:R0:W-:Y:S01]  /*35ab0*/  STL [R1+0x328], R36 ;  /* 0x0003282401007387 */ /* 0x0101e20000100800 */
[----:B------:R-:W4:Y:S03]  /*35ac0*/  LDL R31, [R1+0x1e58] ;  /* 0x001e5800011f7983 */ /* 0x000f260000100800 */
[----:B0-----:R-:W4:Y:S04]  /*35ad0*/  LDL R36, [R1+0x1e60] ;  /* 0x001e600001247983 */ /* 0x001f280000100800 */
[----:B--2---:R0:W-:Y:S04]  /*35ae0*/  STL [R1+0x324], R37 ;  /* 0x0003242501007387 */ /* 0x0041e80000100800 */
[----:B0-----:R-:W2:Y:S01]  /*35af0*/  LDL R37, [R1+0x1e54] ;  /* 0x001e540001257983 */ /* 0x001ea20000100800 */
[----:B------:R-:W-:-:S02]  /*35b00*/  PRMT R55, RZ, 0x7610, R55 ;  /* 0x00007610ff377816 */ /* 0x000fc40000000037 */
[----:B------:R-:W-:Y:S01]  /*35b10*/  ISETP.GT.AND P0, PT, R4, 0x74, PT ;  /* 0x000000740400780c */ /* 0x000fe20003f04270 */
[----:B------:R-:W-:Y:S02]  /*35b20*/  @P1 IMAD.MOV.U32 R6, RZ, RZ, R2 ;  /* 0x000000ffff061224 */ /* 0x000fe400078e0002 */
[----:B------:R-:W-:Y:S01]  /*35b30*/  @P1 IMAD.MOV.U32 R7, RZ, RZ, R30 ;  /* 0x000000ffff071224 */ /* 0x000fe200078e001e */
[----:B------:R-:W2:Y:S04]  /*35b40*/  LDL R2, [R1+0x1e50] ;  /* 0x001e500001027983 */ /* 0x000ea80000100800 */
[----:B------:R-:W2:Y:S04]  /*35b50*/  LDL R30, [R1+0x1e4c] ;  /* 0x001e4c00011e7983 */ /* 0x000ea80000100800 */
[----:B------:R0:W2:Y:S01]  /*35b60*/  @P1 LDG.E.U16 R55, [R6.64] ;  /* 0x0000000406371981 */ /* 0x0000a2000c1e1500 */
[----:B------:R-:W-:-:S02]  /*35b70*/  PRMT R54, RZ, 0x7610, R54 ;  /* 0x00007610ff367816 */ /* 0x000fc40000000036 */
[----:B------:R-:W-:Y:S01]  /*35b80*/  PRMT R34, RZ, 0x7610, R34 ;  /* 0x00007610ff227816 */ /* 0x000fe20000000022 */
[----:B0-----:R-:W-:Y:S02]  /*35b90*/  @P1 IMAD.MOV.U32 R6, RZ, RZ, R42 ;  /* 0x000000ffff061224 */ /* 0x001fe400078e002a */
[----:B------:R-:W-:Y:S01]  /*35ba0*/  @P1 IMAD.MOV.U32 R7, RZ, RZ, R52 ;  /* 0x000000ffff071224 */ /* 0x000fe200078e0034 */
[----:B------:R-:W2:Y:S04]  /*35bb0*/  LDL R42, [R1+0x1e48] ;  /* 0x001e4800012a7983 */ /* 0x000ea80000100800 */
[----:B------:R-:W2:Y:S04]  /*35bc0*/  LDL R52, [R1+0x1e44] ;  /* 0x001e440001347983 */ /* 0x000ea80000100800 */
[----:B------:R3:W2:Y:S02]  /*35bd0*/  @P1 LDG.E.U16 R54, [R6.64] ;  /* 0x0000000406361981 */ /* 0x0006a4000c1e1500 */
[----:B---3--:R-:W-:-:S02]  /*35be0*/  @P0 IMAD.MOV.U32 R7, RZ, RZ, R40 ;  /* 0x000000ffff070224 */ /* 0x008fc400078e0028 */
[----:B------:R-:W3:Y:S01]  /*35bf0*/  LDL R40, [R1+0x1e3c] ;  /* 0x001e3c0001287983 */ /* 0x000ee20000100800 */
[----:B----4-:R-:W-:-:S03]  /*35c00*/  @P0 IMAD.MOV.U32 R6, RZ, RZ, R36 ;  /* 0x000000ffff060224 */ /* 0x010fc600078e0024 */
[----:B------:R-:W4:Y:S04]  /*35c10*/  LDL R36, [R1+0x1e40] ;  /* 0x001e400001247983 */ /* 0x000f280000100800 */
[----:B------:R0:W3:Y:S02]  /*35c20*/  @P0 LDG.E.U16 R34, [R6.64] ;  /* 0x0000000406220981 */ /* 0x0000e4000c1e1500 */
[----:B0-----:R-:W-:Y:S02]  /*35c30*/  @P0 IMAD.MOV.U32 R6, RZ, RZ, R31 ;  /* 0x000000ffff060224 */ /* 0x001fe400078e001f */
[----:B------:R-:W3:Y:S01]  /*35c40*/  LDL R31, [R1+0x1e38] ;  /* 0x001e3800011f7983 */ /* 0x000ee20000100800 */
[----:B--2---:R-:W-:-:S03]  /*35c50*/  @P0 IMAD.MOV.U32 R7, RZ, RZ, R37 ;  /* 0x000000ffff070224 */ /* 0x004fc600078e0025 */
[----:B------:R-:W2:Y:S01]  /*35c60*/  LDL R37, [R1+0x1e34] ;  /* 0x001e340001257983 */ /* 0x000ea20000100800 */
[----:B------:R-:W-:Y:S02]  /*35c70*/  PRMT R33, RZ, 0x7610, R33 ;  /* 0x00007610ff217816 */ /* 0x000fe40000000021 */
[----:B------:R-:W-:Y:S02]  /*35c80*/  PRMT R32, RZ, 0x7610, R32 ;  /* 0x00007610ff207816 */ /* 0x000fe40000000020 */
[----:B------:R-:W-:Y:S02]  /*35c90*/  ISETP.GT.AND P1, PT, R4, 0x75, PT ;  /* 0x000000750400780c */ /* 0x000fe40003f24270 */
[----:B------:R0:W2:Y:S01]  /*35ca0*/  @P0 LDG.E.U16 R33, [R6.64] ;  /* 0x0000000406210981 */ /* 0x0000a2000c1e1500 */
[----:B------:R-:W-:Y:S01]  /*35cb0*/  PRMT R29, RZ, 0x7610, R29 ;  /* 0x00007610ff1d7816 */ /* 0x000fe2000000001d */
[----:B0-----:R-:W-:Y:S02]  /*35cc0*/  @P0 IMAD.MOV.U32 R6, RZ, RZ, R2 ;  /* 0x000000ffff060224 */ /* 0x001fe400078e0002 */
[----:B------:R-:W-:Y:S01]  /*35cd0*/  @P0 IMAD.MOV.U32 R7, RZ, RZ, R30 ;  /* 0x000000ffff070224 */ /* 0x000fe200078e001e */
[----:B------:R-:W2:Y:S04]  /*35ce0*/  LDL R2, [R1+0x1e30] ;  /* 0x001e300001027983 */ /* 0x000ea80000100800 */
[----:B------:R-:W2:Y:S04]  /*35cf0*/  LDL R30, [R1+0x1e2c] ;  /* 0x001e2c00011e7983 */ /* 0x000ea80000100800 */
[----:B------:R0:W2:Y:S01]  /*35d00*/  @P0 LDG.E.U16 R32, [R6.64] ;  /* 0x0000000406200981 */ /* 0x0000a2000c1e1500 */
[----:B------:R-:W-:Y:S01]  /*35d10*/  PRMT R20, RZ, 0x7610, R20 ;  /* 0x00007610ff147816 */ /* 0x000fe20000000014 */
[----:B0-----:R-:W-:-:S02]  /*35d20*/  @P0 IMAD.MOV.U32 R6, RZ, RZ, R42 ;  /* 0x000000ffff060224 */ /* 0x001fc400078e002a */
[----:B------:R-:W-:Y:S01]  /*35d30*/  @P0 IMAD.MOV.U32 R7, RZ, RZ, R52 ;  /* 0x000000ffff070224 */ /* 0x000fe200078e0034 */
[----:B------:R-:W2:Y:S04]  /*35d40*/  LDL R42, [R1+0x1e28] ;  /* 0x001e2800012a7983 */ /* 0x000ea80000100800 */
[----:B------:R-:W2:Y:S04]  /*35d50*/  LDL R52, [R1+0x1e24] ;  /* 0x001e240001347983 */ /* 0x000ea80000100800 */
[----:B------:R4:W2:Y:S02]  /*35d60*/  @P0 LDG.E.U16 R29, [R6.64] ;  /* 0x00000004061d0981 */ /* 0x0008a4000c1e1500 */
[----:B----4-:R-:W-:-:S02]  /*35d70*/  @P1 IMAD.MOV.U32 R6, RZ, RZ, R36 ;  /* 0x000000ffff061224 */ /* 0x010fc400078e0024 */
[----:B---3--:R-:W-:Y:S01]  /*35d80*/  @P1 IMAD.MOV.U32 R7, RZ, RZ, R40 ;  /* 0x000000ffff071224 */ /* 0x008fe200078e0028 */
[----:B------:R-:W3:Y:S04]  /*35d90*/  LDL R36, [R1+0x1e20] ;  /* 0x001e200001247983 */ /* 0x000ee80000100800 */
[----:B------:R-:W4:Y:S04]  /*35da0*/  LDL R40, [R1+0x1e1c] ;  /* 0x001e1c0001287983 */ /* 0x000f280000100800 */
[----:B------:R0:W3:Y:S01]  /*35db0*/  @P1 LDG.E.U16 R20, [R6.64] ;  /* 0x0000000406141981 */ /* 0x0000e2000c1e1500 */
[----:B------:R-:W-:Y:S02]  /*35dc0*/  STL [R1+0x320], R55 ;  /* 0x0003203701007387 */ /* 0x000fe40000100800 */
[----:B0-----:R-:W-:-:S02]  /*35dd0*/  @P1 IMAD.MOV.U32 R6, RZ, RZ, R31 ;  /* 0x000000ffff061224 */ /* 0x001fc400078e001f */
[----:B------:R-:W4:Y:S01]  /*35de0*/  LDL R31, [R1+0x1e18] ;  /* 0x001e1800011f7983 */ /* 0x000f220000100800 */
        /* <DEDUP_REMOVED lines=8> */
[----:B------:R-:W-:-:S05]  /*35e70*/  @P1 IMAD.MOV.U32 R7, RZ, RZ, R30 ;  /* 0x000000ffff071224 */ /* 0x000fca00078e001e */
[----:B------:R0:W2:Y:S01]  /*35e80*/  @P1 LDG.E.U16 R18, [R6.64] ;  /* 0x0000000406121981 */ /* 0x0000a2000c1e1500 */
[----:B------:R-:W-:Y:S01]  /*35e90*/  PRMT R12, RZ, 0x7610, R12 ;  /* 0x00007610ff0c7816 */ /* 0x000fe2000000000c */
[----:B0-----:R-:W-:Y:S02]  /*35ea0*/  @P1 IMAD.MOV.U32 R6, RZ, RZ, R42 ;  /* 0x000000ffff061224 */ /* 0x001fe400078e002a */
[----:B------:R-:W-:-:S05]  /*35eb0*/  @P1 IMAD.MOV.U32 R7, RZ, RZ, R52 ;  /* 0x000000ffff071224 */ /* 0x000fca00078e0034 */
[----:B------:R3:W2:Y:S01]  /*35ec0*/  @P1 LDG.E.U16 R17, [R6.64] ;  /* 0x0000000406111981 */ /* 0x0006a2000c1e1500 */
[----:B------:R-:W-:Y:S01]  /*35ed0*/  PRMT R11, RZ, 0x7610, R11 ;  /* 0x00007610ff0b7816 */ /* 0x000fe2000000000b */
[----:B---3--:R-:W-:Y:S02]  /*35ee0*/  @P0 IMAD.MOV.U32 R6, RZ, RZ, R36 ;  /* 0x000000ffff060224 */ /* 0x008fe400078e0024 */
[----:B----4-:R-:W-:-:S05]  /*35ef0*/  @P0 IMAD.MOV.U32 R7, RZ, RZ, R40 ;  /* 0x000000ffff070224 */ /* 0x010fca00078e0028 */
[----:B------:R0:W3:Y:S04]  /*35f00*/  @P0 LDG.E.U16 R12, [R6.64] ;  /* 0x00000004060c0981 */ /* 0x0000e8000c1e1500 */
[----:B------:R-:W-:Y:S01]  /*35f10*/  STL [R1+0x31c], R54 ;  /* 0x00031c3601007387 */ /* 0x000fe20000100800 */
[----:B------:R-:W4:Y:S02]  /*35f20*/  LDL R30, [R1+0x1e0c] ;  /* 0x001e0c00011e7983 */ /* 0x000f240000100800 */
[----:B------:R-:W4:Y:S02]  /*35f30*/  LDL R2, [R1+0x1e10] ;  /* 0x001e100001027983 */ /* 0x000f240000100800 */
[----:B------:R-:W4:Y:S01]  /*35f40*/  LDL R40, [R1+0x1e04] ;  /* 0x001e040001287983 */ /* 0x000f220000100800 */
[----:B------:R-:W4:Y:S01]  /*35f50*/  LDL R36, [R1+0x1e08] ;  /* 0x001e080001247983 */ /* 0x000f220000100800 */
[----:B0-----:R-:W-:-:S02]  /*35f60*/  @P0 IMAD.MOV.U32 R6, RZ, RZ, R31 ;  /* 0x000000ffff060224 */ /* 0x001fc400078e001f */
[----:B--2---:R-:W-:-:S05]  /*35f70*/  @P0 IMAD.MOV.U32 R7, RZ, RZ, R37 ;  /* 0x000000ffff070224 */ /* 0x004fca00078e0025 */
[----:B------:R4:W2:Y:S01]  /*35f80*/  @P0 LDG.E.U16 R11, [R6.64] ;  /* 0x00000004060b0981 */ /* 0x0008a2000c1e1500 */
[----:B------:R-:W-:Y:S02]  /*35f90*/  PRMT R10, RZ, 0x7610, R10 ;  /* 0x00007610ff0a7816 */ /* 0x000fe4000000000a */
[----:B------:R-:W-:Y:S01]  /*35fa0*/  PRMT R9, RZ, 0x7610, R9 ;  /* 0x00007610ff097816 */ /* 0x000fe20000000009 */
[----:B---3--:R-:W-:Y:S01]  /*35fb0*/  STL [R1+0x3824], R12 ;  /* 0x0038240c01007387 */ /* 0x008fe20000100800 */
[----:B------:R-:W3:Y:S02]  /*35fc0*/  LDL R37, [R1+0x1dfc] ;  /* 0x001dfc0001257983 */ /* 0x000ee40000100800 */
[----:B------:R-:W3:Y:S02]  /*35fd0*/  LDL R31, [R1+0x1e00] ;  /* 0x001e0000011f7983 */ /* 0x000ee40000100800 */
[----:B----4-:R-:W-:Y:S02]  /*35fe0*/  @P0 IMAD.MOV.U32 R6, RZ, RZ, R2 ;  /* 0x000000ffff060224 */ /* 0x010fe400078e0002 */
[----:B------:R-:W-:-:S05]  /*35ff0*/  @P0 IMAD.MOV.U32 R7, RZ, RZ, R30 ;  /* 0x000000ffff070224 */ /* 0x000fca00078e001e */
[----:B------:R0:W4:Y:S02]  /*36000*/  @P0 LDG.E.U16 R10, [R6.64] ;  /* 0x00000004060a0981 */ /* 0x000124000c1e1500 */
[----:B0-----:R-:W-:Y:S02]  /*36010*/  @P0 IMAD.MOV.U32 R6, RZ, RZ, R36 ;  /* 0x000000ffff060224 */ /* 0x001fe400078e0024 */
[----:B------:R-:W-:-:S05]  /*36020*/  @P0 IMAD.MOV.U32 R7, RZ, RZ, R40 ;  /* 0x000000ffff070224 */ /* 0x000fca00078e0028 */
[----:B------:R3:W4:Y:S04]  /*36030*/  @P0 LDG.E.U16 R9, [R6.64] ;  /* 0x0000000406090981 */ /* 0x000728000c1e1500 */
[----:B--2---:R0:W-:Y:S01]  /*36040*/  STL [R1+0x3828], R11 ;  /* 0x0038280b01007387 */ /* 0x0041e20000100800 */
[----:B------:R-:W2:Y:S02]  /*36050*/  LDL R30, [R1+0x1df4] ;  /* 0x001df400011e7983 */ /* 0x000ea40000100800 */
[----:B------:R-:W2:Y:S01]  /*36060*/  LDL R2, [R1+0x1df8] ;  /* 0x001df80001027983 */ /* 0x000ea20000100800 */
[----:B------:R-:W-:Y:S02]  /*36070*/  ISETP.GT.AND P1, PT, R4, 0x77, PT ;  /* 0x000000770400780c */ /* 0x000fe40003f24270 */
[----:B------:R-:W-:-:S02]  /*36080*/  PRMT R50, RZ, 0x7610, R50 ;  /* 0x00007610ff327816 */ /* 0x000fc40000000032 */
[----:B------:R-:W-:-:S09]  /*36090*/  PRMT R48, RZ, 0x7610, R48 ;  /* 0x00007610ff307816 */ /* 0x000fd20000000030 */
[----:B---3--:R-:W-:Y:S02]  /*360a0*/  @P1 IMAD.MOV.U32 R7, RZ, RZ, R37 ;  /* 0x000000ffff071224 */ /* 0x008fe400078e0025 */
[----:B------:R-:W-:-:S05]  /*360b0*/  @P1 IMAD.MOV.U32 R6, RZ, RZ, R31 ;  /* 0x000000ffff061224 */ /* 0x000fca00078e001f */
[----:B------:R2:W3:Y:S04]  /*360c0*/  @P1 LDG.E.U16 R50, [R6.64] ;  /* 0x0000000406321981 */ /* 0x0004e8000c1e1500 */
[----:B----4-:R-:W-:Y:S01]  /*360d0*/  STL [R1+0x382c], R10 ;  /* 0x00382c0a01007387 */ /* 0x010fe20000100800 */
[----:B------:R-:W4:Y:S02]  /*360e0*/  LDL R40, [R1+0x1ddc] ;  /* 0x001ddc0001287983 */ /* 0x000f240000100800 */
[----:B------:R-:W3:Y:S02]  /*360f0*/  LDL R36, [R1+0x1de0] ;  /* 0x001de00001247983 */ /* 0x000ee40000100800 */
[----:B------:R-:W3:Y:S01]  /*36100*/  LDL R42, [R1+0x1dd4] ;  /* 0x001dd400012a7983 */ /* 0x000ee20000100800 */
[----:B0-----:R-:W3:Y:S04]  /*36110*/  LDL R11, [R1+0x1dd8] ;  /* 0x001dd800010b7983 */ /* 0x001ee80000100800 */
[----:B------:R-:W-:Y:S01]  /*36120*/  STL [R1+0x3830], R9 ;  /* 0x0038300901007387 */ /* 0x000fe20000100800 */
[----:B------:R-:W3:Y:S02]  /*36130*/  LDL R37, [R1+0x1dcc] ;  /* 0x001dcc0001257983 */ /* 0x000ee40000100800 */
[----:B------:R-:W3:Y:S02]  /*36140*/  LDL R31, [R1+0x1dd0] ;  /* 0x001dd000011f7983 */ /* 0x000ee40000100800 */
[----:B--2---:R-:W-:-:S02]  /*36150*/  @P1 IMAD.MOV.U32 R7, RZ, RZ, R30 ;  /* 0x000000ffff071224 */ /* 0x004fc400078e001e */
[----:B------:R-:W-:Y:S01]  /*36160*/  @P1 IMAD.MOV.U32 R6, RZ, RZ, R2 ;  /* 0x000000ffff061224 */ /* 0x000fe200078e0002 */
[----:B------:R-:W-:Y:S01]  /*36170*/  ISETP.GT.AND P0, PT, R4, 0x78, PT ;  /* 0x000000780400780c */ /* 0x000fe20003f04270 */
[----:B------:R-:W2:Y:S04]  /*36180*/  LDL R30, [R1+0x1dc4] ;  /* 0x001dc400011e7983 */ /* 0x000ea80000100800 */
[----:B------:R4:W2:Y:S04]  /*36190*/  @P1 LDG.E.U16 R48, [R6.64] ;  /* 0x0000000406301981 */ /* 0x0008a8000c1e1500 */
[----:B------:R-:W2:Y:S01]  /*361a0*/  LDL R2, [R1+0x1dc8] ;  /* 0x001dc80001027983 */ /* 0x000ea20000100800 */
[----:B------:R-:W-:-:S02]  /*361b0*/  PRMT R28, RZ, 0x7610, R28 ;  /* 0x00007610ff1c7816 */ /* 0x000fc4000000001c */
[----:B------:R-:W-:Y:S01]  /*361c0*/  PRMT R27, RZ, 0x7610, R27 ;  /* 0x00007610ff1b7816 */ /* 0x000fe2000000001b */
[----:B----4-:R-:W-:Y:S02]  /*361d0*/  @P0 IMAD.MOV.U32 R7, RZ, RZ, R40 ;  /* 0x000000ffff070224 */ /* 0x010fe400078e0028 */
[----:B---3--:R-:W-:-:S05]  /*361e0*/  @P0 IMAD.MOV.U32 R6, RZ, RZ, R36 ;  /* 0x000000ffff060224 */ /* 0x008fca00078e0024 */
[----:B------:R0:W3:Y:S02]  /*361f0*/  @P0 LDG.E.U16 R28, [R6.64] ;  /* 0x00000004061c0981 */ /* 0x0000e4000c1e1500 */
[----:B0-----:R-:W-:Y:S02]  /*36200*/  @P0 IMAD.MOV.U32 R6, RZ, RZ, R11 ;  /* 0x000000ffff060224 */ /* 0x001fe400078e000b */
[----:B------:R-:W-:-:S05]  /*36210*/  @P0 IMAD.MOV.U32 R7, RZ, RZ, R42 ;  /* 0x000000ffff070224 */ /* 0x000fca00078e002a */
[----:B------:R0:W4:Y:S02]  /*36220*/  @P0 LDG.E.U16 R27, [R6.64] ;  /* 0x00000004061b0981 */ /* 0x000124000c1e1500 */
[----:B0-----:R-:W-:Y:S02]  /*36230*/  @P0 IMAD.MOV.U32 R6, RZ, RZ, R31 ;  /* 0x000000ffff060224 */ /* 0x001fe400078e001f */
[----:B------:R-:W-:Y:S01]  /*36240*/  @P0 IMAD.MOV.U32 R7, RZ, RZ, R37 ;  /* 0x000000ffff070224 */ /* 0x000fe200078e0025 */
[----:B--2---:R-:W-:Y:S01]  /*36250*/  STL [R1+0x2fc], R48 ;  /* 0x0002fc3001007387 */ /* 0x004fe20000100800 */
[----:B------:R-:W2:Y:S02]  /*36260*/  LDL R40, [R1+0x1d5c] ;  /* 0x001d5c0001287983 */ /* 0x000ea40000100800 */
[----:B------:R-:W3:Y:S02]  /*36270*/  LDL R36, [R1+0x1d60] ;  /* 0x001d600001247983 */ /* 0x000ee40000100800 */
[----:B------:R-:W4:Y:S01]  /*36280*/  LDL R42, [R1+0x1d54] ;  /* 0x001d5400012a7983 */ /* 0x000f220000100800 */
[----:B------:R-:W4:Y:S04]  /*36290*/  LDL R11, [R1+0x1d58] ;  /* 0x001d5800010b7983 */ /* 0x000f280000100800 */
[----:B------:R-:W4:Y:S04]  /*362a0*/  LDL R37, [R1+0x1d4c] ;  /* 0x001d4c0001257983 */ /* 0x000f280000100800 */
[----:B------:R-:W4:Y:S01]  /*362b0*/  LDL R31, [R1+0x1d50] ;  /* 0x001d5000011f7983 */ /* 0x000f220000100800 */
[----:B------:R-:W-:-:S02]  /*362c0*/  PRMT R26, RZ, 0x7610, R26 ;  /* 0x00007610ff1a7816 */ /* 0x000fc4000000001a */
[----:B------:R-:W-:Y:S02]  /*362d0*/  ISETP.GT.AND P2, PT, R4, 0x7c, PT ;  /* 0x0000007c0400780c */ /* 0x000fe40003f44270 */
[----:B------:R-:W-:Y:S02]  /*362e0*/  PRMT R25, RZ, 0x7610, R25 ;  /* 0x00007610ff197816 */ /* 0x000fe40000000019 */
[----:B------:R0:W4:Y:S01]  /*362f0*/  @P0 LDG.E.U16 R26, [R6.64] ;  /* 0x00000004061a0981 */ /* 0x000122000c1e1500 */
[----:B------:R-:W-:Y:S01]  /*36300*/  PRMT R24, RZ, 0x7610, R24 ;  /* 0x00007610ff187816 */ /* 0x000fe20000000018 */
[----:B0-----:R-:W-:Y:S02]  /*36310*/  @P0 IMAD.MOV.U32 R6, RZ, RZ, R2 ;  /* 0x000000ffff060224 */ /* 0x001fe400078e0002 */
[----:B------:R-:W-:Y:S01]  /*36320*/  @P0 IMAD.MOV.U32 R7, RZ, RZ, R30 ;  /* 0x000000ffff070224 */ /* 0x000fe200078e001e */
[----:B------:R-:W4:Y:S04]  /*36330*/  LDL R2, [R1+0x1d48] ;  /* 0x001d480001027983 */ /* 0x000f280000100800 */
[----:B------:R-:W4:Y:S04]  /*36340*/  LDL R30, [R1+0x1d44] ;  /* 0x001d4400011e7983 */ /* 0x000f280000100800 */
[----:B------:R2:W4:Y:S01]  /*36350*/  @P0 LDG.E.U16 R25, [R6.64] ;  /* 0x0000000406190981 */ /* 0x000522000c1e1500 */
[----:B------:R-:W-:Y:S01]  /*36360*/  PRMT R23, RZ, 0x7610, R23 ;  /* 0x00007610ff177816 */ /* 0x000fe20000000017 */
[----:B--2---:R-:W-:-:S02]  /*36370*/  @P2 IMAD.MOV.U32 R7, RZ, RZ, R40 ;  /* 0x000000ffff072224 */ /* 0x004fc400078e0028 */
[----:B---3--:R-:W-:Y:S01]  /*36380*/  @P2 IMAD.MOV.U32 R6, RZ, RZ, R36 ;  /* 0x000000ffff062224 */ /* 0x008fe200078e0024 */
[----:B------:R-:W2:Y:S01]  /*36390*/  LDL R40, [R1+0x1dec] ;  /* 0x001dec0001287983 */ /* 0x000ea20000100800 */
[----:B------:R-:W-:Y:S02]  /*363a0*/  STL [R1+0x308], R50 ;  /* 0x0003083201007387 */ /* 0x000fe40000100800 */
[----:B------:R-:W3:Y:S01]  /*363b0*/  LDL R36, [R1+0x1df0] ;  /* 0x001df00001247983 */ /* 0x000ee20000100800 */
[----:B------:R4:W3:Y:S02]  /*363c0*/  @P2 LDG.E.U16 R24, [R6.64] ;  /* 0x0000000406182981 */ /* 0x0008e4000c1e1500 */
[----:B----4-:R-:W-:Y:S02]  /*363d0*/  @P2 IMAD.MOV.U32 R6, RZ, RZ, R11 ;  /* 0x000000ffff062224 */ /* 0x010fe400078e000b */
[----:B------:R-:W-:Y:S01]  /*363e0*/  @P2 IMAD.MOV.U32 R7, RZ, RZ, R42 ;  /* 0x000000ffff072224 */ /* 0x000fe200078e002a */
[----:B------:R-:W4:Y:S04]  /*363f0*/  LDL R11, [R1+0x1de8] ;  /* 0x001de800010b7983 */ /* 0x000f280000100800 */
[----:B------:R-:W4:Y:S04]  /*36400*/  LDL R42, [R1+0x1de4] ;  /* 0x001de400012a7983 */ /* 0x000f280000100800 */
[----:B------:R0:W4:Y:S02]  /*36410*/  @P2 LDG.E.U16 R23, [R6.64] ;  /* 0x0000000406172981 */ /* 0x000124000c1e1500 */
[----:B0-----:R-:W-:-:S02]  /*36420*/  @P2 IMAD.MOV.U32 R6, RZ, RZ, R31 ;  /* 0x000000ffff062224 */ /* 0x001fc400078e001f */
[----:B------:R-:W-:Y:S01]  /*36430*/  @P2 IMAD.MOV.U32 R7, RZ, RZ, R37 ;  /* 0x000000ffff072224 */ /* 0x000fe200078e0025 */
[----:B------:R-:W4:Y:S04]  /*36440*/  LDL R31, [R1+0x1dc0] ;  /* 0x001dc000011f7983 */ /* 0x000f280000100800 */
[----:B------:R-:W4:Y:S01]  /*36450*/  LDL R37, [R1+0x1dbc] ;  /* 0x001dbc0001257983 */ /* 0x000f220000100800 */
[----:B------:R-:W-:Y:S02]  /*36460*/  PRMT R22, RZ, 0x7610, R22 ;  /* 0x00007610ff167816 */ /* 0x000fe40000000016 */
[----:B------:R-:W-:-:S04]  /*36470*/  PRMT R21, RZ, 0x7610, R21 ;  /* 0x00007610ff157816 */ /* 0x000fc80000000015 */
[----:B------:R0:W4:Y:S01]  /*36480*/  @P2 LDG.E.U16 R22, [R6.64] ;  /* 0x0000000406162981 */ /* 0x000122000c1e1500 */
[----:B------:R-:W-:Y:S02]  /*36490*/  PRMT R46, RZ, 0x7610, R46 ;  /* 0x00007610ff2e7816 */ /* 0x000fe4000000002e */
[----:B------:R-:W-:Y:S01]  /*364a0*/  ISETP.GT.AND P0, PT, R4, 0x79, PT ;  /* 0x000000790400780c */ /* 0x000fe20003f04270 */
        /* <DEDUP_REMOVED lines=8> */
[----:B------:R-:W2:Y:S04]  /*36530*/  LDL R40, [R1+0x1dac] ;  /* 0x001dac0001287983 */ /* 0x000ea80000100800 */
[----:B------:R-:W3:Y:S04]  /*36540*/  LDL R36, [R1+0x1db0] ;  /* 0x001db00001247983 */ /* 0x000ee80000100800 */
[----:B------:R4:W3:Y:S02]  /*36550*/  @P1 LDG.E.U16 R46, [R6.64] ;  /* 0x00000004062e1981 */ /* 0x0008e4000c1e1500 */
[----:B----4-:R-:W-:-:S02]  /*36560*/  @P1 IMAD.MOV.U32 R6, RZ, RZ, R11 ;  /* 0x000000ffff061224 */ /* 0x010fc400078e000b */
        /* <DEDUP_REMOVED lines=18> */
[----:B------:R-:W-:-:S02]  /*36690*/  PRMT R13, RZ, 0x7610, R13 ;  /* 0x00007610ff0d7816 */ /* 0x000fc4000000000d */
[----:B------:R-:W-:Y:S01]  /*366a0*/  PRMT R8, RZ, 0x7610, R8 ;  /* 0x00007610ff087816 */ /* 0x000fe20000000008 */
[----:B--2---:R-:W-:Y:S02]  /*366b0*/  @P0 IMAD.MOV.U32 R7, RZ, RZ, R40 ;  /* 0x000000ffff070224 */ /* 0x004fe400078e0028 */
[----:B---3--:R-:W-:Y:S01]  /*366c0*/  @P0 IMAD.MOV.U32 R6, RZ, RZ, R36 ;  /* 0x000000ffff060224 */ /* 0x008fe200078e0024 */
[----:B------:R-:W2:Y:S04]  /*366d0*/  LDL R40, [R1+0x1d8c] ;  /* 0x001d8c0001287983 */ /* 0x000ea80000100800 */
[----:B------:R-:W3:Y:S04]  /*366e0*/  LDL R36, [R1+0x1d90] ;  /* 0x001d900001247983 */ /* 0x000ee80000100800 */
[----:B------:R4:W3:Y:S02]  /*366f0*/  @P0 LDG.E.U16 R14, [R6.64] ;  /* 0x00000004060e0981 */ /* 0x0008e4000c1e1500 */
[----:B----4-:R-:W-:-:S02]  /*36700*/  @P0 IMAD.MOV.U32 R6, RZ, RZ, R11 ;  /* 0x000000ffff060224 */ /* 0x010fc400078e000b */
[----:B------:R-:W-:-:S05]  /*36710*/  @P0 IMAD.MOV.U32 R7, RZ, RZ, R42 ;  /* 0x000000ffff070224 */ /* 0x000fca00078e002a */
[----:B------:R0:W4:Y:S02]  /*36720*/  @P0 LDG.E.U16 R13, [R6.64] ;  /* 0x00000004060d0981 */ /* 0x000124000c1e1500 */
[----:B0-----:R-:W-:Y:S02]  /*36730*/  @P1 IMAD.MOV.U32 R6, RZ, RZ, R31 ;  /* 0x000000ffff061224 */ /* 0x001fe400078e001f */
[----:B------:R-:W-:-:S05]  /*36740*/  @P1 IMAD.MOV.U32 R7, RZ, RZ, R37 ;  /* 0x000000ffff071224 */ /* 0x000fca00078e0025 */
[----:B------:R0:W4:Y:S04]  /*36750*/  @P1 LDG.E.U16 R8, [R6.64] ;  /* 0x0000000406081981 */ /* 0x000128000c1e1500 */
[----:B------:R1:W-:Y:S01]  /*36760*/  STL [R1+0x2d4], R44 ;  /* 0x0002d42c01007387 */ /* 0x0003e20000100800 */
[----:B------:R-:W4:Y:S02]  /*36770*/  LDL R11, [R1+0x1d88] ;  /* 0x001d8800010b7983 */ /* 0x000f240000100800 */
[----:B------:R-:W4:Y:S01]  /*36780*/  LDL R42, [R1+0x1d7c] ;  /* 0x001d7c00012a7983 */ /* 0x000f220000100800 */
[----:B0-----:R-:W-:Y:S01]  /*36790*/  PRMT R7, RZ, 0x7610, R7 ;  /* 0x00007610ff077816 */ /* 0x001fe20000000007 */
[----:B-1----:R-:W4:Y:S01]  /*367a0*/  LDL R44, [R1+0x1d84] ;  /* 0x001d8400012c7983 */ /* 0x002f220000100800 */
[----:B------:R-:W-:-:S02]  /*367b0*/  @P1 IMAD.MOV.U32 R31, RZ, RZ, R30 ;  /* 0x000000ffff1f1224 */ /* 0x000fc400078e001e */
[----:B------:R-:W-:-:S05]  /*367c0*/  @P1 IMAD.MOV.U32 R30, RZ, RZ, R2 ;  /* 0x000000ffff1e1224 */ /* 0x000fca00078e0002 */
[----:B------:R2:W4:Y:S01]  /*367d0*/  @P1 LDG.E.U16 R7, [R30.64] ;  /* 0x000000041e071981 */ /* 0x000522000c1e1500 */
[----:B------:R-:W-:Y:S02]  /*367e0*/  STL [R1+0x2e0], R46 ;  /* 0x0002e02e01007387 */ /* 0x000fe40000100800 */
[----:B------:R-:W4:Y:S01]  /*367f0*/  LDL R37, [R1+0x1d80] ;  /* 0x001d800001257983 */ /* 0x000f220000100800 */
[----:B------:R-:W-:Y:S01]  /*36800*/  PRMT R6, RZ, 0x7610, R6 ;  /* 0x00007610ff067816 */ /* 0x000fe20000000006 */
[----:B--2---:R-:W-:Y:S02]  /*36810*/  @P1 IMAD.MOV.U32 R31, RZ, RZ, R40 ;  /* 0x000000ffff1f1224 */ /* 0x004fe400078e0028 */
[----:B---3--:R-:W-:-:S05]  /*36820*/  @P1 IMAD.MOV.U32 R30, RZ, RZ, R36 ;  /* 0x000000ffff1e1224 */ /* 0x008fca00078e0024 */
[----:B------:R0:W2:Y:S04]  /*36830*/  @P1 LDG.E.U16 R6, [R30.64] ;  /* 0x000000041e061981 */ /* 0x0000a8000c1e1500 */
[----:B----4-:R1:W-:Y:S01]  /*36840*/  STL [R1+0x3834], R8 ;  /* 0x0038340801007387 */ /* 0x0103e20000100800 */
[----:B------:R-:W3:Y:S03]  /*36850*/  LDL R2, [R1+0x1d78] ;  /* 0x001d780001027983 */ /* 0x000ee60000100800 */
[----:B-1----:R-:W4:Y:S01]  /*36860*/  LDL R8, [R1+0x1d74] ;  /* 0x001d740001087983 */ /* 0x002f220000100800 */
[----:B------:R-:W-:Y:S02]  /*36870*/  ISETP.GT.AND P0, PT, R4, 0x7b, PT ;  /* 0x0000007b0400780c */ /* 0x000fe40003f04270 */
[----:B------:R-:W-:Y:S01]  /*36880*/  PRMT R5, RZ, 0x7610, R5 ;  /* 0x00007610ff057816 */ /* 0x000fe20000000005 */
[----:B0-----:R-:W-:-:S02]  /*36890*/  @P1 IMAD.MOV.U32 R30, RZ, RZ, R11 ;  /* 0x000000ffff1e1224 */ /* 0x001fc400078e000b */
[----:B------:R-:W-:Y:S01]  /*368a0*/  @P1 IMAD.MOV.U32 R31, RZ, RZ, R44 ;  /* 0x000000ffff1f1224 */ /* 0x000fe200078e002c */
[----:B------:R0:W-:Y:S01]  /*368b0*/  STL [R1+0x3838], R7 ;  /* 0x0038380701007387 */ /* 0x0001e20000100800 */
[----:B------:R-:W4:Y:S02]  /*368c0*/  LDL R40, [R1+0x1d6c] ;  /* 0x001d6c0001287983 */ /* 0x000f240000100800 */
[----:B------:R-:W4:Y:S01]  /*368d0*/  LDL R36, [R1+0x1d70] ;  /* 0x001d700001247983 */ /* 0x000f220000100800 */
[----:B------:R1:W4:Y:S01]  /*368e0*/  @P1 LDG.E.U16 R5, [R30.64] ;  /* 0x000000041e051981 */ /* 0x000322000c1e1500 */
[----:B------:R-:W-:Y:S02]  /*368f0*/  PRMT R10, RZ, 0x7610, R10 ;  /* 0x00007610ff0a7816 */ /* 0x000fe4000000000a */
[----:B-1----:R-:W-:Y:S02]  /*36900*/  @P0 IMAD.MOV.U32 R30, RZ, RZ, R37 ;  /* 0x000000ffff1e0224 */ /* 0x002fe400078e0025 */
[----:B------:R-:W-:-:S05]  /*36910*/  @P0 IMAD.MOV.U32 R31, RZ, RZ, R42 ;  /* 0x000000ffff1f0224 */ /* 0x000fca00078e002a */
[----:B------:R3:W4:Y:S04]  /*36920*/  @P0 LDG.E.U16 R10, [R30.64] ;  /* 0x000000041e0a0981 */ /* 0x000728000c1e1500 */
[----:B--2---:R1:W-:Y:S01]  /*36930*/  STL [R1+0x383c], R6 ;  /* 0x00383c0601007387 */ /* 0x0043e20000100800 */
[----:B------:R-:W2:Y:S02]  /*36940*/  LDL R11, [R1+0x1d64] ;  /* 0x001d6400010b7983 */ /* 0x000ea40000100800 */
[----:B0-----:R-:W2:Y:S01]  /*36950*/  LDL R7, [R1+0x1d68] ;  /* 0x001d680001077983 */ /* 0x001ea20000100800 */
[----:B------:R-:W-:Y:S01]  /*36960*/  PRMT R35, RZ, 0x7610, R35 ;  /* 0x00007610ff237816 */ /* 0x000fe20000000023 */
[----:B------:R-:W2:Y:S01]  /*36970*/  LDL R37, [R1+0x1d3c] ;  /* 0x001d3c0001257983 */ /* 0x000ea20000100800 */
[----:B-1----:R-:W-:Y:S01]  /*36980*/  PRMT R6, RZ, 0x7610, R6 ;  /* 0x00007610ff067816 */ /* 0x002fe20000000006 */
[----:B---3--:R-:W-:-:S02]  /*36990*/  @P0 IMAD.MOV.U32 R30, RZ, RZ, R2 ;  /* 0x000000ffff1e0224 */ /* 0x008fc400078e0002 */
[----:B----4-:R-:W-:-:S05]  /*369a0*/  @P0 IMAD.MOV.U32 R31, RZ, RZ, R8 ;  /* 0x000000ffff1f0224 */ /* 0x010fca00078e0008 */
[----:B------:R0:W3:Y:S02]  /*369b0*/  @P0 LDG.E.U16 R6, [R30.64] ;  /* 0x000000041e060981 */ /* 0x0000e4000c1e1500 */
[----:B0-----:R-:W-:Y:S02]  /*369c0*/  @P0 IMAD.MOV.U32 R30, RZ, RZ, R36 ;  /* 0x000000ffff1e0224 */ /* 0x001fe400078e0024 */
[----:B------:R-:W-:-:S05]  /*369d0*/  @P0 IMAD.MOV.U32 R31, RZ, RZ, R40 ;  /* 0x000000ffff1f0224 */ /* 0x000fca00078e0028 */
[----:B------:R2:W4:Y:S04]  /*369e0*/  @P0 LDG.E.U16 R35, [R30.64] ;  /* 0x000000041e230981 */ /* 0x000528000c1e1500 */
[----:B------:R0:W-:Y:S01]  /*369f0*/  STL [R1+0x2b8], R10 ;  /* 0x0002b80a01007387 */ /* 0x0001e20000100800 */
[----:B------:R-:W4:Y:S02]  /*36a00*/  LDL R8, [R1+0x1d34] ;  /* 0x001d340001087983 */ /* 0x000f240000100800 */
[----:B------:R-:W4:Y:S02]  /*36a10*/  LDL R2, [R1+0x1d38] ;  /* 0x001d380001027983 */ /* 0x000f240000100800 */
[----:B------:R-:W4:Y:S01]  /*36a20*/  LDL R36, [R1+0x1d2c] ;  /* 0x001d2c0001247983 */ /* 0x000f220000100800 */
[----:B0-----:R-:W4:Y:S04]  /*36a30*/  LDL R10, [R1+0x1d40] ;  /* 0x001d4000010a7983 */ /* 0x001f280000100800 */
[----:B---3--:R0:W-:Y:S04]  /*36a40*/  STL [R1+0x2ac], R6 ;  /* 0x0002ac0601007387 */ /* 0x0081e80000100800 */
[----:B0-----:R-:W3:Y:S01]  /*36a50*/  LDL R6, [R1+0x1d30] ;  /* 0x001d300001067983 */ /* 0x001ee20000100800 */
[----:B------:R-:W-:Y:S01]  /*36a60*/  PRMT R38, RZ, 0x7610, R38 ;  /* 0x00007610ff267816 */ /* 0x000fe20000000026 */
[----:B--2---:R-:W-:-:S02]  /*36a70*/  @P0 IMAD.MOV.U32 R30, RZ, RZ, R7 ;  /* 0x000000ffff1e0224 */ /* 0x004fc400078e0007 */
[----:B------:R-:W-:Y:S01]  /*36a80*/  @P0 IMAD.MOV.U32 R31, RZ, RZ, R11 ;  /* 0x000000ffff1f0224 */ /* 0x000fe200078e000b */
[----:B------:R-:W-:-:S04]  /*36a90*/  ISETP.GT.AND P1, PT, R4, 0x7d, PT ;  /* 0x0000007d0400780c */ /* 0x000fc80003f24270 */
[----:B------:R0:W2:Y:S04]  /*36aa0*/  @P0 LDG.E.U16 R38, [R30.64] ;  /* 0x000000041e260981 */ /* 0x0000a8000c1e1500 */
[----:B----4-:R1:W-:Y:S01]  /*36ab0*/  STL [R1+0x2a0], R35 ;  /* 0x0002a02301007387 */ /* 0x0103e20000100800 */
[----:B------:R-:W4:Y:S01]  /*36ac0*/  LDL R11, [R1+0x1d28] ;  /* 0x001d2800010b7983 */ /* 0x000f220000100800 */
[----:B------:R-:W-:Y:S01]  /*36ad0*/  PRMT R39, RZ, 0x7610, R39 ;  /* 0x00007610ff277816 */ /* 0x000fe20000000027 */
[----:B------:R-:W4:Y:S01]  /*36ae0*/  LDL R7, [R1+0x1d20] ;  /* 0x001d200001077983 */ /* 0x000f220000100800 */
[----:B------:R-:W-:Y:S01]  /*36af0*/  PRMT R41, RZ, 0x7610, R41 ;  /* 0x00007610ff297816 */ /* 0x000fe20000000029 */
[----:B------:R-:W4:Y:S04]  /*36b00*/  LDL R40, [R1+0x1d0c] ;  /* 0x001d0c0001287983 */ /* 0x000f280000100800 */
[----:B-1----:R-:W4:Y:S01]  /*36b10*/  LDL R35, [R1+0x1d24] ;  /* 0x001d240001237983 */ /* 0x002f220000100800 */
[----:B0-----:R-:W-:Y:S01]  /*36b20*/  @P1 IMAD.MOV.U32 R31, RZ, RZ, R37 ;  /* 0x000000ffff1f1224 */ /* 0x001fe200078e0025 */
[----:B------:R-:W-:Y:S01]  /*36b30*/  PRMT R43, RZ, 0x7610, R43 ;  /* 0x00007610ff2b7816 */ /* 0x000fe2000000002b */
[----:B------:R-:W-:Y:S01]  /*36b40*/  @P1 IMAD.MOV.U32 R30, RZ, RZ, R10 ;  /* 0x000000ffff1e1224 */ /* 0x000fe200078e000a */
[----:B------:R-:W4:Y:S04]  /*36b50*/  LDL R37, [R1+0x1d08] ;  /* 0x001d080001257983 */ /* 0x000f280000100800 */
[----:B------:R-:W4:Y:S04]  /*36b60*/  LDL R10, [R1+0x1d1c] ;  /* 0x001d1c00010a7983 */ /* 0x000f280000100800 */
[----:B------:R0:W4:Y:S02]  /*36b70*/  @P1 LDG.E.U16 R39, [R30.64] ;  /* 0x000000041e271981 */ /* 0x000124000c1e1500 */
[----:B0-----:R-:W-:-:S02]  /*36b80*/  @P1 IMAD.MOV.U32 R30, RZ, RZ, R2 ;  /* 0x000000ffff1e1224 */ /* 0x001fc400078e0002 */
[----:B------:R-:W-:Y:S01]  /*36b90*/  @P1 IMAD.MOV.U32 R31, RZ, RZ, R8 ;  /* 0x000000ffff1f1224 */ /* 0x000fe200078e0008 */
[----:B------:R-:W4:Y:S04]  /*36ba0*/  LDL R2, [R1+0x1d18] ;  /* 0x001d180001027983 */ /* 0x000f280000100800 */
[----:B------:R-:W4:Y:S04]  /*36bb0*/  LDL R8, [R1+0x1d14] ;  /* 0x001d140001087983 */ /* 0x000f280000100800 */
[----:B------:R3:W4:Y:S02]  /*36bc0*/  @P1 LDG.E.U16 R41, [R30.64] ;  /* 0x000000041e291981 */ /* 0x000724000c1e1500 */
[----:B---3--:R-:W-:-:S02]  /*36bd0*/  @P1 IMAD.MOV.U32 R30, RZ, RZ, R6 ;  /* 0x000000ffff1e1224 */ /* 0x008fc400078e0006 */
[----:B------:R-:W3:Y:S01]  /*36be0*/  LDL R6, [R1+0x1d10] ;  /* 0x001d100001067983 */ /* 0x000ee20000100800 */
[----:B------:R-:W-:Y:S01]  /*36bf0*/  ISETP.GT.AND P0, PT, R4, 0x7e, PT ;  /* 0x0000007e0400780c */ /* 0x000fe20003f04270 */
[----:B------:R-:W-:Y:S02]  /*36c00*/  @P1 IMAD.MOV.U32 R31, RZ, RZ, R36 ;  /* 0x000000ffff1f1224 */ /* 0x000fe400078e0024 */
[----:B--2---:R0:W-:Y:S04]  /*36c10*/  STL [R1+0x294], R38 ;  /* 0x0002942601007387 */ /* 0x0041e80000100800 */
[----:B------:R4:W2:Y:S01]  /*36c20*/  @P1 LDG.E.U16 R43, [R30.64] ;  /* 0x000000041e2b1981 */ /* 0x0008a2000c1e1500 */
[----:B------:R-:W-:Y:S01]  /*36c30*/  PRMT R45, RZ, 0x7610, R45 ;  /* 0x00007610ff2d7816 */ /* 0x000fe2000000002d */
[----:B------:R-:W2:Y:S02]  /*36c40*/  LDL R36, [R1+0x1cfc] ;  /* 0x001cfc0001247983 */ /* 0x000ea40000100800 */
[----:B0-----:R-:W2:Y:S01]  /*36c50*/  LDL R38, [R1+0x1d04] ;  /* 0x001d040001267983 */ /* 0x001ea20000100800 */
[----:B----4-:R-:W-:-:S02]  /*36c60*/  @P1 IMAD.MOV.U32 R30, RZ, RZ, R11 ;  /* 0x000000ffff1e1224 */ /* 0x010fc400078e000b */
[----:B------:R-:W-:Y:S01]  /*36c70*/  @P1 IMAD.MOV.U32 R31, RZ, RZ, R35 ;  /* 0x000000ffff1f1224 */ /* 0x000fe200078e0023 */
[----:B------:R-:W-:Y:S01]  /*36c80*/  PRMT R47, RZ, 0x7610, R47 ;  /* 0x00007610ff2f7816 */ /* 0x000fe2000000002f */
[----:B------:R-:W4:Y:S04]  /*36c90*/  LDL R35, [R1+0x1d00] ;  /* 0x001d000001237983 */ /* 0x000f280000100800 */
[----:B------:R0:W2:Y:S04]  /*36ca0*/  @P1 LDG.E.U16 R45, [R30.64] ;  /* 0x000000041e2d1981 */ /* 0x0000a8000c1e1500 */
[----:B------:R-:W4:Y:S01]  /*36cb0*/  LDL R11, [R1+0x1cf4] ;  /* 0x001cf400010b7983 */ /* 0x000f220000100800 */
[----:B------:R-:W-:Y:S01]  /*36cc0*/  PRMT R49, RZ, 0x7610, R49 ;  /* 0x00007610ff317816 */ /* 0x000fe20000000031 */
[----:B0-----:R-:W-:-:S02]  /*36cd0*/  @P0 IMAD.MOV.U32 R30, RZ, RZ, R7 ;  /* 0x000000ffff1e0224 */ /* 0x001fc400078e0007 */
        /* <DEDUP_REMOVED lines=11> */
[----:B------:R-:W-:Y:S02]  /*36d90*/  PRMT R51, RZ, 0x7610, R51 ;  /* 0x00007610ff337816 */ /* 0x000fe40000000033 */
[----:B------:R-:W-:Y:S01]  /*36da0*/  ISETP.GT.AND P1, PT, R4, 0x7f, PT ;  /* 0x0000007f0400780c */ /* 0x000fe20003f24270 */
[----:B------:R-:W-:Y:S01]  /*36db0*/  @P0 IMAD.MOV.U32 R31, RZ, RZ, R40 ;  /* 0x000000ffff1f0224 */ /* 0x000fe200078e0028 */
[----:B------:R-:W-:-:S04]  /*36dc0*/  PRMT R53, RZ, 0x7610, R53 ;  /* 0x00007610ff357816 */ /* 0x000fc80000000035 */
[----:B------:R0:W3:Y:S01]  /*36dd0*/  @P0 LDG.E.U16 R51, [R30.64] ;  /* 0x000000041e330981 */ /* 0x0000e2000c1e1500 */
[----:B------:R-:W-:Y:S01]  /*36de0*/  PRMT R12, RZ, 0x7610, R12 ;  /* 0x00007610ff0c7816 */ /* 0x000fe2000000000c */
[----:B0-----:R-:W-:Y:S02]  /*36df0*/  @P0 IMAD.MOV.U32 R30, RZ, RZ, R37 ;  /* 0x000000ffff1e0224 */ /* 0x001fe400078e0025 */
[----:B--2---:R-:W-:-:S05]  /*36e00*/  @P0 IMAD.MOV.U32 R31, RZ, RZ, R38 ;  /* 0x000000ffff1f0224 */ /* 0x004fca00078e0026 */
[----:B------:R4:W2:Y:S01]  /*36e10*/  @P0 LDG.E.U16 R53, [R30.64] ;  /* 0x000000041e350981 */ /* 0x0008a2000c1e1500 */
[----:B------:R-:W-:Y:S01]  /*36e20*/  PRMT R9, RZ, 0x7610, R9 ;  /* 0x00007610ff097816 */ /* 0x000fe20000000009 */
[----:B----4-:R-:W-:Y:S02]  /*36e30*/  @P1 IMAD.MOV.U32 R30, RZ, RZ, R35 ;  /* 0x000000ffff1e1224 */ /* 0x010fe400078e0023 */
[----:B------:R-:W-:-:S05]  /*36e40*/  @P1 IMAD.MOV.U32 R31, RZ, RZ, R36 ;  /* 0x000000ffff1f1224 */ /* 0x000fca00078e0024 */
[----:B------:R0:W4:Y:S04]  /*36e50*/  @P1 LDG.E.U16 R12, [R30.64] ;  /* 0x000000041e0c1981 */ /* 0x000128000c1e1500 */
[----:B------:R1:W-:Y:S01]  /*36e60*/  STL [R1+0x37e0], R4 ;  /* 0x0037e00401007387 */ /* 0x0003e20000100800 */
[----:B------:R-:W-:Y:S01]  /*36e70*/  PRMT R0, RZ, 0x7610, R0 ;  /* 0x00007610ff007816 */ /* 0x000fe20000000000 */
[----:B------:R-:W2:Y:S02]  /*36e80*/  LDL.LU R38, [R1+0x784] ;  /* 0x0007840001267983 */ /* 0x000ea40000300800 */
[----:B------:R-:W2:Y:S01]  /*36e90*/  LDL.LU R40, [R1+0x780] ;  /* 0x0007800001287983 */ /* 0x000ea20000300800 */
[----:B------:R-:W2:Y:S01]  /*36ea0*/  LDL.LU R42, [R1+0x77c] ;  /* 0x00077c00012a7983 */ /* 0x000ea20000300800 */
[----:B------:R-:W2:Y:S02]  /*36eb0*/  LDL.LU R44, [R1+0x778] ;  /* 0x00077800012c7983 */ /* 0x000ea40000300800 */
[----:B------:R-:W2:Y:S02]  /*36ec0*/  LDL.LU R46, [R1+0x744] ;  /* 0x00074400012e7983 */ /* 0x000ea40000300800 */
[----:B------:R-:W2:Y:S01]  /*36ed0*/  LDL.LU R48, [R1+0x73c] ;  /* 0x00073c0001307983 */ /* 0x000ea20000300800 */
[----:B------:R-:W2:Y:S01]  /*36ee0*/  LDL.LU R50, [R1+0x738] ;  /* 0x0007380001327983 */ /* 0x000ea20000300800 */
[----:B0-----:R-:W-:-:S02]  /*36ef0*/  @P1 IMAD.MOV.U32 R30, RZ, RZ, R10 ;  /* 0x000000ffff1e1224 */ /* 0x001fc400078e000a */
[----:B------:R-:W-:Y:S01]  /*36f00*/  @P1 IMAD.MOV.U32 R31, RZ, RZ, R11 ;  /* 0x000000ffff1f1224 */ /* 0x000fe200078e000b */
[----:B-1----:R-:W-:Y:S01]  /*36f10*/  PRMT R4, RZ, 0x7610, R4 ;  /* 0x00007610ff047816 */ /* 0x002fe20000000004 */
[----:B------:R-:W2:Y:S04]  /*36f20*/  LDL.LU R52, [R1+0x730] ;  /* 0x0007300001347983 */ /* 0x000ea80000300800 */
[----:B------:R0:W2:Y:S01]  /*36f30*/  @P1 LDG.E.U16 R9, [R30.64] ;  /* 0x000000041e091981 */ /* 0x0000a2000c1e1500 */
[----:B------:R-:W2:Y:S02]  /*36f40*/  LDL.LU R54, [R1+0x6f4] ;  /* 0x0006f40001367983 */ /* 0x000ea40000300800 */
        /* <DEDUP_REMOVED lines=8> */
[----:B------:R-:W-:-:S05]  /*36fd0*/  @P1 IMAD.MOV.U32 R31, RZ, RZ, R8 ;  /* 0x000000ffff1f1224 */ /* 0x000fca00078e0008 */
[----:B------:R0:W2:Y:S02]  /*36fe0*/  @P1 LDG.E.U16 R4, [R30.64] ;  /* 0x000000041e041981 */ /* 0x0000a4000c1e1500 */
[----:B0-----:R-:W-:Y:S02]  /*36ff0*/  @P1 IMAD.MOV.U32 R30, RZ, RZ, R2 ;  /* 0x000000ffff1e1224 */ /* 0x001fe400078e0002 */
[----:B---3--:R-:W-:-:S05]  /*37000*/  @P1 IMAD.MOV.U32 R31, RZ, RZ, R6 ;  /* 0x000000ffff1f1224 */ /* 0x008fca00078e0006 */
[----:B------:R-:W3:Y:S04]  /*37010*/  @P1 LDG.E.U16 R0, [R30.64] ;  /* 0x000000041e001981 */ /* 0x000ee8000c1e1500 */
[----:B------:R-:W0:Y:S01]  /*37020*/  S2R R3, SR_TID.X ;  /* 0x0000000000037919 */ /* 0x000e220000002100 */
[----:B------:R-:W-:Y:S01]  /*37030*/  BAR.SYNC.DEFER_BLOCKING 0x0 ;  /* 0x0000000000007b1d */ /* 0x000fe20000010000 */
[----:B0-----:R-:W-:-:S05]  /*37040*/  LOP3.LUT R3, R3, 0x1f, RZ, 0xc0, !PT ;  /* 0x0000001f03037812 */ /* 0x001fca00078ec0ff */
[----:B---3--:R0:W-:Y:S04]  /*37050*/  STL [R1+0x254], R0 ;  /* 0x0002540001007387 */ /* 0x0081e80000100800 */
[----:B0-----:R-:W3:Y:S01]  /*37060*/  LDL.LU R0, [R1+0x5c4] ;  /* 0x0005c40001007983 */ /* 0x001ee20000300800 */
[----:B------:R-:W3:Y:S02]  /*37070*/  LDL.LU R2, [R1+0x5c0] ;  /* 0x0005c00001027983 */ /* 0x000ee40000300800 */
[----:B------:R-:W-:Y:S02]  /*37080*/  STL [R1+0x35a0], R31 ;  /* 0x0035a01f01007387 */ /* 0x000fe40000100800 */
[----:B------:R-:W-:Y:S01]  /*37090*/  STL [R1+0x35a8], R31 ;  /* 0x0035a81f01007387 */ /* 0x000fe20000100800 */
[----:B------:R-:W-:Y:S01]  /*370a0*/  STL [R1+0x35b0], R31 ;  /* 0x0035b01f01007387 */ /* 0x000fe20000100800 */
[----:B----4-:R-:W-:Y:S02]  /*370b0*/  STL [R1+0x278], R12 ;  /* 0x0002780c01007387 */ /* 0x010fe40000100800 */
[----:B------:R-:W-:Y:S02]  /*370c0*/  STL [R1+0x35b8], R31 ;  /* 0x0035b81f01007387 */ /* 0x000fe40000100800 */
[----:B------:R-:W-:Y:S01]  /*370d0*/  STL [R1+0x35c0], R31 ;  /* 0x0035c01f01007387 */ /* 0x000fe20000100800 */
[----:B------:R-:W-:Y:S01]  /*370e0*/  STL [R1+0x35cc], R31 ;  /* 0x0035cc1f01007387 */ /* 0x000fe20000100800 */
[----:B--2---:R-:W-:Y:S02]  /*370f0*/  STL [R1+0x26c], R9 ;  /* 0x00026c0901007387 */ /* 0x004fe40000100800 */
[----:B------:R-:W-:Y:S02]  /*37100*/  STL [R1+0x35d4], R31 ;  /* 0x0035d41f01007387 */ /* 0x000fe40000100800 */
[----:B------:R-:W-:Y:S01]  /*37110*/  STL [R1+0x35e0], R31 ;  /* 0x0035e01f01007387 */ /* 0x000fe20000100800 */
[----:B------:R-:W-:Y:S01]  /*37120*/  STL [R1+0x35e8], R31 ;  /* 0x0035e81f01007387 */ /* 0x000fe20000100800 */
[----:B------:R-:W-:Y:S02]  /*37130*/  STL [R1+0x260], R4 ;  /* 0x0002600401007387 */ /* 0x000fe40000100800 */
        /* <DEDUP_REMOVED lines=49> */
[----:B------:R0:W-:Y:S02]  /*37450*/  STL [R1+0x35c4], R30 ;  /* 0x0035c41e01007387 */ /* 0x0001e40000100800 */
[----:B------:R-:W-:Y:S01]  /*37460*/  IMAD.SHL.U32 R3, R3, 0x2, RZ ;  /* 0x0000000203037824 */ /* 0x000fe200078e00ff */
[----:B0-----:R-:W2:Y:S01]  /*37470*/  LDL.LU R30, [R1+0x5bc] ;  /* 0x0005bc00011e7983 */ /* 0x001ea20000300800 */
[----:B------:R-:W4:Y:S02]  /*37480*/  LDL.LU R31, [R1+0x5b8] ;  /* 0x0005b800011f7983 */ /* 0x000f240000300800 */
[----:B------:R-:W4:Y:S02]  /*37490*/  LDL.LU R4, [R1+0x58c] ;  /* 0x00058c0001047983 */ /* 0x000f240000300800 */
[----:B------:R-:W4:Y:S01]  /*374a0*/  LDL.LU R6, [R1+0x588] ;  /* 0x0005880001067983 */ /* 0x000f220000300800 */
[----:B------:R-:W4:Y:S01]  /*374b0*/  LDL.LU R7, [R1+0x580] ;  /* 0x0005800001077983 */ /* 0x000f220000300800 */
[----:B------:R-:W4:Y:S02]  /*374c0*/  LDL.LU R8, [R1+0x57c] ;  /* 0x00057c0001087983 */ /* 0x000f240000300800 */
[----:B------:R-:W4:Y:S02]  /*374d0*/  LDL.LU R9, [R1+0x550] ;  /* 0x0005500001097983 */ /* 0x000f240000300800 */
[----:B------:R-:W4:Y:S01]  /*374e0*/  LDL.LU R10, [R1+0x54c] ;  /* 0x00054c00010a7983 */ /* 0x000f220000300800 */
[----:B------:R-:W4:Y:S01]  /*374f0*/  LDL.LU R11, [R1+0x548] ;  /* 0x00054800010b7983 */ /* 0x000f220000300800 */
[----:B------:R-:W4:Y:S02]  /*37500*/  LDL.LU R12, [R1+0x544] ;  /* 0x00054400010c7983 */ /* 0x000f240000300800 */
[----:B------:R-:W4:Y:S02]  /*37510*/  LDL.LU R35, [R1+0x450] ;  /* 0x0004500001237983 */ /* 0x000f240000300800 */
[----:B------:R-:W4:Y:S01]  /*37520*/  LDL.LU R36, [R1+0x44c] ;  /* 0x00044c0001247983 */ /* 0x000f220000300800 */
[----:B------:R0:W-:Y:S04]  /*37530*/  STS.U16 [R3], R38 ;  /* 0x0000002603007388 */ /* 0x0001e80000000400 */
[----:B------:R-:W4:Y:S04]  /*37540*/  LDL.LU R37, [R1+0x448] ;  /* 0x0004480001257983 */ /* 0x000f280000300800 */
[----:B------:R1:W-:Y:S04]  /*37550*/  STS.U16 [R3+0x40], R40 ;  /* 0x0000402803007388 */ /* 0x0003e80000000400 */
[----:B------:R1:W-:Y:S04]  /*37560*/  STS.U16 [R3+0x80], R42 ;  /* 0x0000802a03007388 */ /* 0x0003e80000000400 */
[----:B------:R1:W-:Y:S04]  /*37570*/  STS.U16 [R3+0xc0], R44 ;  /* 0x0000c02c03007388 */ /* 0x0003e80000000400 */
[----:B------:R1:W-:Y:S04]  /*37580*/  STS.U16 [R3+0x440], R46 ;  /* 0x0004402e03007388 */ /* 0x0003e80000000400 */
[----:B------:R1:W-:Y:S04]  /*37590*/  STS.U16 [R3+0x400], R48 ;  /* 0x0004003003007388 */ /* 0x0003e80000000400 */
[----:B0-----:R-:W4:Y:S01]  /*375a0*/  LDL.LU R38, [R1+0x444] ;  /* 0x0004440001267983 */ /* 0x001f220000300800 */
[----:B-1----:R-:W4:Y:S02]  /*375b0*/  LDL.LU R40, [R1+0x410] ;  /* 0x0004100001287983 */ /* 0x002f240000300800 */
[----:B------:R-:W4:Y:S01]  /*375c0*/  LDL.LU R42, [R1+0x40c] ;  /* 0x00040c00012a7983 */ /* 0x000f220000300800 */
[----:B------:R-:W4:Y:S01]  /*375d0*/  LDL.LU R44, [R1+0x408] ;  /* 0x00040800012c7983 */ /* 0x000f220000300800 */
[----:B------:R-:W4:Y:S03]  /*375e0*/  LDL.LU R46, [R1+0x404] ;  /* 0x00040400012e7983 */ /* 0x000f260000300800 */
[----:B------:R0:W-:Y:S01]  /*375f0*/  STS.U16 [R3+0x4c0], R50 ;  /* 0x0004c03203007388 */ /* 0x0001e20000000400 */
[----:B------:R-:W4:Y:S03]  /*37600*/  LDL.LU R48, [R1+0x3d0] ;  /* 0x0003d00001307983 */ /* 0x000f260000300800 */
        /* <DEDUP_REMOVED lines=15> */
[----:B0-----:R-:W4:Y:S01]  /*37700*/  LDL.LU R58, [R1+0x390] ;  /* 0x00039000013a7983 */ /* 0x001f220000300800 */
[----:B-1----:R-:W4:Y:S02]  /*37710*/  LDL.LU R59, [R1+0x360] ;  /* 0x00036000013b7983 */ /* 0x002f240000300800 */
[----:B------:R-:W4:Y:S01]  /*37720*/  LDL.LU R60, [R1+0x35c] ;  /* 0x00035c00013c7983 */ /* 0x000f220000300800 */
[----:B------:R-:W4:Y:S04]  /*37730*/  LDL.LU R61, [R1+0x358] ;  /* 0x00035800013d7983 */ /* 0x000f280000300800 */
[----:B---3--:R0:W-:Y:S04]  /*37740*/  STS.U16 [R3+0x1000], R0 ;  /* 0x0010000003007388 */ /* 0x0081e80000000400 */
[----:B------:R1:W-:Y:S04]  /*37750*/  STS.U16 [R3+0x1040], R2 ;  /* 0x0010400203007388 */ /* 0x0003e80000000400 */
[----:B0-----:R-:W3:Y:S01]  /*37760*/  LDL.LU R0, [R1+0x350] ;  /* 0x0003500001007983 */ /* 0x001ee20000300800 */
[----:B-1----:R-:W3:Y:S03]  /*37770*/  LDL.LU R2, [R1+0x310] ;  /* 0x0003100001027983 */ /* 0x002ee60000300800 */
[----:B--2---:R0:W-:Y:S04]  /*37780*/  STS.U16 [R3+0x1080], R30 ;  /* 0x0010801e03007388 */ /* 0x0041e80000000400 */
[----:B----4-:R1:W-:Y:S04]  /*37790*/  STS.U16 [R3+0x10c0], R31 ;  /* 0x0010c01f03007388 */ /* 0x0103e80000000400 */
[----:B------:R2:W-:Y:S04]  /*377a0*/  STS.U16 [R3+0x1440], R4 ;  /* 0x0014400403007388 */ /* 0x0005e80000000400 */
[----:B------:R4:W-:Y:S04]  /*377b0*/  STS.U16 [R3+0x1400], R6 ;  /* 0x0014000603007388 */ /* 0x0009e80000000400 */
[----:B------:R4:W-:Y:S04]  /*377c0*/  STS.U16 [R3+0x14c0], R7 ;  /* 0x0014c00703007388 */ /* 0x0009e80000000400 */
[----:B------:R4:W-:Y:S04]  /*377d0*/  STS.U16 [R3+0x1480], R8 ;  /* 0x0014800803007388 */ /* 0x0009e80000000400 */
[----:B0-----:R-:W3:Y:S04]  /*377e0*/  LDL.LU R30, [R1+0x30c] ;  /* 0x00030c00011e7983 */ /* 0x001ee80000300800 */
[----:B-1----:R-:W3:Y:S01]  /*377f0*/  LDL.LU R31, [R1+0x304] ;  /* 0x00030400011f7983 */ /* 0x002ee20000300800 */
[----:B--2---:R-:W2:Y:S02]  /*37800*/  LDL.LU R4, [R1+0x300] ;  /* 0x0003000001047983 */ /* 0x004ea40000300800 */
[----:B----4-:R-:W4:Y:S01]  /*37810*/  LDL.LU R6, [R1+0x2d0] ;  /* 0x0002d00001067983 */ /* 0x010f220000300800 */
[----:B------:R-:W2:Y:S04]  /*37820*/  LDL.LU R7, [R1+0x2cc] ;  /* 0x0002cc0001077983 */ /* 0x000ea80000300800 */
[----:B------:R0:W-:Y:S01]  /*37830*/  STS.U16 [R3+0x1800], R9 ;  /* 0x0018000903007388 */ /* 0x0001e20000000400 */
[----:B------:R-:W2:Y:S03]  /*37840*/  LDL.LU R8, [R1+0x2c8] ;  /* 0x0002c80001087983 */ /* 0x000ea60000300800 */
[----:B------:R1:W-:Y:S04]  /*37850*/  STS.U16 [R3+0x1840], R10 ;  /* 0x0018400a03007388 */ /* 0x0003e80000000400 */
[----:B------:R1:W-:Y:S04]  /*37860*/  STS.U16 [R3+0x1880], R11 ;  /* 0x0018800b03007388 */ /* 0x0003e80000000400 */
[----:B------:R1:W-:Y:S04]  /*37870*/  STS.U16 [R3+0x18c0], R12 ;  /* 0x0018c00c03007388 */ /* 0x0003e80000000400 */
[----:B------:R1:W-:Y:S04]  /*37880*/  STS.U16 [R3+0x1c40], R35 ;  /* 0x001c402303007388 */ /* 0x0003e80000000400 */
[----:B------:R1:W-:Y:S04]  /*37890*/  STS.U16 [R3+0x1c00], R36 ;  /* 0x001c002403007388 */ /* 0x0003e80000000400 */
[----:B0-----:R-:W2:Y:S01]  /*378a0*/  LDL.LU R9, [R1+0x2c4] ;  /* 0x0002c40001097983 */ /* 0x001ea20000300800 */
[----:B-1----:R-:W2:Y:S02]  /*378b0*/  LDL.LU R10, [R1+0x290] ;  /* 0x00029000010a7983 */ /* 0x002ea40000300800 */
[----:B------:R-:W2:Y:S01]  /*378c0*/  LDL.LU R11, [R1+0x28c] ;  /* 0x00028c00010b7983 */ /* 0x000ea20000300800 */
[----:B------:R-:W2:Y:S01]  /*378d0*/  LDL.LU R12, [R1+0x288] ;  /* 0x00028800010c7983 */ /* 0x000ea20000300800 */
[----:B------:R-:W2:Y:S03]  /*378e0*/  LDL.LU R35, [R1+0x284] ;  /* 0x0002840001237983 */ /* 0x000ea60000300800 */
        /* <DEDUP_REMOVED lines=43> */
[----:B0-----:R-:W3:Y:S04]  /*37ba0*/  LDL.LU R40, [R1+0x160] ;  /* 0x0001600001287983 */ /* 0x001ee80000300800 */
[----:B-1----:R-:W3:Y:S01]  /*37bb0*/  LDL.LU R42, [R1+0x15c] ;  /* 0x00015c00012a7983 */ /* 0x002ee20000300800 */
[----:B--2---:R-:W2:Y:S02]  /*37bc0*/  LDL.LU R44, [R1+0x158] ;  /* 0x00015800012c7983 */ /* 0x004ea40000300800 */
[----:B----4-:R-:W4:Y:S01]  /*37bd0*/  LDL.LU R46, [R1+0x154] ;  /* 0x00015400012e7983 */ /* 0x010f220000300800 */
[----:B------:R0:W-:Y:S04]  /*37be0*/  STS.U16 [R3+0x40c0], R48 ;  /* 0x0040c03003007388 */ /* 0x0001e80000000400 */
[----:B------:R1:W-:Y:S04]  /*37bf0*/  STS.U16 [R3+0x4440], R50 ;  /* 0x0044403203007388 */ /* 0x0003e80000000400 */
[----:B------:R1:W-:Y:S04]  /*37c00*/  STS.U16 [R3+0x4400], R52 ;  /* 0x0044003403007388 */ /* 0x0003e80000000400 */
[----:B------:R1:W-:Y:S04]  /*37c10*/  STS.U16 [R3+0x44c0], R54 ;  /* 0x0044c03603007388 */ /* 0x0003e80000000400 */
[----:B0-----:R-:W4:Y:S01]  /*37c20*/  LDL.LU R48, [R1+0x130] ;  /* 0x0001300001307983 */ /* 0x001f220000300800 */
[----:B-1----:R-:W4:Y:S02]  /*37c30*/  LDL.LU R50, [R1+0x12c] ;  /* 0x00012c0001327983 */ /* 0x002f240000300800 */
[----:B------:R-:W4:Y:S02]  /*37c40*/  LDL.LU R52, [R1+0x128] ;  /* 0x0001280001347983 */ /* 0x000f240000300800 */
[----:B------:R-:W4:Y:S01]  /*37c50*/  LDL.LU R54, [R1+0x124] ;  /* 0x0001240001367983 */ /* 0x000f220000300800 */
[----:B------:R0:W-:Y:S04]  /*37c60*/  STS.U16 [R3+0x48c0], R59 ;  /* 0x0048c03b03007388 */ /* 0x0001e80000000400 */
[----:B------:R1:W-:Y:S04]  /*37c70*/  STS.U16 [R3+0x4c40], R60 ;  /* 0x004c403c03007388 */ /* 0x0003e80000000400 */
[----:B------:R1:W-:Y:S04]  /*37c80*/  STS.U16 [R3+0x4c00], R61 ;  /* 0x004c003d03007388 */ /* 0x0003e80000000400 */
[----:B0-----:R-:W4:Y:S01]  /*37c90*/  LDL.LU R59, [R1+0x100] ;  /* 0x00010000013b7983 */ /* 0x001f220000300800 */
[----:B-1----:R-:W4:Y:S02]  /*37ca0*/  LDL.LU R60, [R1+0xfc] ;  /* 0x0000fc00013c7983 */ /* 0x002f240000300800 */
[----:B------:R-:W4:Y:S01]  /*37cb0*/  LDL.LU R61, [R1+0xf8] ;  /* 0x0000f800013d7983 */ /* 0x000f220000300800 */
[----:B------:R-:W-:Y:S04]  /*37cc0*/  STS.U16 [R3+0x3040], R30 ;  /* 0x0030401e03007388 */ /* 0x000fe80000000400 */
        /* <DEDUP_REMOVED lines=17> */
[----:B---3--:R0:W-:Y:S04]  /*37de0*/  STS.U16 [R3+0x4c80], R2 ;  /* 0x004c800203007388 */ /* 0x0081e80000000400 */
[----:B0-----:R-:W3:Y:S01]  /*37df0*/  LDL.LU R2, [R1+0xf4] ;  /* 0x0000f40001027983 */ /* 0x001ee20000300800 */
[----:B------:R-:W3:Y:S02]  /*37e00*/  LDL.LU R30, [R1+0xd0] ;  /* 0x0000d000011e7983 */ /* 0x000ee40000300800 */
[----:B------:R-:W3:Y:S02]  /*37e10*/  LDL.LU R31, [R1+0xcc] ;  /* 0x0000cc00011f7983 */ /* 0x000ee40000300800 */
[----:B------:R-:W3:Y:S01]  /*37e20*/  LDL.LU R4, [R1+0xc8] ;  /* 0x0000c80001047983 */ /* 0x000ee20000300800 */
[----:B------:R-:W3:Y:S01]  /*37e30*/  LDL.LU R6, [R1+0xc4] ;  /* 0x0000c40001067983 */ /* 0x000ee20000300800 */
        /* <DEDUP_REMOVED lines=12> */
[----:B------:R-:W3:Y:S03]  /*37f00*/  LDL.LU R57, [R1+0x10] ;  /* 0x0000100001397983 */ /* 0x000ee60000300800 */
[----:B------:R0:W-:Y:S01]  /*37f10*/  STS.U16 [R3+0x4cc0], R0 ;  /* 0x004cc00003007388 */ /* 0x0001e20000000400 */
[----:B------:R-:W3:Y:S03]  /*37f20*/  LDL.LU R58, [R1+0xc] ;  /* 0x00000c00013a7983 */ /* 0x000ee60000300800 */
[----:B0-----:R-:W3:Y:S04]  /*37f30*/  LDL.LU R0, [R1+0x8] ;  /* 0x0000080001007983 */ /* 0x001ee80000300800 */
[----:B------:R0:W-:Y:S04]  /*37f40*/  STS.U16 [R3+0x5000], R40 ;  /* 0x0050002803007388 */ /* 0x0001e80000000400 */
[----:B------:R1:W-:Y:S04]  /*37f50*/  STS.U16 [R3+0x5040], R42 ;  /* 0x0050402a03007388 */ /* 0x0003e80000000400 */
[----:B--2---:R2:W-:Y:S04]  /*37f60*/  STS.U16 [R3+0x5080], R44 ;  /* 0x0050802c03007388 */ /* 0x0045e80000000400 */
[----:B----4-:R4:W-:Y:S04]  /*37f70*/  STS.U16 [R3+0x50c0], R46 ;  /* 0x0050c02e03007388 */ /* 0x0109e80000000400 */
[----:B0-----:R-:W3:Y:S01]  /*37f80*/  LDL.LU R40, [R1+0x3870] ;  /* 0x0038700001287983 */ /* 0x001ee20000300800 */
[----:B-1----:R-:W3:Y:S02]  /*37f90*/  LDL.LU R42, [R1+0x386c] ;  /* 0x00386c00012a7983 */ /* 0x002ee40000300800 */
[----:B--2---:R-:W2:Y:S02]  /*37fa0*/  LDL.LU R44, [R1+0x3868] ;  /* 0x00386800012c7983 */ /* 0x004ea40000300800 */
[----:B----4-:R-:W4:Y:S01]  /*37fb0*/  LDL.LU R46, [R1+0x3864] ;  /* 0x00386400012e7983 */ /* 0x010f220000300800 */
[----:B------:R0:W-:Y:S04]  /*37fc0*/  STS.U16 [R3+0x5440], R48 ;  /* 0x0054403003007388 */ /* 0x0001e80000000400 */
[----:B------:R1:W-:Y:S04]  /*37fd0*/  STS.U16 [R3+0x5400], R50 ;  /* 0x0054003203007388 */ /* 0x0003e80000000400 */
[----:B------:R1:W-:Y:S04]  /*37fe0*/  STS.U16 [R3+0x54c0], R52 ;  /* 0x0054c03403007388 */ /* 0x0003e80000000400 */
[----:B------:R1:W-:Y:S04]  /*37ff0*/  STS.U16 [R3+0x5480], R54 ;  /* 0x0054803603007388 */ /* 0x0003e80000000400 */
[----:B0-----:R-:W2:Y:S01]  /*38000*/  LDL.LU R48, [R1+0x3860] ;  /* 0x0038600001307983 */ /* 0x001ea20000300800 */
        /* <DEDUP_REMOVED lines=9> */
[----:B---3--:R0:W-:Y:S04]  /*380a0*/  STS.U16 [R3+0x58c0], R2 ;  /* 0x0058c00203007388 */ /* 0x0081e80000000400 */
[----:B0-----:R-:W3:Y:S04]  /*380b0*/  LDL.LU R2, [R1+0x3844] ;  /* 0x0038440001027983 */ /* 0x001ee80000300800 */
[----:B------:R0:W-:Y:S04]  /*380c0*/  STS.U16 [R3+0x6040], R8 ;  /* 0x0060400803007388 */ /* 0x0001e80000000400 */
[----:B------:R1:W-:Y:S04]  /*380d0*/  STS.U16 [R3+0x6080], R9 ;  /* 0x0060800903007388 */ /* 0x0003e80000000400 */
[----:B------:R1:W-:Y:S04]  /*380e0*/  STS.U16 [R3+0x60c0], R10 ;  /* 0x0060c00a03007388 */ /* 0x0003e80000000400 */
[----:B------:R1:W-:Y:S04]  /*380f0*/  STS.U16 [R3+0x6440], R11 ;  /* 0x0064400b03007388 */ /* 0x0003e80000000400 */
[----:B------:R1:W-:Y:S04]  /*38100*/  STS.U16 [R3+0x6400], R12 ;  /* 0x0064000c03007388 */ /* 0x0003e80000000400 */
[----:B------:R1:W-:Y:S04]  /*38110*/  STS.U16 [R3+0x64c0], R35 ;  /* 0x0064c02303007388 */ /* 0x0003e80000000400 */
[----:B0-----:R-:W3:Y:S01]  /*38120*/  LDL.LU R8, [R1+0x774] ;  /* 0x0007740001087983 */ /* 0x001ee20000300800 */
[----:B-1----:R-:W3:Y:S02]  /*38130*/  LDL.LU R9, [R1+0x770] ;  /* 0x0007700001097983 */ /* 0x002ee40000300800 */
[----:B------:R-:W3:Y:S02]  /*38140*/  LDL.LU R10, [R1+0x76c] ;  /* 0x00076c00010a7983 */ /* 0x000ee40000300800 */
[----:B------:R-:W3:Y:S01]  /*38150*/  LDL.LU R11, [R1+0x768] ;  /* 0x00076800010b7983 */ /* 0x000ee20000300800 */
[----:B------:R-:W3:Y:S04]  /*38160*/  LDL.LU R12, [R1+0x72c] ;  /* 0x00072c00010c7983 */ /* 0x000ee80000300800 */
[----:B------:R0:W-:Y:S01]  /*38170*/  STS.U16 [R3+0x6480], R36 ;  /* 0x0064802403007388 */ /* 0x0001e20000000400 */
[----:B------:R-:W3:Y:S03]  /*38180*/  LDL.LU R35, [R1+0x724] ;  /* 0x0007240001237983 */ /* 0x000ee60000300800 */
[----:B------:R1:W-:Y:S04]  /*38190*/  STS.U16 [R3+0x6800], R37 ;  /* 0x0068002503007388 */ /* 0x0003e80000000400 */
[----:B------:R1:W-:Y:S04]  /*381a0*/  STS.U16 [R3+0x6840], R38 ;  /* 0x0068402603007388 */ /* 0x0003e80000000400 */
[----:B------:R1:W-:Y:S04]  /*381b0*/  STS.U16 [R3+0x6880], R55 ;  /* 0x0068803703007388 */ /* 0x0003e80000000400 */
[----:B------:R1:W-:Y:S04]  /*381c0*/  STS.U16 [R3+0x68c0], R56 ;  /* 0x0068c03803007388 */ /* 0x0003e80000000400 */
[----:B------:R1:W-:Y:S04]  /*381d0*/  STS.U16 [R3+0x6c40], R57 ;  /* 0x006c403903007388 */ /* 0x0003e80000000400 */
[----:B0-----:R-:W3:Y:S01]  /*381e0*/  LDL.LU R36, [R1+0x720] ;  /* 0x0007200001247983 */ /* 0x001ee20000300800 */
[----:B-1----:R-:W3:Y:S02]  /*381f0*/  LDL.LU R37, [R1+0x718] ;  /* 0x0007180001257983 */ /* 0x002ee40000300800 */
[----:B------:R-:W3:Y:S01]  /*38200*/  LDL.LU R38, [R1+0x6e4] ;  /* 0x0006e40001267983 */ /* 0x000ee20000300800 */
[----:B------:R-:W3:Y:S01]  /*38210*/  LDL.LU R55, [R1+0x6e0] ;  /* 0x0006e00001377983 */ /* 0x000ee20000300800 */
[----:B------:R-:W3:Y:S03]  /*38220*/  LDL.LU R56, [R1+0x6dc] ;  /* 0x0006dc0001387983 */ /* 0x000ee60000300800 */
[----:B------:R0:W-:Y:S01]  /*38230*/  STS.U16 [R3+0x6c00], R58 ;  /* 0x006c003a03007388 */ /* 0x0001e20000000400 */
[----:B------:R-:W3:Y:S03]  /*38240*/  LDL.LU R57, [R1+0x6d8] ;  /* 0x0006d80001397983 */ /* 0x000ee60000300800 */
[----:B------:R1:W-:Y:S04]  /*38250*/  STS.U16 [R3+0x6cc0], R0 ;  /* 0x006cc00003007388 */ /* 0x0003e80000000400 */
[----:B0-----:R-:W3:Y:S01]  /*38260*/  LDL.LU R58, [R1+0x5fc] ;  /* 0x0005fc00013a7983 */ /* 0x001ee20000300800 */
[----:B-1----:R-:W3:Y:S03]  /*38270*/  LDL.LU R0, [R1+0x5f4] ;  /* 0x0005f40001007983 */ /* 0x002ee60000300800 */
        /* <DEDUP_REMOVED lines=8> */
[----:B------:R0:W-:Y:S04]  /*38300*/  STS.U16 [R3+0x5cc0], R4 ;  /* 0x005cc00403007388 */ /* 0x0001e80000000400 */
[----:B------:R-:W-:Y:S04]  /*38310*/  STS.U16 [R3+0x5c40], R30 ;  /* 0x005c401e03007388 */ /* 0x000fe80000000400 */
[----:B------:R-:W-:Y:S04]  /*38320*/  STS.U16 [R3+0x5c00], R31 ;  /* 0x005c001f03007388 */ /* 0x000fe80000000400 */
[----:B------:R-:W-:Y:S04]  /*38330*/  STS.U16 [R3+0x5c80], R6 ;  /* 0x005c800603007388 */ /* 0x000fe80000000400 */
[----:B------:R-:W-:Y:S04]  /*38340*/  STS.U16 [R3+0x6000], R7 ;  /* 0x0060000703007388 */ /* 0x000fe80000000400 */
[----:B------:R-:W-:Y:S04]  /*38350*/  STS.U16 [R3+0x7c40], R24 ;  /* 0x007c401803007388 */ /* 0x000fe80000000400 */
[----:B------:R-:W-:Y:S01]  /*38360*/  STS.U16 [R3+0x7c00], R23 ;  /* 0x007c001703007388 */ /* 0x000fe20000000400 */
[----:B0-----:R-:W-:-:S03]  /*38370*/  LOP3.LUT R4, R3, 0x10, RZ, 0x3c, !PT ;  /* 0x0000001003047812 */ /* 0x001fc600078e3cff */
[----:B------:R-:W-:Y:S04]  /*38380*/  STS.U16 [R3+0x7cc0], R22 ;  /* 0x007cc01603007388 */ /* 0x000fe80000000400 */
[----:B------:R-:W-:Y:S04]  /*38390*/  STS.U16 [R3+0x7c80], R21 ;  /* 0x007c801503007388 */ /* 0x000fe80000000400 */
[----:B--2---:R-:W-:Y:S04]  /*383a0*/  STS.U16 [R3+0x70c0], R48 ;  /* 0x0070c03003007388 */ /* 0x004fe80000000400 */
[----:B----4-:R-:W-:Y:S04]  /*383b0*/  STS.U16 [R3+0x7080], R50 ;  /* 0x0070803203007388 */ /* 0x010fe80000000400 */
[----:B------:R-:W-:Y:S04]  /*383c0*/  STS.U16 [R3+0x7040], R52 ;  /* 0x0070403403007388 */ /* 0x000fe80000000400 */
[----:B------:R-:W-:Y:S04]  /*383d0*/  STS.U16 [R3+0x7000], R54 ;  /* 0x0070003603007388 */ /* 0x000fe80000000400 */
[----:B---3--:R0:W-:Y:S04]  /*383e0*/  STS.U16 [R3+0x6c80], R2 ;  /* 0x006c800203007388 */ /* 0x0081e80000000400 */
[----:B0-----:R-:W2:Y:S01]  /*383f0*/  LDL.LU R2, [R1+0x5f0] ;  /* 0x0005f00001027983 */ /* 0x001ea20000300800 */
        /* <DEDUP_REMOVED lines=23> */
[----:B------:R0:W-:Y:S04]  /*38570*/  STL [R1+0x37f8], R25 ;  /* 0x0037f81901007387 */ /* 0x0001e80000100800 */
[----:B0-----:R-:W3:Y:S01]  /*38580*/  LDL.LU R25, [R1+0x5e8] ;  /* 0x0005e80001197983 */ /* 0x001ee20000300800 */
        /* <DEDUP_REMOVED lines=13> */
[----:B------:R-:W4:Y:S01]  /*38660*/  LDL.LU R6, [R1+0x43c] ;  /* 0x00043c0001067983 */ /* 0x000f220000300800 */
[----:B------:R0:W-:Y:S01]  /*38670*/  STS.U16 [R4+0x100], R8 ;  /* 0x0001000804007388 */ /* 0x0001e20000000400 */
[----:B------:R-:W4:Y:S02]  /*38680*/  LDL.LU R7, [R1+0x438] ;  /* 0x0004380001077983 */ /* 0x000f240000300800 */
[----:B------:R1:W-:Y:S02]  /*38690*/  STS.U16 [R4+0x140], R9 ;  /* 0x0001400904007388 */ /* 0x0003e40000000400 */
[----:B------:R1:W-:Y:S01]  /*386a0*/  STS.U16 [R4+0x180], R10 ;  /* 0x0001800a04007388 */ /* 0x0003e20000000400 */
[----:B------:R1:W-:Y:S01]  /*386b0*/  STS.U16 [R4+0x1c0], R11 ;  /* 0x0001c00b04007388 */ /* 0x0003e20000000400 */
[----:B------:R1:W-:Y:S02]  /*386c0*/  STS.U16 [R4+0x540], R12 ;  /* 0x0005400c04007388 */ /* 0x0003e40000000400 */
[----:B------:R1:W-:Y:S01]  /*386d0*/  STS.U16 [R4+0x500], R35 ;  /* 0x0005002304007388 */ /* 0x0003e20000000400 */
[----:B0-----:R-:W4:Y:S01]  /*386e0*/  LDL.LU R8, [R1+0x434] ;  /* 0x0004340001087983 */ /* 0x001f220000300800 */
[----:B-1----:R-:W4:Y:S03]  /*386f0*/  LDL.LU R9, [R1+0x400] ;  /* 0x0004000001097983 */ /* 0x002f260000300800 */
[----:B------:R-:W4:Y:S04]  /*38700*/  LDL.LU R10, [R1+0x3fc] ;  /* 0x0003fc00010a7983 */ /* 0x000f280000300800 */
[----:B------:R-:W4:Y:S01]  /*38710*/  LDL.LU R11, [R1+0x3f8] ;  /* 0x0003f800010b7983 */ /* 0x000f220000300800 */
[----:B------:R-:W4:Y:S02]  /*38720*/  LDL.LU R12, [R1+0x3f4] ;  /* 0x0003f400010c7983 */ /* 0x000f240000300800 */
[----:B------:R0:W-:Y:S02]  /*38730*/  STS.U16 [R4+0x5c0], R36 ;  /* 0x0005c02404007388 */ /* 0x0001e40000000400 */
[----:B------:R-:W4:Y:S01]  /*38740*/  LDL.LU R35, [R1+0x3c0] ;  /* 0x0003c00001237983 */ /* 0x000f220000300800 */
[----:B------:R1:W-:Y:S01]  /*38750*/  STS.U16 [R4+0x580], R37 ;  /* 0x0005802504007388 */ /* 0x0003e20000000400 */
[----:B------:R1:W-:Y:S02]  /*38760*/  STS.U16 [R4+0x900], R38 ;  /* 0x0009002604007388 */ /* 0x0003e40000000400 */
[----:B------:R1:W-:Y:S02]  /*38770*/  STS.U16 [R4+0x940], R55 ;  /* 0x0009403704007388 */ /* 0x0003e40000000400 */
[----:B------:R1:W-:Y:S01]  /*38780*/  STS.U16 [R4+0x980], R56 ;  /* 0x0009803804007388 */ /* 0x0003e20000000400 */
[----:B------:R1:W-:Y:S04]  /*38790*/  STS.U16 [R4+0x9c0], R57 ;  /* 0x0009c03904007388 */ /* 0x0003e80000000400 */
[----:B0-----:R-:W4:Y:S01]  /*387a0*/  LDL.LU R36, [R1+0x3bc] ;  /* 0x0003bc0001247983 */ /* 0x001f220000300800 */
[----:B-1----:R-:W4:Y:S03]  /*387b0*/  LDL.LU R37, [R1+0x3b8] ;  /* 0x0003b80001257983 */ /* 0x002f260000300800 */
[----:B------:R-:W4:Y:S04]  /*387c0*/  LDL.LU R38, [R1+0x3b4] ;  /* 0x0003b40001267983 */ /* 0x000f280000300800 */
[----:B------:R-:W4:Y:S01]  /*387d0*/  LDL.LU R55, [R1+0x388] ;  /* 0x0003880001377983 */ /* 0x000f220000300800 */
[----:B------:R-:W4:Y:S02]  /*387e0*/  LDL.LU R56, [R1+0x380] ;  /* 0x0003800001387983 */ /* 0x000f240000300800 */
[----:B------:R0:W-:Y:S02]  /*387f0*/  STS.U16 [R4+0xd40], R58 ;  /* 0x000d403a04007388 */ /* 0x0001e40000000400 */
[----:B------:R-:W4:Y:S01]  /*38800*/  LDL.LU R57, [R1+0x378] ;  /* 0x0003780001397983 */ /* 0x000f220000300800 */
[----:B------:R1:W-:Y:S04]  /*38810*/  STS.U16 [R4+0xd00], R0 ;  /* 0x000d000004007388 */ /* 0x0003e80000000400 */
[----:B0-----:R-:W4:Y:S01]  /*38820*/  LDL.LU R58, [R1+0x374] ;  /* 0x00037400013a7983 */ /* 0x001f220000300800 */
[----:B-1----:R-:W4:Y:S03]  /*38830*/  LDL.LU R0, [R1+0x348] ;  /* 0x0003480001007983 */ /* 0x002f260000300800 */
[----:B--2---:R0:W-:Y:S04]  /*38840*/  STS.U16 [R4+0xdc0], R2 ;  /* 0x000dc00204007388 */ /* 0x0041e80000000400 */
[----:B0-----:R-:W2:Y:S04]  /*38850*/  LDL.LU R2, [R1+0x340] ;  /* 0x0003400001027983 */ /* 0x001ea80000300800 */
[----:B---3--:R0:W-:Y:S01]  /*38860*/  STS.U16 [R4+0xd80], R25 ;  /* 0x000d801904007388 */ /* 0x0081e20000000400 */
[----:B----4-:R1:W-:Y:S03]  /*38870*/  STS.U16 [R4+0x1100], R26 ;  /* 0x0011001a04007388 */ /* 0x0103e60000000400 */
[----:B------:R3:W-:Y:S01]  /*38880*/  STS.U16 [R4+0x1140], R27 ;  /* 0x0011401b04007388 */ /* 0x0007e20000000400 */
[----:B------:R4:W-:Y:S03]  /*38890*/  STS.U16 [R4+0x1180], R28 ;  /* 0x0011801c04007388 */ /* 0x0009e60000000400 */
[----:B------:R4:W-:Y:S01]  /*388a0*/  STS.U16 [R4+0x11c0], R29 ;  /* 0x0011c01d04007388 */ /* 0x0009e20000000400 */
[----:B------:R4:W-:Y:S03]  /*388b0*/  STS.U16 [R4+0x1540], R32 ;  /* 0x0015402004007388 */ /* 0x0009e60000000400 */
[----:B0-----:R-:W2:Y:S04]  /*388c0*/  LDL.LU R25, [R1+0x338] ;  /* 0x0003380001197983 */ /* 0x001ea80000300800 */
[----:B-1----:R-:W2:Y:S01]  /*388d0*/  LDL.LU R26, [R1+0x334] ;  /* 0x00033400011a7983 */ /* 0x002ea20000300800 */
[----:B---3--:R-:W3:Y:S02]  /*388e0*/  LDL.LU R27, [R1+0x2f8] ;  /* 0x0002f800011b7983 */ /* 0x008ee40000300800 */
[----:B----4-:R-:W4:Y:S01]  /*388f0*/  LDL.LU R28, [R1+0x2f4] ;  /* 0x0002f400011c7983 */ /* 0x010f220000300800 */
[----:B------:R-:W4:Y:S04]  /*38900*/  LDL.LU R29, [R1+0x2f0] ;  /* 0x0002f000011d7983 */ /* 0x000f280000300800 */
        /* <DEDUP_REMOVED lines=48> */
[----:B------:R-:W4:Y:S01]  /*38c10*/  LDL.LU R0, [R1+0x1a4] ;  /* 0x0001a40001007983 */ /* 0x000f220000300800 */
[----:B--2---:R0:W-:Y:S04]  /*38c20*/  STS.U16 [R4+0x2d00], R2 ;  /* 0x002d000204007388 */ /* 0x0041e80000000400 */
[----:B0-----:R-:W2:Y:S04]  /*38c30*/  LDL.LU R2, [R1+0x180] ;  /* 0x0001800001027983 */ /* 0x001ea80000300800 */
[----:B------:R-:W-:Y:S01]  /*38c40*/  STS.U16 [R4+0x2dc0], R25 ;  /* 0x002dc01904007388 */ /* 0x000fe20000000400 */
[----:B------:R-:W-:Y:S02]  /*38c50*/  STS.U16 [R4+0x2d80], R26 ;  /* 0x002d801a04007388 */ /* 0x000fe40000000400 */
[----:B---3--:R-:W-:Y:S02]  /*38c60*/  STS.U16 [R4+0x3100], R27 ;  /* 0x0031001b04007388 */ /* 0x008fe40000000400 */
[----:B----4-:R-:W-:Y:S01]  /*38c70*/  STS.U16 [R4+0x3140], R28 ;  /* 0x0031401c04007388 */ /* 0x010fe20000000400 */
[----:B------:R-:W-:Y:S01]  /*38c80*/  STS.U16 [R4+0x3180], R29 ;  /* 0x0031801d04007388 */ /* 0x000fe20000000400 */
[----:B------:R-:W-:Y:S03]  /*38c90*/  STS.U16 [R4+0x31c0], R32 ;  /* 0x0031c02004007388 */ /* 0x000fe60000000400 */
[----:B------:R-:W-:Y:S01]  /*38ca0*/  STS.U16 [R4+0x3540], R33 ;  /* 0x0035402104007388 */ /* 0x000fe20000000400 */
[----:B------:R-:W-:Y:S02]  /*38cb0*/  STS.U16 [R4+0x3500], R34 ;  /* 0x0035002204007388 */ /* 0x000fe40000000400 */
[----:B------:R-:W-:Y:S01]  /*38cc0*/  STS.U16 [R4+0x35c0], R48 ;  /* 0x0035c03004007388 */ /* 0x000fe20000000400 */
        /* <DEDUP_REMOVED lines=20> */
[----:B------:R0:W-:Y:S02]  /*38e10*/  STS.U16 [R4+0x49c0], R0 ;  /* 0x0049c00004007388 */ /* 0x0001e40000000400 */
        /* <DEDUP_REMOVED lines=29> */
[----:B------:R-:W4:Y:S03]  /*38ff0*/  LDL.LU R58, [R1+0x28] ;  /* 0x00002800013a7983 */ /* 0x000f260000300800 */
[----:B--2---:R0:W-:Y:S04]  /*39000*/  STS.U16 [R4+0x4d40], R2 ;  /* 0x004d400204007388 */ /* 0x0041e80000000400 */
[----:B0-----:R-:W2:Y:S04]  /*39010*/  LDL.LU R2, [R1+0x24] ;  /* 0x0000240001027983 */ /* 0x001ea80000300800 */
[----:B---3--:R0:W-:Y:S04]  /*39020*/  STS.U16 [R4+0x4d00], R0 ;  /* 0x004d000004007388 */ /* 0x0081e80000000400 */
[----:B0-----:R-:W3:Y:S01]  /*39030*/  LDL.LU R0, [R1+0x3840] ;  /* 0x0038400001007983 */ /* 0x001ee20000300800 */
[----:B----4-:R-:W-:Y:S03]  /*39040*/  STS.U16 [R4+0x4dc0], R25 ;  /* 0x004dc01904007388 */ /* 0x010fe60000000400 */
[----:B------:R-:W-:Y:S01]  /*39050*/  STS.U16 [R4+0x4d80], R26 ;  /* 0x004d801a04007388 */ /* 0x000fe20000000400 */
[----:B------:R-:W-:Y:S03]  /*39060*/  STS.U16 [R4+0x5100], R27 ;  /* 0x0051001b04007388 */ /* 0x000fe60000000400 */
[----:B------:R-:W-:Y:S01]  /*39070*/  STS.U16 [R4+0x5140], R28 ;  /* 0x0051401c04007388 */ /* 0x000fe20000000400 */
[----:B------:R-:W-:Y:S02]  /*39080*/  STS.U16 [R4+0x5180], R29 ;  /* 0x0051801d04007388 */ /* 0x000fe40000000400 */
[----:B------:R-:W-:Y:S02]  /*39090*/  STS.U16 [R4+0x51c0], R32 ;  /* 0x0051c02004007388 */ /* 0x000fe40000000400 */
[----:B------:R-:W-:Y:S01]  /*390a0*/  STS.U16 [R4+0x5540], R33 ;  /* 0x0055402104007388 */ /* 0x000fe20000000400 */
        /* <DEDUP_REMOVED lines=11> */
[----:B------:R0:W-:Y:S01]  /*39160*/  STS.U16 [R4+0x6100], R10 ;  /* 0x0061000a04007388 */ /* 0x0001e20000000400 */
[----:B------:R1:W-:Y:S01]  /*39170*/  STS.U16 [R4+0x6140], R11 ;  /* 0x0061400b04007388 */ /* 0x0003e20000000400 */
[----:B------:R4:W-:Y:S02]  /*39180*/  STS.U16 [R4+0x6180], R12 ;  /* 0x0061800c04007388 */ /* 0x0009e40000000400 */
[----:B------:R4:W-:Y:S02]  /*39190*/  STS.U16 [R4+0x61c0], R35 ;  /* 0x0061c02304007388 */ /* 0x0009e40000000400 */
[----:B------:R4:W-:Y:S01]  /*391a0*/  STS.U16 [R4+0x6540], R36 ;  /* 0x0065402404007388 */ /* 0x0009e20000000400 */
[----:B------:R4:W-:Y:S01]  /*391b0*/  STS.U16 [R4+0x6500], R37 ;  /* 0x0065002504007388 */ /* 0x0009e20000000400 */
[----:B------:R4:W-:Y:S03]  /*391c0*/  STS.U16 [R4+0x65c0], R38 ;  /* 0x0065c02604007388 */ /* 0x0009e60000000400 */
[----:B0-----:R-:W3:Y:S01]  /*391d0*/  LDL.LU R10, [R1+0x764] ;  /* 0x00076400010a7983 */ /* 0x001ee20000300800 */
[----:B-1----:R-:W3:Y:S02]  /*391e0*/  LDL.LU R11, [R1+0x760] ;  /* 0x00076000010b7983 */ /* 0x002ee40000300800 */
[----:B----4-:R-:W4:Y:S01]  /*391f0*/  LDL.LU R12, [R1+0x75c] ;  /* 0x00075c00010c7983 */ /* 0x010f220000300800 */
[----:B------:R-:W4:Y:S04]  /*39200*/  LDL.LU R35, [R1+0x758] ;  /* 0x0007580001237983 */ /* 0x000f280000300800 */
[----:B------:R-:W4:Y:S04]  /*39210*/  LDL.LU R36, [R1+0x714] ;  /* 0x0007140001247983 */ /* 0x000f280000300800 */
[----:B------:R0:W-:Y:S01]  /*39220*/  STS.U16 [R4+0x6580], R55 ;  /* 0x0065803704007388 */ /* 0x0001e20000000400 */
[----:B------:R-:W4:Y:S02]  /*39230*/  LDL.LU R37, [R1+0x710] ;  /* 0x0007100001257983 */ /* 0x000f240000300800 */
[----:B------:R1:W-:Y:S02]  /*39240*/  STS.U16 [R4+0x6900], R56 ;  /* 0x0069003804007388 */ /* 0x0003e40000000400 */
[----:B------:R-:W4:Y:S01]  /*39250*/  LDL.LU R38, [R1+0x70c] ;  /* 0x00070c0001267983 */ /* 0x000f220000300800 */
[----:B------:R1:W-:Y:S01]  /*39260*/  STS.U16 [R4+0x6940], R57 ;  /* 0x0069403904007388 */ /* 0x0003e20000000400 */
[----:B------:R1:W-:Y:S03]  /*39270*/  STS.U16 [R4+0x6980], R58 ;  /* 0x0069803a04007388 */ /* 0x0003e60000000400 */
[----:B0-----:R-:W4:Y:S01]  /*39280*/  LDL.LU R55, [R1+0x708] ;  /* 0x0007080001377983 */ /* 0x001f220000300800 */
[----:B-1----:R-:W4:Y:S03]  /*39290*/  LDL.LU R56, [R1+0x6d4] ;  /* 0x0006d40001387983 */ /* 0x002f260000300800 */
[----:B------:R-:W4:Y:S01]  /*392a0*/  LDL.LU R57, [R1+0x6d0] ;  /* 0x0006d00001397983 */ /* 0x000f220000300800 */
[----:B------:R-:W4:Y:S03]  /*392b0*/  LDL.LU R58, [R1+0x62c] ;  /* 0x00062c00013a7983 */ /* 0x000f260000300800 */
[----:B--2---:R-:W-:Y:S04]  /*392c0*/  STS.U16 [R4+0x69c0], R2 ;  /* 0x0069c00204007388 */ /* 0x004fe80000000400 */
[----:B---3--:R0:W-:Y:S04]  /*392d0*/  STS.U16 [R4+0x6d40], R0 ;  /* 0x006d400004007388 */ /* 0x0081e80000000400 */
[----:B0-----:R-:W2:Y:S01]  /*392e0*/  LDL.LU R0, [R1+0x628] ;  /* 0x0006280001007983 */ /* 0x001ea20000300800 */
[----:B------:R-:W3:Y:S03]  /*392f0*/  LDL.LU R2, [R1+0x5e4] ;  /* 0x0005e40001027983 */ /* 0x000ee60000300800 */
[----:B------:R-:W0:Y:S01]  /*39300*/  S2R R9, SR_TID.X ;  /* 0x0000000000097919 */ /* 0x000e220000002100 */
[----:B------:R-:W-:Y:S02]  /*39310*/  STS.U16 [R4+0x6d00], R61 ;  /* 0x006d003d04007388 */ /* 0x000fe40000000400 */
[----:B------:R-:W-:Y:S02]  /*39320*/  STS.U16 [R4+0x6dc0], R60 ;  /* 0x006dc03c04007388 */ /* 0x000fe40000000400 */
[----:B------:R-:W-:Y:S01]  /*39330*/  STS.U16 [R4+0x6d80], R59 ;  /* 0x006d803b04007388 */ /* 0x000fe20000000400 */
[----:B------:R-:W-:Y:S01]  /*39340*/  STS.U16 [R4+0x7100], R46 ;  /* 0x0071002e04007388 */ /* 0x000fe20000000400 */
[----:B------:R-:W-:Y:S02]  /*39350*/  STS.U16 [R4+0x7140], R44 ;  /* 0x0071402c04007388 */ /* 0x000fe40000000400 */
[----:B------:R-:W-:Y:S02]  /*39360*/  STS.U16 [R4+0x7180], R42 ;  /* 0x0071802a04007388 */ /* 0x000fe40000000400 */
[----:B------:R-:W-:Y:S01]  /*39370*/  STS.U16 [R4+0x71c0], R40 ;  /* 0x0071c02804007388 */ /* 0x000fe20000000400 */
[----:B------:R-:W3:Y:S04]  /*39380*/  LDL.LU R26, [R1+0x5e0] ;  /* 0x0005e000011a7983 */ /* 0x000ee80000300800 */
[----:B------:R-:W-:Y:S01]  /*39390*/  STS.U16 [R4+0x7540], R20 ;  /* 0x0075401404007388 */ /* 0x000fe20000000400 */
[----:B------:R-:W3:Y:S02]  /*393a0*/  LDL.LU R27, [R1+0x5dc] ;  /* 0x0005dc00011b7983 */ /* 0x000ee40000300800 */
[----:B------:R-:W-:Y:S02]  /*393b0*/  STS.U16 [R4+0x7500], R19 ;  /* 0x0075001304007388 */ /* 0x000fe40000000400 */
[----:B------:R-:W3:Y:S01]  /*393c0*/  LDL.LU R28, [R1+0x5d8] ;  /* 0x0005d800011c7983 */ /* 0x000ee20000300800 */
[----:B------:R-:W-:Y:S04]  /*393d0*/  STS.U16 [R4+0x75c0], R18 ;  /* 0x0075c01204007388 */ /* 0x000fe80000000400 */
[----:B------:R-:W3:Y:S01]  /*393e0*/  LDL.LU R29, [R1+0x5a4] ;  /* 0x0005a400011d7983 */ /* 0x000ee20000300800 */
[----:B------:R-:W-:Y:S02]  /*393f0*/  STS.U16 [R4+0x7580], R17 ;  /* 0x0075801104007388 */ /* 0x000fe40000000400 */
[----:B------:R-:W3:Y:S02]  /*39400*/  LDL.LU R32, [R1+0x5a0] ;  /* 0x0005a00001207983 */ /* 0x000ee40000300800 */
[----:B------:R-:W-:Y:S01]  /*39410*/  STS.U16 [R4+0x7900], R16 ;  /* 0x0079001004007388 */ /* 0x000fe20000000400 */
[----:B------:R-:W3:Y:S04]  /*39420*/  LDL.LU R33, [R1+0x59c] ;  /* 0x00059c0001217983 */ /* 0x000ee80000300800 */
[----:B------:R-:W-:Y:S01]  /*39430*/  STS.U16 [R4+0x7940], R15 ;  /* 0x0079400f04007388 */ /* 0x000fe20000000400 */
[----:B------:R-:W3:Y:S01]  /*39440*/  LDL.LU R34, [R1+0x598] ;  /* 0x0005980001227983 */ /* 0x000ee20000300800 */
[----:B0-----:R-:W-:-:S02]  /*39450*/  LOP3.LUT R9, R9, 0x1f, RZ, 0xc0, !PT ;  /* 0x0000001f09097812 */ /* 0x001fc400078ec0ff */
[----:B------:R-:W-:Y:S04]  /*39460*/  STS.U16 [R4+0x7980], R14 ;  /* 0x0079800e04007388 */ /* 0x000fe80000000400 */
[----:B------:R-:W3:Y:S01]  /*39470*/  LDL.LU R48, [R1+0x560] ;  /* 0x0005600001307983 */ /* 0x000ee20000300800 */
[----:B------:R-:W-:Y:S02]  /*39480*/  STS.U16 [R4+0x79c0], R13 ;  /* 0x0079c00d04007388 */ /* 0x000fe40000000400 */
[----:B------:R-:W3:Y:S02]  /*39490*/  LDL.LU R50, [R1+0x55c] ;  /* 0x00055c0001327983 */ /* 0x000ee40000300800 */
[----:B------:R-:W-:Y:S01]  /*394a0*/  IMAD.SHL.U32 R25, R9, 0x2, RZ ;  /* 0x0000000209197824 */ /* 0x000fe200078e00ff */
[----:B------:R-:W-:Y:S04]  /*394b0*/  STS.U16 [R4+0x7d40], R39 ;  /* 0x007d402704007388 */ /* 0x000fe80000000400 */
[----:B------:R-:W3:Y:S01]  /*394c0*/  LDL.LU R52, [R1+0x558] ;  /* 0x0005580001347983 */ /* 0x000ee20000300800 */
[----:B------:R-:W-:Y:S02]  /*394d0*/  STS.U16 [R4+0x7d00], R41 ;  /* 0x007d002904007388 */ /* 0x000fe40000000400 */
[----:B------:R-:W3:Y:S02]  /*394e0*/  LDL.LU R54, [R1+0x554] ;  /* 0x0005540001367983 */ /* 0x000ee40000300800 */
[----:B------:R-:W-:Y:S01]  /*394f0*/  STS.U16 [R4+0x7dc0], R43 ;  /* 0x007dc02b04007388 */ /* 0x000fe20000000400 */
[----:B------:R-:W3:Y:S01]  /*39500*/  LDL.LU R30, [R1+0x470] ;  /* 0x00047000011e7983 */ /* 0x000ee20000300800 */
[----:B------:R-:W-:-:S03]  /*39510*/  LOP3.LUT R25, R25, 0x20, RZ, 0x3c, !PT ;  /* 0x0000002019197812 */ /* 0x000fc600078e3cff */
[----:B------:R0:W-:Y:S01]  /*39520*/  STS.U16 [R4+0x7d80], R45 ;  /* 0x007d802d04007388 */ /* 0x0001e20000000400 */
[----:B------:R-:W3:Y:S03]  /*39530*/  LDL.LU R31, [R1+0x46c] ;  /* 0x00046c00011f7983 */ /* 0x000ee60000300800 */
[----:B------:R1:W-:Y:S01]  /*39540*/  STS.U16 [R25+0x200], R10 ;  /* 0x0002000a19007388 */ /* 0x0003e20000000400 */
[----:B------:R1:W-:Y:S03]  /*39550*/  STS.U16 [R25+0x240], R11 ;  /* 0x0002400b19007388 */ /* 0x0003e60000000400 */
[----:B0-----:R-:W3:Y:S01]  /*39560*/  LDL.LU R4, [R1+0x468] ;  /* 0x0004680001047983 */ /* 0x001ee20000300800 */
[----:B------:R-:W3:Y:S02]  /*39570*/  LDL.LU R6, [R1+0x464] ;  /* 0x0004640001067983 */ /* 0x000ee40000300800 */
[----:B------:R-:W3:Y:S02]  /*39580*/  LDL.LU R7, [R1+0x430] ;  /* 0x0004300001077983 */ /* 0x000ee40000300800 */
[----:B------:R-:W3:Y:S01]  /*39590*/  LDL.LU R8, [R1+0x42c] ;  /* 0x00042c0001087983 */ /* 0x000ee20000300800 */
[----:B------:R-:W3:Y:S01]  /*395a0*/  LDL.LU R9, [R1+0x428] ;  /* 0x0004280001097983 */ /* 0x000ee20000300800 */
[----:B-1----:R-:W3:Y:S03]  /*395b0*/  LDL.LU R10, [R1+0x424] ;  /* 0x00042400010a7983 */ /* 0x002ee60000300800 */
[----:B----4-:R0:W-:Y:S01]  /*395c0*/  STS.U16 [R25+0x280], R12 ;  /* 0x0002800c19007388 */ /* 0x0101e20000000400 */
        /* <DEDUP_REMOVED lines=14> */
[----:B------:R1:W-:Y:S03]  /*396b0*/  STS.U16 [R25+0xa80], R58 ;  /* 0x000a803a19007388 */ /* 0x0003e60000000400 */
[----:B0-----:R-:W4:Y:S01]  /*396c0*/  LDL.LU R56, [R1+0x3a4] ;  /* 0x0003a40001387983 */ /* 0x001f220000300800 */
[----:B-1----:R-:W4:Y:S02]  /*396d0*/  LDL.LU R57, [R1+0x370] ;  /* 0x0003700001397983 */ /* 0x002f240000300800 */
[----:B------:R-:W4:Y:S01]  /*396e0*/  LDL.LU R58, [R1+0x36c] ;  /* 0x00036c00013a7983 */ /* 0x000f220000300800 */
[----:B--2---:R0:W-:Y:S01]  /*396f0*/  STS.U16 [R25+0xac0], R0 ;  /* 0x000ac00019007388 */ /* 0x0041e20000000400 */
[----:B---3--:R1:W-:Y:S03]  /*39700*/  STS.U16 [R25+0xe40], R2 ;  /* 0x000e400219007388 */ /* 0x0083e60000000400 */
[----:B0-----:R-:W2:Y:S04]  /*39710*/  LDL.LU R0, [R1+0x368] ;  /* 0x0003680001007983 */ /* 0x001ea80000300800 */
[----:B-1----:R-:W3:Y:S04]  /*39720*/  LDL.LU R2, [R1+0x364] ;  /* 0x0003640001027983 */ /* 0x002ee80000300800 */
[----:B------:R0:W-:Y:S01]  /*39730*/  STS.U16 [R25+0xe00], R26 ;  /* 0x000e001a19007388 */ /* 0x0001e20000000400 */
[----:B------:R1:W-:Y:S02]  /*39740*/  STS.U16 [R25+0xec0], R27 ;  /* 0x000ec01b19007388 */ /* 0x0003e40000000400 */
[----:B------:R1:W-:Y:S01]  /*39750*/  STS.U16 [R25+0xe80], R28 ;  /* 0x000e801c19007388 */ /* 0x0003e20000000400 */
[----:B------:R1:W-:Y:S01]  /*39760*/  STS.U16 [R25+0x1200], R29 ;  /* 0x0012001d19007388 */ /* 0x0003e20000000400 */
[----:B------:R1:W-:Y:S03]  /*39770*/  STS.U16 [R25+0x1240], R32 ;  /* 0x0012402019007388 */ /* 0x0003e60000000400 */
[----:B0-----:R-:W3:Y:S01]  /*39780*/  LDL.LU R26, [R1+0x330] ;  /* 0x00033000011a7983 */ /* 0x001ee20000300800 */
[----:B-1----:R-:W3:Y:S02]  /*39790*/  LDL.LU R27, [R1+0x32c] ;  /* 0x00032c00011b7983 */ /* 0x002ee40000300800 */
[----:B------:R-:W3:Y:S01]  /*397a0*/  LDL.LU R28, [R1+0x318] ;  /* 0x00031800011c7983 */ /* 0x000ee20000300800 */
[----:B------:R0:W-:Y:S04]  /*397b0*/  STS.U16 [R25+0x1280], R33 ;  /* 0x0012802119007388 */ /* 0x0001e80000000400 */
[----:B------:R-:W3:Y:S01]  /*397c0*/  LDL.LU R29, [R1+0x314] ;  /* 0x00031400011d7983 */ /* 0x000ee20000300800 */
[----:B------:R-:W3:Y:S02]  /*397d0*/  LDL.LU R32, [R1+0x2e8] ;  /* 0x0002e80001207983 */ /* 0x000ee40000300800 */
[----:B------:R1:W-:Y:S02]  /*397e0*/  STS.U16 [R25+0x12c0], R34 ;  /* 0x0012c02219007388 */ /* 0x0003e40000000400 */
[----:B------:R1:W-:Y:S01]  /*397f0*/  STS.U16 [R25+0x1640], R48 ;  /* 0x0016403019007388 */ /* 0x0003e20000000400 */
[----:B------:R1:W-:Y:S01]  /*39800*/  STS.U16 [R25+0x1600], R50 ;  /* 0x0016003219007388 */ /* 0x0003e20000000400 */
[----:B------:R1:W-:Y:S03]  /*39810*/  STS.U16 [R25+0x16c0], R52 ;  /* 0x0016c03419007388 */ /* 0x0003e60000000400 */
[----:B0-----:R-:W3:Y:S01]  /*39820*/  LDL.LU R33, [R1+0x2e4] ;  /* 0x0002e40001217983 */ /* 0x001ee20000300800 */
[----:B-1----:R-:W3:Y:S03]  /*39830*/  LDL.LU R34, [R1+0x2dc] ;  /* 0x0002dc0001227983 */ /* 0x002ee60000300800 */
[----:B------:R0:W-:Y:S04]  /*39840*/  STS.U16 [R25+0x1680], R54 ;  /* 0x0016803619007388 */ /* 0x0001e80000000400 */
[----:B------:R-:W3:Y:S01]  /*39850*/  LDL.LU R48, [R1+0x2d8] ;  /* 0x0002d80001307983 */ /* 0x000ee20000300800 */
[----:B------:R-:W3:Y:S02]  /*39860*/  LDL.LU R50, [R1+0x2a8] ;  /* 0x0002a80001327983 */ /* 0x000ee40000300800 */
[----:B------:R-:W3:Y:S02]  /*39870*/  LDL.LU R52, [R1+0x2a4] ;  /* 0x0002a40001347983 */ /* 0x000ee40000300800 */
[----:B------:R1:W-:Y:S01]  /*39880*/  STS.U16 [R25+0x1a00], R30 ;  /* 0x001a001e19007388 */ /* 0x0003e20000000400 */
[----:B------:R1:W-:Y:S04]  /*39890*/  STS.U16 [R25+0x1a40], R31 ;  /* 0x001a401f19007388 */ /* 0x0003e80000000400 */
[----:B0-----:R-:W3:Y:S04]  /*398a0*/  LDL.LU R54, [R1+0x29c] ;  /* 0x00029c0001367983 */ /* 0x001ee80000300800 */
[----:B------:R0:W-:Y:S04]  /*398b0*/  STS.U16 [R25+0x1a80], R4 ;  /* 0x001a800419007388 */ /* 0x0001e80000000400 */
[----:B-1----:R-:W3:Y:S01]  /*398c0*/  LDL.LU R30, [R1+0x298] ;  /* 0x00029800011e7983 */ /* 0x002ee20000300800 */
[----:B------:R-:W3:Y:S02]  /*398d0*/  LDL.LU R31, [R1+0x268] ;  /* 0x00026800011f7983 */ /* 0x000ee40000300800 */
[----:B------:R1:W-:Y:S02]  /*398e0*/  STS.U16 [R25+0x1ac0], R6 ;  /* 0x001ac00619007388 */ /* 0x0003e40000000400 */
[----:B------:R1:W-:Y:S01]  /*398f0*/  STS.U16 [R25+0x1e40], R7 ;  /* 0x001e400719007388 */ /* 0x0003e20000000400 */
[----:B------:R1:W-:Y:S01]  /*39900*/  STS.U16 [R25+0x1e00], R8 ;  /* 0x001e000819007388 */ /* 0x0003e20000000400 */
[----:B------:R1:W-:Y:S03]  /*39910*/  STS.U16 [R25+0x1ec0], R9 ;  /* 0x001ec00919007388 */ /* 0x0003e60000000400 */
[----:B0-----:R-:W3:Y:S04]  /*39920*/  LDL.LU R4, [R1+0x264] ;  /* 0x0002640001047983 */ /* 0x001ee80000300800 */
[----:B-1----:R-:W3:Y:S01]  /*39930*/  LDL.LU R6, [R1+0x25c] ;  /* 0x00025c0001067983 */ /* 0x002ee20000300800 */
[----:B------:R0:W-:Y:S03]  /*39940*/  STS.U16 [R25+0x1e80], R10 ;  /* 0x001e800a19007388 */ /* 0x0001e60000000400 */
[----:B------:R-:W3:Y:S01]  /*39950*/  LDL.LU R7, [R1+0x258] ;  /* 0x0002580001077983 */ /* 0x000ee20000300800 */
[----:B------:R-:W3:Y:S02]  /*39960*/  LDL.LU R8, [R1+0x230] ;  /* 0x0002300001087983 */ /* 0x000ee40000300800 */
[----:B------:R-:W3:Y:S02]  /*39970*/  LDL.LU R9, [R1+0x22c] ;  /* 0x00022c0001097983 */ /* 0x000ee40000300800 */
[----:B----4-:R1:W-:Y:S01]  /*39980*/  STS.U16 [R25+0x2200], R11 ;  /* 0x0022000b19007388 */ /* 0x0103e20000000400 */
[----:B------:R4:W-:Y:S01]  /*39990*/  STS.U16 [R25+0x2240], R12 ;  /* 0x0022400c19007388 */ /* 0x0009e20000000400 */
[----:B------:R4:W-:Y:S03]  /*399a0*/  STS.U16 [R25+0x2280], R35 ;  /* 0x0022802319007388 */ /* 0x0009e60000000400 */
[----:B0-----:R-:W3:Y:S01]  /*399b0*/  LDL.LU R10, [R1+0x228] ;  /* 0x00022800010a7983 */ /* 0x001ee20000300800 */
[----:B------:R0:W-:Y:S02]  /*399c0*/  STS.U16 [R25+0x22c0], R36 ;  /* 0x0022c02419007388 */ /* 0x0001e40000000400 */
[----:B------:R4:W-:Y:S01]  /*399d0*/  STS.U16 [R25+0x2640], R37 ;  /* 0x0026402519007388 */ /* 0x0009e20000000400 */
[----:B-1----:R-:W3:Y:S01]  /*399e0*/  LDL.LU R11, [R1+0x224] ;  /* 0x00022400010b7983 */ /* 0x002ee20000300800 */
[----:B----4-:R-:W4:Y:S02]  /*399f0*/  LDL.LU R12, [R1+0x200] ;  /* 0x00020000010c7983 */ /* 0x010f240000300800 */
[----:B------:R-:W4:Y:S02]  /*39a00*/  LDL.LU R35, [R1+0x1fc] ;  /* 0x0001fc0001237983 */ /* 0x000f240000300800 */
[----:B------:R1:W-:Y:S01]  /*39a10*/  STS.U16 [R25+0x2600], R38 ;  /* 0x0026002619007388 */ /* 0x0003e20000000400 */
[----:B------:R1:W-:Y:S04]  /*39a20*/  STS.U16 [R25+0x26c0], R55 ;  /* 0x0026c03719007388 */ /* 0x0003e80000000400 */
[----:B0-----:R-:W4:Y:S01]  /*39a30*/  LDL.LU R36, [R1+0x1f8] ;  /* 0x0001f80001247983 */ /* 0x001f220000300800 */
[----:B------:R-:W4:Y:S02]  /*39a40*/  LDL.LU R37, [R1+0x1f4] ;  /* 0x0001f40001257983 */ /* 0x000f240000300800 */
[----:B------:R0:W-:Y:S02]  /*39a50*/  STS.U16 [R25+0x2680], R56 ;  /* 0x0026803819007388 */ /* 0x0001e40000000400 */
[----:B------:R0:W-:Y:S01]  /*39a60*/  STS.U16 [R25+0x2a00], R57 ;  /* 0x002a003919007388 */ /* 0x0001e20000000400 */
[----:B------:R0:W-:Y:S04]  /*39a70*/  STS.U16 [R25+0x2a40], R58 ;  /* 0x002a403a19007388 */ /* 0x0001e80000000400 */
[----:B-1----:R-:W4:Y:S01]  /*39a80*/  LDL.LU R38, [R1+0x1d0] ;  /* 0x0001d00001267983 */ /* 0x002f220000300800 */
[----:B------:R-:W4:Y:S03]  /*39a90*/  LDL.LU R55, [R1+0x1cc] ;  /* 0x0001cc0001377983 */ /* 0x000f260000300800 */
[----:B0-----:R-:W4:Y:S01]  /*39aa0*/  LDL.LU R56, [R1+0x1c8] ;  /* 0x0001c80001387983 */ /* 0x001f220000300800 */
[----:B------:R-:W4:Y:S02]  /*39ab0*/  LDL.LU R57, [R1+0x1c4] ;  /* 0x0001c40001397983 */ /* 0x000f240000300800 */
[----:B------:R-:W4:Y:S01]  /*39ac0*/  LDL.LU R58, [R1+0x1a0] ;  /* 0x0001a000013a7983 */ /* 0x000f220000300800 */
[----:B--2---:R0:W-:Y:S04]  /*39ad0*/  STS.U16 [R25+0x2a80], R0 ;  /* 0x002a800019007388 */ /* 0x0041e80000000400 */
[----:B---3--:R1:W-:Y:S04]  /*39ae0*/  STS.U16 [R25+0x2ac0], R2 ;  /* 0x002ac00219007388 */ /* 0x0083e80000000400 */
[----:B0-----:R-:W2:Y:S04]  /*39af0*/  LDL.LU R0, [R1+0x19c] ;  /* 0x00019c0001007983 */ /* 0x001ea80000300800 */
[----:B-1----:R-:W3:Y:S04]  /*39b00*/  LDL.LU R2, [R1+0x198] ;  /* 0x0001980001027983 */ /* 0x002ee80000300800 */
[----:B------:R-:W-:Y:S01]  /*39b10*/  STS.U16 [R25+0x2e40], R26 ;  /* 0x002e401a19007388 */ /* 0x000fe20000000400 */
[----:B------:R-:W-:Y:S02]  /*39b20*/  STS.U16 [R25+0x2e00], R27 ;  /* 0x002e001b19007388 */ /* 0x000fe40000000400 */
[----:B------:R-:W-:Y:S01]  /*39b30*/  STS.U16 [R25+0x2ec0], R28 ;  /* 0x002ec01c19007388 */ /* 0x000fe20000000400 */
[----:B------:R-:W-:Y:S01]  /*39b40*/  STS.U16 [R25+0x2e80], R29 ;  /* 0x002e801d19007388 */ /* 0x000fe20000000400 */
[----:B------:R-:W-:Y:S03]  /*39b50*/  STS.U16 [R25+0x3200], R32 ;  /* 0x0032002019007388 */ /* 0x000fe60000000400 */
        /* <DEDUP_REMOVED lines=9> */
[----:B------:R0:W-:Y:S03]  /*39bf0*/  STS.U16 [R25+0x3a80], R6 ;  /* 0x003a800619007388 */ /* 0x0001e60000000400 */
[----:B------:R1:W-:Y:S01]  /*39c00*/  STS.U16 [R25+0x3ac0], R7 ;  /* 0x003ac00719007388 */ /* 0x0003e20000000400 */
[----:B------:R1:W-:Y:S02]  /*39c10*/  STS.U16 [R25+0x3e40], R8 ;  /* 0x003e400819007388 */ /* 0x0003e40000000400 */
[----:B------:R1:W-:Y:S01]  /*39c20*/  STS.U16 [R25+0x3e00], R9 ;  /* 0x003e000919007388 */ /* 0x0003e20000000400 */
[----:B0-----:R-:W3:Y:S01]  /*39c30*/  LDL.LU R6, [R1+0x194] ;  /* 0x0001940001067983 */ /* 0x001ee20000300800 */
[----:B-1----:R-:W3:Y:S03]  /*39c40*/  LDL.LU R7, [R1+0x170] ;  /* 0x0001700001077983 */ /* 0x002ee60000300800 */
[----:B------:R0:W-:Y:S04]  /*39c50*/  STS.U16 [R25+0x3ec0], R10 ;  /* 0x003ec00a19007388 */ /* 0x0001e80000000400 */
[----:B------:R-:W3:Y:S01]  /*39c60*/  LDL.LU R8, [R1+0x16c] ;  /* 0x00016c0001087983 */ /* 0x000ee20000300800 */
[----:B------:R-:W3:Y:S03]  /*39c70*/  LDL.LU R9, [R1+0x168] ;  /* 0x0001680001097983 */ /* 0x000ee60000300800 */
[----:B------:R1:W-:Y:S01]  /*39c80*/  STS.U16 [R25+0x3e80], R11 ;  /* 0x003e800b19007388 */ /* 0x0003e20000000400 */
[----:B----4-:R4:W-:Y:S02]  /*39c90*/  STS.U16 [R25+0x4200], R12 ;  /* 0x0042000c19007388 */ /* 0x0109e40000000400 */
[----:B------:R4:W-:Y:S01]  /*39ca0*/  STS.U16 [R25+0x4240], R35 ;  /* 0x0042402319007388 */ /* 0x0009e20000000400 */
[----:B0-----:R-:W3:Y:S01]  /*39cb0*/  LDL.LU R10, [R1+0x164] ;  /* 0x00016400010a7983 */ /* 0x001ee20000300800 */
[----:B-1----:R-:W3:Y:S03]  /*39cc0*/  LDL.LU R11, [R1+0x140] ;  /* 0x00014000010b7983 */ /* 0x002ee60000300800 */
[----:B------:R0:W-:Y:S04]  /*39cd0*/  STS.U16 [R25+0x4280], R36 ;  /* 0x0042802419007388 */ /* 0x0001e80000000400 */
[----:B----4-:R-:W4:Y:S01]  /*39ce0*/  LDL.LU R12, [R1+0x13c] ;  /* 0x00013c00010c7983 */ /* 0x010f220000300800 */
[----:B------:R-:W4:Y:S02]  /*39cf0*/  LDL.LU R35, [R1+0x138] ;  /* 0x0001380001237983 */ /* 0x000f240000300800 */
[----:B------:R1:W-:Y:S01]  /*39d00*/  STS.U16 [R25+0x42c0], R37 ;  /* 0x0042c02519007388 */ /* 0x0003e20000000400 */
[----:B------:R1:W-:Y:S01]  /*39d10*/  STS.U16 [R25+0x4640], R38 ;  /* 0x0046402619007388 */ /* 0x0003e20000000400 */
[----:B------:R1:W-:Y:S03]  /*39d20*/  STS.U16 [R25+0x4600], R55 ;  /* 0x0046003719007388 */ /* 0x0003e60000000400 */
[----:B0-----:R-:W4:Y:S01]  /*39d30*/  LDL.LU R36, [R1+0x134] ;  /* 0x0001340001247983 */ /* 0x001f220000300800 */
[----:B-1----:R-:W4:Y:S03]  /*39d40*/  LDL.LU R37, [R1+0x110] ;  /* 0x0001100001257983 */ /* 0x002f260000300800 */
[----:B------:R0:W-:Y:S04]  /*39d50*/  STS.U16 [R25+0x46c0], R56 ;  /* 0x0046c03819007388 */ /* 0x0001e80000000400 */
[----:B------:R-:W4:Y:S01]  /*39d60*/  LDL.LU R38, [R1+0x10c] ;  /* 0x00010c0001267983 */ /* 0x000f220000300800 */
[----:B------:R-:W4:Y:S02]  /*39d70*/  LDL.LU R55, [R1+0x108] ;  /* 0x0001080001377983 */ /* 0x000f240000300800 */
[----:B------:R1:W-:Y:S02]  /*39d80*/  STS.U16 [R25+0x4680], R57 ;  /* 0x0046803919007388 */ /* 0x0003e40000000400 */
[----:B------:R1:W-:Y:S01]  /*39d90*/  STS.U16 [R25+0x4a00], R58 ;  /* 0x004a003a19007388 */ /* 0x0003e20000000400 */
[----:B0-----:R-:W4:Y:S01]  /*39da0*/  LDL.LU R56, [R1+0x104] ;  /* 0x0001040001387983 */ /* 0x001f220000300800 */
[----:B-1----:R-:W4:Y:S03]  /*39db0*/  LDL.LU R57, [R1+0xe0] ;  /* 0x0000e00001397983 */ /* 0x002f260000300800 */
[----:B------:R-:W4:Y:S04]  /*39dc0*/  LDL.LU R58, [R1+0xdc] ;  /* 0x0000dc00013a7983 */ /* 0x000f280000300800 */
[----:B--2---:R0:W-:Y:S04]  /*39dd0*/  STS.U16 [R25+0x4a40], R0 ;  /* 0x004a400019007388 */ /* 0x0041e80000000400 */
[----:B---3--:R1:W-:Y:S04]  /*39de0*/  STS.U16 [R25+0x4a80], R2 ;  /* 0x004a800219007388 */ /* 0x0083e80000000400 */
[----:B0-----:R-:W2:Y:S04]  /*39df0*/  LDL.LU R0, [R1+0xd8] ;  /* 0x0000d80001007983 */ /* 0x001ea80000300800 */
[----:B-1----:R-:W3:Y:S01]  /*39e00*/  LDL.LU R2, [R1+0xd4] ;  /* 0x0000d40001027983 */ /* 0x002ee20000300800 */
        /* <DEDUP_REMOVED lines=14> */
[----:B------:R0:W-:Y:S01]  /*39ef0*/  STS.U16 [R25+0x4ac0], R6 ;  /* 0x004ac00619007388 */ /* 0x0001e20000000400 */
[----:B------:R1:W-:Y:S02]  /*39f00*/  STS.U16 [R25+0x4e40], R7 ;  /* 0x004e400719007388 */ /* 0x0003e40000000400 */
[----:B------:R1:W-:Y:S01]  /*39f10*/  STS.U16 [R25+0x4e00], R8 ;  /* 0x004e000819007388 */ /* 0x0003e20000000400 */
[----:B------:R1:W-:Y:S04]  /*39f20*/  STS.U16 [R25+0x4ec0], R9 ;  /* 0x004ec00919007388 */ /* 0x0003e80000000400 */
[----:B0-----:R-:W3:Y:S01]  /*39f30*/  LDL.LU R6, [R1+0x383c] ;  /* 0x00383c0001067983 */ /* 0x001ee20000300800 */
[----:B-1----:R-:W3:Y:S02]  /*39f40*/  LDL.LU R7, [R1+0x3838] ;  /* 0x0038380001077983 */ /* 0x002ee40000300800 */
[----:B------:R-:W3:Y:S01]  /*39f50*/  LDL.LU R8, [R1+0x3834] ;  /* 0x0038340001087983 */ /* 0x000ee20000300800 */
[----:B------:R0:W-:Y:S04]  /*39f60*/  STS.U16 [R25+0x4e80], R10 ;  /* 0x004e800a19007388 */ /* 0x0001e80000000400 */
[----:B------:R-:W3:Y:S01]  /*39f70*/  LDL.LU R9, [R1+0x3830] ;  /* 0x0038300001097983 */ /* 0x000ee20000300800 */
[----:B------:R1:W-:Y:S02]  /*39f80*/  STS.U16 [R25+0x5200], R11 ;  /* 0x0052000b19007388 */ /* 0x0003e40000000400 */
[----:B----4-:R4:W-:Y:S02]  /*39f90*/  STS.U16 [R25+0x5240], R12 ;  /* 0x0052400c19007388 */ /* 0x0109e40000000400 */
[----:B------:R4:W-:Y:S01]  /*39fa0*/  STS.U16 [R25+0x5280], R35 ;  /* 0x0052802319007388 */ /* 0x0009e20000000400 */
[----:B0-----:R-:W3:Y:S01]  /*39fb0*/  LDL.LU R10, [R1+0x382c] ;  /* 0x00382c00010a7983 */ /* 0x001ee20000300800 */
[----:B-1----:R-:W3:Y:S02]  /*39fc0*/  LDL.LU R11, [R1+0x3828] ;  /* 0x00382800010b7983 */ /* 0x002ee40000300800 */
[----:B----4-:R-:W4:Y:S01]  /*39fd0*/  LDL.LU R12, [R1+0x3824] ;  /* 0x00382400010c7983 */ /* 0x010f220000300800 */
[----:B------:R0:W-:Y:S04]  /*39fe0*/  STS.U16 [R25+0x52c0], R36 ;  /* 0x0052c02419007388 */ /* 0x0001e80000000400 */
[----:B------:R-:W4:Y:S01]  /*39ff0*/  LDL.LU R35, [R1+0x3820] ;  /* 0x0038200001237983 */ /* 0x000f220000300800 */
[----:B------:R1:W-:Y:S02]  /*3a000*/  STS.U16 [R25+0x5640], R37 ;  /* 0x0056402519007388 */ /* 0x0003e40000000400 */
[----:B------:R1:W-:Y:S02]  /*3a010*/  STS.U16 [R25+0x5600], R38 ;  /* 0x0056002619007388 */ /* 0x0003e40000000400 */
[----:B------:R1:W-:Y:S01]  /*3a020*/  STS.U16 [R25+0x56c0], R55 ;  /* 0x0056c03719007388 */ /* 0x0003e20000000400 */
[----:B0-----:R-:W4:Y:S01]  /*3a030*/  LDL.LU R36, [R1+0x381c] ;  /* 0x00381c0001247983 */ /* 0x001f220000300800 */
[----:B-1----:R-:W4:Y:S02]  /*3a040*/  LDL.LU R37, [R1+0x3818] ;  /* 0x0038180001257983 */ /* 0x002f240000300800 */
[----:B------:R-:W4:Y:S01]  /*3a050*/  LDL.LU R38, [R1+0x3814] ;  /* 0x0038140001267983 */ /* 0x000f220000300800 */
[----:B------:R0:W-:Y:S04]  /*3a060*/  STS.U16 [R25+0x5680], R56 ;  /* 0x0056803819007388 */ /* 0x0001e80000000400 */
[----:B------:R-:W4:Y:S01]  /*3a070*/  LDL.LU R55, [R1+0x3810] ;  /* 0x0038100001377983 */ /* 0x000f220000300800 */
[----:B------:R1:W-:Y:S02]  /*3a080*/  STS.U16 [R25+0x5a00], R57 ;  /* 0x005a003919007388 */ /* 0x0003e40000000400 */
[----:B------:R1:W-:Y:S01]  /*3a090*/  STS.U16 [R25+0x5a40], R58 ;  /* 0x005a403a19007388 */ /* 0x0003e20000000400 */
[----:B0-----:R-:W4:Y:S01]  /*3a0a0*/  LDL.LU R56, [R1+0x380c] ;  /* 0x00380c0001387983 */ /* 0x001f220000300800 */
[----:B-1----:R-:W4:Y:S02]  /*3a0b0*/  LDL.LU R57, [R1+0x3808] ;  /* 0x0038080001397983 */ /* 0x002f240000300800 */
[----:B------:R-:W4:Y:S01]  /*3a0c0*/  LDL.LU R58, [R1+0x3804] ;  /* 0x00380400013a7983 */ /* 0x000f220000300800 */
[----:B--2---:R0:W-:Y:S04]  /*3a0d0*/  STS.U16 [R25+0x5a80], R0 ;  /* 0x005a800019007388 */ /* 0x0041e80000000400 */
[----:B---3--:R1:W-:Y:S04]  /*3a0e0*/  STS.U16 [R25+0x5ac0], R2 ;  /* 0x005ac00219007388 */ /* 0x0083e80000000400 */
[----:B0-----:R-:W2:Y:S04]  /*3a0f0*/  LDL.LU R0, [R1+0x3800] ;  /* 0x0038000001007983 */ /* 0x001ea80000300800 */
[----:B-1----:R-:W3:Y:S01]  /*3a100*/  LDL.LU R2, [R1+0x37fc] ;  /* 0x0037fc0001027983 */ /* 0x002ee20000300800 */
[----:B------:R0:W-:Y:S02]  /*3a110*/  STS.U16 [R25+0x5e40], R26 ;  /* 0x005e401a19007388 */ /* 0x0001e40000000400 */
[----:B------:R1:W-:Y:S01]  /*3a120*/  STS.U16 [R25+0x5e00], R27 ;  /* 0x005e001b19007388 */ /* 0x0003e20000000400 */
[----:B------:R0:W-:Y:S01]  /*3a130*/  STS.U16 [R25+0x5ec0], R28 ;  /* 0x005ec01c19007388 */ /* 0x0001e20000000400 */
[----:B------:R1:W-:Y:S02]  /*3a140*/  STS.U16 [R25+0x5e80], R29 ;  /* 0x005e801d19007388 */ /* 0x0003e40000000400 */
[----:B------:R-:W-:Y:S02]  /*3a150*/  STS.U16 [R25+0x6200], R32 ;  /* 0x0062002019007388 */ /* 0x000fe40000000400 */
[----:B------:R-:W-:Y:S01]  /*3a160*/  STS.U16 [R25+0x6240], R33 ;  /* 0x0062402119007388 */ /* 0x000fe20000000400 */
[----:B------:R-:W-:Y:S01]  /*3a170*/  STS.U16 [R25+0x6280], R34 ;  /* 0x0062802219007388 */ /* 0x000fe20000000400 */
[----:B------:R-:W-:Y:S02]  /*3a180*/  STS.U16 [R25+0x62c0], R48 ;  /* 0x0062c03019007388 */ /* 0x000fe40000000400 */
[----:B------:R-:W-:Y:S02]  /*3a190*/  STS.U16 [R25+0x6640], R50 ;  /* 0x0066403219007388 */ /* 0x000fe40000000400 */
[----:B------:R-:W-:Y:S01]  /*3a1a0*/  STS.U16 [R25+0x6600], R52 ;  /* 0x0066003419007388 */ /* 0x000fe20000000400 */
[----:B------:R-:W-:Y:S01]  /*3a1b0*/  STS.U16 [R25+0x66c0], R54 ;  /* 0x0066c03619007388 */ /* 0x000fe20000000400 */
[----:B------:R-:W-:Y:S03]  /*3a1c0*/  STS.U16 [R25+0x6680], R30 ;  /* 0x0066801e19007388 */ /* 0x000fe60000000400 */
[----:B0-----:R-:W4:Y:S01]  /*3a1d0*/  LDL.LU R26, [R1+0x754] ;  /* 0x00075400011a7983 */ /* 0x001f220000300800 */
[----:B------:R-:W-:Y:S02]  /*3a1e0*/  STS.U16 [R25+0x6a00], R31 ;  /* 0x006a001f19007388 */ /* 0x000fe40000000400 */
[----:B-1----:R-:W4:Y:S02]  /*3a1f0*/  LDL.LU R27, [R1+0x750] ;  /* 0x00075000011b7983 */ /* 0x002f240000300800 */
[----:B------:R-:W-:Y:S01]  /*3a200*/  STS.U16 [R25+0x6a40], R4 ;  /* 0x006a400419007388 */ /* 0x000fe20000000400 */
[----:B------:R-:W4:Y:S01]  /*3a210*/  LDL.LU R28, [R1+0x74c] ;  /* 0x00074c00011c7983 */ /* 0x000f220000300800 */
[----:B------:R-:W4:Y:S03]  /*3a220*/  LDL.LU R29, [R1+0x748] ;  /* 0x00074800011d7983 */ /* 0x000f260000300800 */
[----:B---3--:R0:W-:Y:S04]  /*3a230*/  STS.U16 [R25+0x6a80], R2 ;  /* 0x006a800219007388 */ /* 0x0081e80000000400 */
[----:B0-----:R-:W3:Y:S01]  /*3a240*/  LDL.LU R2, [R1+0x704] ;  /* 0x0007040001027983 */ /* 0x001ee20000300800 */
[----:B--2---:R0:W-:Y:S02]  /*3a250*/  STS.U16 [R25+0x6ac0], R0 ;  /* 0x006ac00019007388 */ /* 0x0041e40000000400 */
[----:B------:R-:W2:Y:S01]  /*3a260*/  LDL.LU R4, [R1+0x624] ;  /* 0x0006240001047983 */ /* 0x000ea20000300800 */
[----:B0-----:R-:W0:Y:S01]  /*3a270*/  S2R R0, SR_TID.X ;  /* 0x0000000000007919 */ /* 0x001e220000002100 */
[----:B----4-:R-:W-:Y:S02]  /*3a280*/  STS.U16 [R25+0x6e40], R58 ;  /* 0x006e403a19007388 */ /* 0x010fe40000000400 */
        /* <DEDUP_REMOVED lines=8> */
[----:B------:R-:W-:Y:S01]  /*3a310*/  STS.U16 [R25+0x7600], R11 ;  /* 0x0076000b19007388 */ /* 0x000fe20000000400 */
[----:B------:R-:W4:Y:S01]  /*3a320*/  LDL.LU R30, [R1+0x620] ;  /* 0x00062000011e7983 */ /* 0x000f220000300800 */
[----:B------:R-:W-:Y:S02]  /*3a330*/  STS.U16 [R25+0x76c0], R10 ;  /* 0x0076c00a19007388 */ /* 0x000fe40000000400 */
[----:B------:R-:W2:Y:S02]  /*3a340*/  LDL.LU R32, [R1+0x61c] ;  /* 0x00061c0001207983 */ /* 0x000ea40000300800 */
[----:B------:R-:W-:Y:S01]  /*3a350*/  STS.U16 [R25+0x7680], R9 ;  /* 0x0076800919007388 */ /* 0x000fe20000000400 */
[----:B------:R-:W2:Y:S04]  /*3a360*/  LDL.LU R33, [R1+0x618] ;  /* 0x0006180001217983 */ /* 0x000ea80000300800 */
[----:B------:R-:W-:Y:S01]  /*3a370*/  STS.U16 [R25+0x7a00], R8 ;  /* 0x007a000819007388 */ /* 0x000fe20000000400 */
[----:B------:R-:W2:Y:S01]  /*3a380*/  LDL.LU R34, [R1+0x5d4] ;  /* 0x0005d40001227983 */ /* 0x000ea20000300800 */
[----:B0-----:R-:W-:-:S02]  /*3a390*/  LOP3.LUT R0, R0, 0x1f, RZ, 0xc0, !PT ;  /* 0x0000001f00007812 */ /* 0x001fc400078ec0ff */
[----:B------:R0:W-:Y:S04]  /*3a3a0*/  STS.U16 [R25+0x7a40], R7 ;  /* 0x007a400719007388 */ /* 0x0001e80000000400 */
[----:B------:R-:W2:Y:S01]  /*3a3b0*/  LDL.LU R48, [R1+0x5d0] ;  /* 0x0005d00001307983 */ /* 0x000ea20000300800 */
[----:B------:R-:W-:-:S03]  /*3a3c0*/  IMAD.SHL.U32 R52, R0, 0x2, RZ ;  /* 0x0000000200347824 */ /* 0x000fc600078e00ff */
[----:B------:R1:W-:Y:S04]  /*3a3d0*/  STS.U16 [R25+0x7a80], R6 ;  /* 0x007a800619007388 */ /* 0x0003e80000000400 */
[----:B------:R-:W2:Y:S01]  /*3a3e0*/  LDL.LU R50, [R1+0x5cc] ;  /* 0x0005cc0001327983 */ /* 0x000ea20000300800 */
[----:B------:R-:W-:Y:S02]  /*3a3f0*/  STS.U16 [R25+0x7ac0], R5 ;  /* 0x007ac00519007388 */ /* 0x000fe40000000400 */
[----:B------:R-:W2:Y:S01]  /*3a400*/  LDL.LU R54, [R1+0x5c8] ;  /* 0x0005c80001367983 */ /* 0x000ea20000300800 */
[----:B------:R-:W-:Y:S01]  /*3a410*/  LOP3.LUT R52, R52, 0x30, RZ, 0x3c, !PT ;  /* 0x0000003034347812 */ /* 0x000fe200078e3cff */
[----:B------:R-:W-:Y:S04]  /*3a420*/  STS.U16 [R25+0x7e40], R47 ;  /* 0x007e402f19007388 */ /* 0x000fe80000000400 */
[----:B------:R-:W2:Y:S01]  /*3a430*/  LDL.LU R31, [R1+0x594] ;  /* 0x00059400011f7983 */ /* 0x000ea20000300800 */
[----:B------:R-:W-:Y:S02]  /*3a440*/  STS.U16 [R25+0x7e00], R49 ;  /* 0x007e003119007388 */ /* 0x000fe40000000400 */
[----:B0-----:R-:W2:Y:S02]  /*3a450*/  LDL.LU R7, [R1+0x6f8] ;  /* 0x0006f80001077983 */ /* 0x001ea40000300800 */
[----:B------:R-:W-:Y:S01]  /*3a460*/  STS.U16 [R25+0x7ec0], R51 ;  /* 0x007ec03319007388 */ /* 0x000fe20000000400 */
[----:B-1----:R-:W2:Y:S04]  /*3a470*/  LDL.LU R6, [R1+0x6fc] ;  /* 0x0006fc0001067983 */ /* 0x002ea80000300800 */
[----:B------:R0:W-:Y:S01]  /*3a480*/  STS.U16 [R25+0x7e80], R53 ;  /* 0x007e803519007388 */ /* 0x0001e20000000400 */
[----:B------:R1:W-:Y:S02]  /*3a490*/  STS.U16 [R52+0x300], R26 ;  /* 0x0003001a34007388 */ /* 0x0003e40000000400 */
[----:B------:R1:W-:Y:S02]  /*3a4a0*/  STS.U16 [R52+0x340], R27 ;  /* 0x0003401b34007388 */ /* 0x0003e40000000400 */
[----:B------:R1:W-:Y:S01]  /*3a4b0*/  STS.U16 [R52+0x380], R28 ;  /* 0x0003801c34007388 */ /* 0x0003e20000000400 */
[----:B------:R1:W-:Y:S04]  /*3a4c0*/  STS.U16 [R52+0x3c0], R29 ;  /* 0x0003c01d34007388 */ /* 0x0003e80000000400 */
[----:B0-----:R-:W2:Y:S01]  /*3a4d0*/  LDL.LU R25, [R1+0x37f8] ;  /* 0x0037f80001197983 */ /* 0x001ea20000300800 */
[----:B-1----:R-:W2:Y:S03]  /*3a4e0*/  LDL.LU R26, [R1+0x37f4] ;  /* 0x0037f400011a7983 */ /* 0x002ea60000300800 */
[----:B------:R-:W2:Y:S01]  /*3a4f0*/  LDL.LU R27, [R1+0x37f0] ;  /* 0x0037f000011b7983 */ /* 0x000ea20000300800 */
[----:B------:R-:W2:Y:S03]  /*3a500*/  LDL.LU R28, [R1+0x37ec] ;  /* 0x0037ec00011c7983 */ /* 0x000ea60000300800 */
[----:B------:R-:W2:Y:S04]  /*3a510*/  LDL.LU R29, [R1+0x37e8] ;  /* 0x0037e800011d7983 */ /* 0x000ea80000300800 */
[----:B---3--:R0:W-:Y:S04]  /*3a520*/  STS.U16 [R52+0x740], R2 ;  /* 0x0007400234007388 */ /* 0x0081e80000000400 */
[----:B0-----:R-:W3:Y:S04]  /*3a530*/  LDL.LU R2, [R1+0x37e4] ;  /* 0x0037e40001027983 */ /* 0x001ee80000300800 */
[----:B---3--:R-:W-:Y:S01]  /*3a540*/  STS.U16 [R52+0x700], R2 ;  /* 0x0007000234007388 */ /* 0x008fe20000000400 */
[----:B--2---:R0:W-:Y:S02]  /*3a550*/  STS.U16 [R52+0x7c0], R6 ;  /* 0x0007c00634007388 */ /* 0x0041e40000000400 */
[----:B------:R1:W-:Y:S02]  /*3a560*/  STS.U16 [R52+0x780], R7 ;  /* 0x0007800734007388 */ /* 0x0003e40000000400 */
[----:B------:R2:W-:Y:S01]  /*3a570*/  STS.U16 [R52+0xb00], R4 ;  /* 0x000b000434007388 */ /* 0x0005e20000000400 */
[----:B----4-:R-:W-:Y:S01]  /*3a580*/  STS.U16 [R52+0xb40], R30 ;  /* 0x000b401e34007388 */ /* 0x010fe20000000400 */
[----:B------:R3:W-:Y:S02]  /*3a590*/  STS.U16 [R52+0xb80], R32 ;  /* 0x000b802034007388 */ /* 0x0007e40000000400 */
[----:B------:R3:W-:Y:S02]  /*3a5a0*/  STS.U16 [R52+0xbc0], R33 ;  /* 0x000bc02134007388 */ /* 0x0007e40000000400 */
[----:B------:R3:W-:Y:S01]  /*3a5b0*/  STS.U16 [R52+0xf40], R34 ;  /* 0x000f402234007388 */ /* 0x0007e20000000400 */
[----:B0-----:R-:W4:Y:S04]  /*3a5c0*/  LDL R6, [R1+0x1cc8] ;  /* 0x001cc80001067983 */ /* 0x001f280000100800 */
[----:B-1----:R-:W4:Y:S01]  /*3a5d0*/  LDL R7, [R1+0x1cc4] ;  /* 0x001cc40001077983 */ /* 0x002f220000100800 */
[----:B--2---:R-:W2:Y:S02]  /*3a5e0*/  LDL.LU R4, [R1+0x37e0] ;  /* 0x0037e00001047983 */ /* 0x004ea40000300800 */
[----:B---3--:R-:W3:Y:S01]  /*3a5f0*/  LDL.LU R32, [R1+0x37dc] ;  /* 0x0037dc0001207983 */ /* 0x008ee20000300800 */
[----:B------:R0:W-:Y:S04]  /*3a600*/  STS.U16 [R52+0xf00], R48 ;  /* 0x000f003034007388 */ /* 0x0001e80000000400 */
[----:B------:R-:W3:Y:S01]  /*3a610*/  LDL.LU R33, [R1+0x37d8] ;  /* 0x0037d80001217983 */ /* 0x000ee20000300800 */
[----:B------:R-:W3:Y:S02]  /*3a620*/  LDL.LU R34, [R1+0x37d4] ;  /* 0x0037d40001227983 */ /* 0x000ee40000300800 */
[----:B------:R1:W-:Y:S02]  /*3a630*/  STS.U16 [R52+0xfc0], R50 ;  /* 0x000fc03234007388 */ /* 0x0003e40000000400 */
[----:B------:R1:W-:Y:S01]  /*3a640*/  STS.U16 [R52+0xf80], R54 ;  /* 0x000f803634007388 */ /* 0x0003e20000000400 */
[----:B0-----:R-:W3:Y:S01]  /*3a650*/  LDL.LU R48, [R1+0x37d0] ;  /* 0x0037d00001307983 */ /* 0x001ee20000300800 */
[----:B-1----:R-:W3:Y:S03]  /*3a660*/  LDL.LU R50, [R1+0x37cc] ;  /* 0x0037cc0001327983 */ /* 0x002ee60000300800 */
[----:B------:R-:W3:Y:S01]  /*3a670*/  LDL.LU R54, [R1+0x37c8] ;  /* 0x0037c80001367983 */ /* 0x000ee20000300800 */
[----:B------:R-:W-:-:S04]  /*3a680*/  LOP3.LUT R0, R0, 0x60, RZ, 0xfc, !PT ;  /* 0x0000006000007812 */ /* 0x000fc800078efcff */
[----:B--2---:R-:W-:Y:S02]  /*3a690*/  ISETP.GE.AND P0, PT, R0, R4, PT ;  /* 0x000000040000720c */ /* 0x004fe40003f06270 */
[----:B---3--:R-:W-:-:S11]  /*3a6a0*/  PRMT R54, RZ, 0x7610, R54 ;  /* 0x00007610ff367816 */ /* 0x008fd60000000036 */
[----:B----4-:R-:W2:Y:S04]  /*3a6b0*/  @!P0 LDG.E.U16 R54, [R6.64] ;  /* 0x0000000406368981 */ /* 0x010ea8000c1e1500 */
[----:B------:R0:W-:Y:S04]  /*3a6c0*/  STS.U16 [R52+0x1300], R31 ;  /* 0x0013001f34007388 */ /* 0x0001e80000000400 */
[----:B0-----:R-:W3:Y:S01]  /*3a6d0*/  LDL.LU R52, [R1+0x37c4] ;  /* 0x0037c40001347983 */ /* 0x001ee20000300800 */
[----:B------:R-:W4:Y:S03]  /*3a6e0*/  LDL.LU R31, [R1+0x37c0] ;  /* 0x0037c000011f7983 */ /* 0x000f260000300800 */
[----:B------:R-:W0:Y:S04]  /*3a6f0*/  S2R R2, SR_TID.X ;  /* 0x0000000000027919 */ /* 0x000e280000002100 */
[----:B--2---:R1:W-:Y:S04]  /*3a700*/  STL [R1+0x80], R54 ;  /* 0x0000803601007387 */ /* 0x0043e80000100800 */
[----:B-1----:R-:W2:Y:S01]  /*3a710*/  LDL.LU R54, [R1+0x37bc] ;  /* 0x0037bc0001367983 */ /* 0x002ea20000300800 */
[----:B------:R-:W2:Y:S02]  /*3a720*/  LDL R6, [R1+0x1ccc] ;  /* 0x001ccc0001067983 */ /* 0x000ea40000100800 */
[----:B------:R-:W2:Y:S01]  /*3a730*/  LDL R7, [R1+0x1cd0] ;  /* 0x001cd00001077983 */ /* 0x000ea20000100800 */
[----:B0-----:R-:W-:-:S04]  /*3a740*/  LOP3.LUT R2, R2, 0x1f, RZ, 0xc0, !PT ;  /* 0x0000001f02027812 */ /* 0x001fc800078ec0ff */
[----:B------:R-:W-:-:S04]  /*3a750*/  LOP3.LUT R30, R2, 0x40, RZ, 0xfc, !PT ;  /* 0x00000040021e7812 */ /* 0x000fc800078efcff */
[----:B------:R-:W-:Y:S02]  /*3a760*/  ISETP.GE.AND P2, PT, R30, R4, PT ;  /* 0x000000041e00720c */ /* 0x000fe40003f46270 */
[----:B----4-:R-:W-:-:S11]  /*3a770*/  PRMT R31, RZ, 0x7610, R31 ;  /* 0x00007610ff1f7816 */ /* 0x010fd6000000001f */
[----:B--2---:R-:W-:-:S04]  /*3a780*/  @!P2 LOP3.LUT R7, R7, R6, RZ, 0x3c, !PT ;  /* 0x000000060707a212 */ /* 0x004fc800078e3cff */
[----:B------:R-:W-:-:S04]  /*3a790*/  @!P2 LOP3.LUT R6, R7, R6, RZ, 0x3c, !PT ;  /* 0x000000060706a212 */ /* 0x000fc800078e3cff */
[----:B------:R-:W-:-:S05]  /*3a7a0*/  @!P2 LOP3.LUT R7, R7, R6, RZ, 0x3c, !PT ;  /* 0x000000060707a212 */ /* 0x000fca00078e3cff */
[----:B------:R-:W2:Y:S01]  /*3a7b0*/  @!P2 LDG.E.U16 R31, [R6.64] ;  /* 0x00000004061fa981 */ /* 0x000ea2000c1e1500 */
[----:B------:R-:W-:-:S03]  /*3a7c0*/  ISETP.GE.AND P1, PT, R30, R4, PT ;  /* 0x000000041e00720c */ /* 0x000fc60003f26270 */
[----:B--2---:R0:W-:Y:S04]  /*3a7d0*/  STL [R1+0x84], R31 ;  /* 0x0000841f01007387 */ /* 0x0041e80000100800 */
[----:B0-----:R-:W2:Y:S01]  /*3a7e0*/  LDL.LU R31, [R1+0x37b8] ;  /* 0x0037b800011f7983 */ /* 0x001ea20000300800 */
[----:B------:R-:W4:Y:S02]  /*3a7f0*/  LDL R6, [R1+0x1c4c] ;  /* 0x001c4c0001067983 */ /* 0x000f240000100800 */
[----:B------:R-:W4:Y:S01]  /*3a800*/  LDL R7, [R1+0x1c50] ;  /* 0x001c500001077983 */ /* 0x000f220000100800 */
[----:B------:R-:W-:Y:S02]  /*3a810*/  PRMT R54, RZ, 0x7610, R54 ;  /* 0x00007610ff367816 */ /* 0x000fe40000000036 */
[----:B----4-:R-:W-:-:S04]  /*3a820*/  @!P1 LOP3.LUT R7, R7, R6, RZ, 0x3c, !PT ;  /* 0x0000000607079212 */ /* 0x010fc800078e3cff */
[----:B------:R-:W-:-:S04]  /*3a830*/  @!P1 LOP3.LUT R6, R7, R6, RZ, 0x3c, !PT ;  /* 0x0000000607069212 */ /* 0x000fc800078e3cff */
[----:B------:R-:W-:-:S05]  /*3a840*/  @!P1 LOP3.LUT R7, R7, R6, RZ, 0x3c, !PT ;  /* 0x0000000607079212 */ /* 0x000fca00078e3cff */
[----:B------:R-:W4:Y:S01]  /*3a850*/  @!P1 LDG.E.U16 R54, [R6.64] ;  /* 0x0000000406369981 */ /* 0x000f22000c1e1500 */
[----:B------:R-:W-:-:S03]  /*3a860*/  ISETP.GE.AND P3, PT, R0, R4, PT ;  /* 0x000000040000720c */ /* 0x000fc60003f66270 */
[----:B----4-:R0:W-:Y:S04]  /*3a870*/  STL [R1+0x7c], R54 ;  /* 0x00007c3601007387 */ /* 0x0101e80000100800 */
[----:B0-----:R-:W4:Y:S01]  /*3a880*/  LDL.LU R54, [R1+0x37b4] ;  /* 0x0037b40001367983 */ /* 0x001f220000300800 */
[----:B------:R-:W3:Y:S02]  /*3a890*/  LDL R6, [R1+0x1c44] ;  /* 0x001c440001067983 */ /* 0x000ee40000100800 */
[----:B------:R-:W3:Y:S01]  /*3a8a0*/  LDL R7, [R1+0x1c48] ;  /* 0x001c480001077983 */ /* 0x000ee20000100800 */
[----:B--2---:R-:W-:Y:S02]  /*3a8b0*/  PRMT R31, RZ, 0x7610, R31 ;  /* 0x00007610ff1f7816 */ /* 0x004fe4000000001f */
[----:B---3--:R-:W-:-:S04]  /*3a8c0*/  @!P3 LOP3.LUT R7, R7, R6, RZ, 0x3c, !PT ;  /* 0x000000060707b212 */ /* 0x008fc800078e3cff */
[----:B------:R-:W-:-:S04]  /*3a8d0*/  @!P3 LOP3.LUT R6, R7, R6, RZ, 0x3c, !PT ;  /* 0x000000060706b212 */ /* 0x000fc800078e3cff */
[----:B------:R-:W-:-:S05]  /*3a8e0*/  @!P3 LOP3.LUT R7, R7, R6, RZ, 0x3c, !PT ;  /* 0x000000060707b212 */ /* 0x000fca00078e3cff */
[----:B------:R-:W2:Y:S01]  /*3a8f0*/  @!P3 LDG.E.U16 R31, [R6.64] ;  /* 0x00000004061fb981 */ /* 0x000ea2000c1e1500 */
[----:B------:R-:W-:-:S03]  /*3a900*/  ISETP.GE.AND P0, PT, R30, R4, PT ;  /* 0x000000041e00720c */ /* 0x000fc60003f06270 */
[----:B--2---:R0:W-:Y:S04]  /*3a910*/  STL [R1+0x78], R31 ;  /* 0x0000781f01007387 */ /* 0x0041e80000100800 */
[----:B0-----:R-:W2:Y:S01]  /*3a920*/  LDL.LU R31, [R1+0x37b0] ;  /* 0x0037b000011f7983 */ /* 0x001ea20000300800 */
[----:B------:R-:W3:Y:S02]  /*3a930*/  LDL R6, [R1+0x1bcc] ;  /* 0x001bcc0001067983 */ /* 0x000ee40000100800 */
[----:B------:R-:W3:Y:S01]  /*3a940*/  LDL R7, [R1+0x1bd0] ;  /* 0x001bd00001077983 */ /* 0x000ee20000100800 */
[----:B----4-:R-:W-:Y:S02]  /*3a950*/  PRMT R54, RZ, 0x7610, R54 ;  /* 0x00007610ff367816 */ /* 0x010fe40000000036 */
[----:B---3--:R-:W-:-:S04]  /*3a960*/  @!P0 LOP3.LUT R7, R7, R6, RZ, 0x3c, !PT ;  /* 0x0000000607078212 */ /* 0x008fc800078e3cff */
[----:B------:R-:W-:-:S04]  /*3a970*/  @!P0 LOP3.LUT R6, R7, R6, RZ, 0x3c, !PT ;  /* 0x0000000607068212 */ /* 0x000fc800078e3cff */
[----:B------:R-:W-:-:S05]  /*3a980*/  @!P0 LOP3.LUT R7, R7, R6, RZ, 0x3c, !PT ;  /* 0x0000000607078212 */ /* 0x000fca00078e3cff */
[----:B------:R-:W3:Y:S01]  /*3a990*/  @!P0 LDG.E.U16 R54, [R6.64] ;  /* 0x0000000406368981 */ /* 0x000ee2000c1e1500 */
[----:B------:R-:W-:-:S03]  /*3a9a0*/  ISETP.GE.AND P2, PT, R0, R4, PT ;  /* 0x000000040000720c */ /* 0x000fc60003f46270 */
[----:B---3--:R0:W-:Y:S04]  /*3a9b0*/  STL [R1+0x74], R54 ;  /* 0x0000743601007387 */ /* 0x0081e80000100800 */
[----:B0-----:R-:W3:Y:S01]  /*3a9c0*/  LDL.LU R54, [R1+0x37ac] ;  /* 0x0037ac0001367983 */ /* 0x001ee20000300800 */
[----:B------:R-:W4:Y:S02]  /*3a9d0*/  LDL R6, [R1+0x1bc4] ;  /* 0x001bc40001067983 */ /* 0x000f240000100800 */
[----:B------:R-:W4:Y:S01]  /*3a9e0*/  LDL R7, [R1+0x1bc8] ;  /* 0x001bc80001077983 */ /* 0x000f220000100800 */
[----:B--2---:R-:W-:Y:S02]  /*3a9f0*/  PRMT R31, RZ, 0x7610, R31 ;  /* 0x00007610ff1f7816 */ /* 0x004fe4000000001f */
[----:B----4-:R-:W-:-:S04]  /*3aa00*/  @!P2 LOP3.LUT R7, R7, R6, RZ, 0x3c, !PT ;  /* 0x000000060707a212 */ /* 0x010fc800078e3cff */
        /* <DEDUP_REMOVED lines=8> */
[----:B---3--:R-:W-:Y:S02]  /*3aa90*/  PRMT R54, RZ, 0x7610, R54 ;  /* 0x00007610ff367816 */ /* 0x008fe40000000036 */
[----:B----4-:R-:W-:-:S04]  /*3aaa0*/  @!P1 LOP3.LUT R7, R7, R6, RZ, 0x3c, !PT ;  /* 0x0000000607079212 */ /* 0x010fc800078e3cff */
        /* <DEDUP_REMOVED lines=99> */
[----:B------:R-:W-:-:S02]  /*3b0e0*/  ISETP.GE.AND P3, PT, R0, R4, PT ;  /* 0x000000040000720c */ /* 0x000fc40003f66270 */
[CC--:B------:R-:W-:Y:S02]  /*3b0f0*/  ISETP.GE.AND P2, PT, R0.reuse, R4.reuse, PT ;  /* 0x000000040000720c */ /* 0x0c0fe40003f46270 */
[----:B------:R-:W-:Y:S02]  /*3b100*/  ISETP.GE.AND P1, PT, R0, R4, PT ;  /* 0x000000040000720c */ /* 0x000fe40003f26270 */
[----:B------:R-:W2:Y:S01]  /*3b110*/  LDL.LU R0, [R1+0x377c] ;  /* 0x00377c0001007983 */ /* 0x000ea20000300800 */
[----:B----4-:R-:W-:-:S04]  /*3b120*/  @!P0 LOP3.LUT R7, R7, R6, RZ, 0x3c, !PT ;  /* 0x0000000607078212 */ /* 0x010fc800078e3cff */
[----:B------:R-:W-:-:S04]  /*3b130*/  @!P0 LOP3.LUT R6, R7, R6, RZ, 0x3c, !PT ;  /* 0x0000000607068212 */ /* 0x000fc800078e3cff */
[----:B------:R-:W-:-:S05]  /*3b140*/  @!P0 LOP3.LUT R7, R7, R6, RZ, 0x3c, !PT ;  /* 0x0000000607078212 */ /* 0x000fca00078e3cff */
[----:B------:R0:W4:Y:S04]  /*3b150*/  @!P0 LDG.E.U16 R61, [R6.64] ;  /* 0x00000004063d8981 */ /* 0x000128000c1e1500 */
[----:B0-----:R-:W2:Y:S04]  /*3b160*/  LDL R6, [R1+0x18c4] ;  /* 0x0018c40001067983 */ /* 0x001ea80000100800 */
[----:B------:R-:W2:Y:S01]  /*3b170*/  LDL R7, [R1+0x18c8] ;  /* 0x0018c80001077983 */ /* 0x000ea20000100800 */
[----:B------:R-:W-:Y:S02]  /*3b180*/  PRMT R60, RZ, 0x7610, R60 ;  /* 0x00007610ff3c7816 */ /* 0x000fe4000000003c */
[----:B--2---:R-:W-:-:S04]  /*3b190*/  @!P3 LOP3.LUT R7, R7, R6, RZ, 0x3c, !PT ;  /* 0x000000060707b212 */ /* 0x004fc800078e3cff */
[----:B------:R-:W-:-:S04]  /*3b1a0*/  @!P3 LOP3.LUT R6, R7, R6, RZ, 0x3c, !PT ;  /* 0x000000060706b212 */ /* 0x000fc800078e3cff */
[----:B------:R-:W-:Y:S01]  /*3b1b0*/  @!P3 LOP3.LUT R7, R7, R6, RZ, 0x3c, !PT ;  /* 0x000000060707b212 */ /* 0x000fe200078e3cff */
[----:B----4-:R0:W-:Y:S04]  /*3b1c0*/  STL [R1+0x3550], R61 ;  /* 0x0035503d01007387 */ /* 0x0101e80000100800 */
[----:B------:R1:W2:Y:S04]  /*3b1d0*/  @!P3 LDG.E.U16 R60, [R6.64] ;  /* 0x00000004063cb981 */ /* 0x0002a8000c1e1500 */
[----:B-1----:R-:W4:Y:S04]  /*3b1e0*/  LDL R6, [R1+0x1844] ;  /* 0x0018440001067983 */ /* 0x002f280000100800 */
[----:B------:R-:W4:Y:S01]  /*3b1f0*/  LDL R7, [R1+0x1848] ;  /* 0x0018480001077983 */ /* 0x000f220000100800 */
[----:B------:R-:W-:-:S02]  /*3b200*/  PRMT R56, RZ, 0x7610, R56 ;  /* 0x00007610ff387816 */ /* 0x000fc40000000038 */
[----:B----4-:R-:W-:-:S04]  /*3b210*/  @!P2 LOP3.LUT R7, R7, R6, RZ, 0x3c, !PT ;  /* 0x000000060707a212 */ /* 0x010fc800078e3cff */
[----:B------:R-:W-:-:S04]  /*3b220*/  @!P2 LOP3.LUT R6, R7, R6, RZ, 0x3c, !PT ;  /* 0x000000060706a212 */ /* 0x000fc800078e3cff */
[----:B------:R-:W-:Y:S01]  /*3b230*/  @!P2 LOP3.LUT R7, R7, R6, RZ, 0x3c, !PT ;  /* 0x000000060707a212 */ /* 0x000fe200078e3cff */
[----:B--2---:R-:W-:Y:S04]  /*3b240*/  STL [R1+0x3554], R60 ;  /* 0x0035543c01007387 */ /* 0x004fe80000100800 */
[----:B------:R1:W2:Y:S04]  /*3b250*/  @!P2 LDG.E.U16 R56, [R6.64] ;  /* 0x000000040638a981 */ /* 0x0002a8000c1e1500 */
[----:B-1----:R-:W4:Y:S04]  /*3b260*/  LDL R6, [R1+0x17c4] ;  /* 0x0017c40001067983 */ /* 0x002f280000100800 */
[----:B------:R-:W4:Y:S01]  /*3b270*/  LDL R7, [R1+0x17c8] ;  /* 0x0017c80001077983 */ /* 0x000f220000100800 */
[----:B------:R-:W-:-:S02]  /*3b280*/  PRMT R52, RZ, 0x7610, R52 ;  /* 0x00007610ff347816 */ /* 0x000fc40000000034 */
[----:B0-----:R-:W-:Y:S02]  /*3b290*/  LOP3.LUT R61, R2, 0x60, RZ, 0xfc, !PT ;  /* 0x00000060023d7812 */ /* 0x001fe400078efcff */
[----:B----4-:R-:W-:-:S04]  /*3b2a0*/  @!P1 LOP3.LUT R7, R7, R6, RZ, 0x3c, !PT ;  /* 0x0000000607079212 */ /* 0x010fc800078e3cff */
[----:B------:R-:W-:-:S04]  /*3b2b0*/  @!P1 LOP3.LUT R6, R7, R6, RZ, 0x3c, !PT ;  /* 0x0000000607069212 */ /* 0x000fc800078e3cff */
[----:B------:R-:W-:Y:S01]  /*3b2c0*/  @!P1 LOP3.LUT R7, R7, R6, RZ, 0x3c, !PT ;  /* 0x0000000607079212 */ /* 0x000fe200078e3cff */
[----:B--2---:R-:W-:Y:S04]  /*3b2d0*/  STL [R1+0x3558], R56 ;  /* 0x0035583801007387 */ /* 0x004fe80000100800 */
[----:B------:R0:W2:Y:S04]  /*3b2e0*/  @!P1 LDG.E.U16 R52, [R6.64] ;  /* 0x0000000406349981 */ /* 0x0000a8000c1e1500 */
[----:B0-----:R-:W4:Y:S04]  /*3b2f0*/  LDL R6, [R1+0x1744] ;  /* 0x0017440001067983 */ /* 0x001f280000100800 */
[----:B------:R-:W4:Y:S01]  /*3b300*/  LDL R7, [R1+0x1748] ;  /* 0x0017480001077983 */ /* 0x000f220000100800 */
[----:B------:R-:W-:-:S02]  /*3b310*/  ISETP.GE.AND P0, PT, R61, R4, PT ;  /* 0x000000043d00720c */ /* 0x000fc40003f06270 */
[----:B------:R-:W-:-:S11]  /*3b320*/  PRMT R48, RZ, 0x7610, R48 ;  /* 0x00007610ff307816 */ /* 0x000fd60000000030 */
        /* <DEDUP_REMOVED lines=39> */
[----:B--2---:R0:W-:Y:S04]  /*3b5a0*/  STL [R1+0x356c], R36 ;  /* 0x00356c2401007387 */ /* 0x0041e80000100800 */
[----:B------:R1:W2:Y:S01]  /*3b5b0*/  @!P0 LDG.E.U16 R32, [R6.64] ;  /* 0x0000000406208981 */ /* 0x0002a2000c1e1500 */
[CC--:B------:R-:W-:Y:S02]  /*3b5c0*/  ISETP.GE.AND P3, PT, R61.reuse, R4.reuse, PT ;  /* 0x000000043d00720c */ /* 0x0c0fe40003f66270 */
[----:B------:R-:W-:Y:S01]  /*3b5d0*/  PRMT R29, RZ, 0x7610, R29 ;  /* 0x00007610ff1d7816 */ /* 0x000fe2000000001d */
[----:B0-----:R-:W4:Y:S04]  /*3b5e0*/  LDL R36, [R1+0x1448] ;  /* 0x0014480001247983 */ /* 0x001f280000100800 */
[----:B-1----:R-:W2:Y:S04]  /*3b5f0*/  LDL R6, [R1+0x14c4] ;  /* 0x0014c40001067983 */ /* 0x002ea80000100800 */
[----:B------:R-:W2:Y:S01]  /*3b600*/  LDL R7, [R1+0x14c8] ;  /* 0x0014c80001077983 */ /* 0x000ea20000100800 */
[----:B------:R-:W-:-:S02]  /*3b610*/  ISETP.GE.AND P2, PT, R61, R4, PT ;  /* 0x000000043d00720c */ /* 0x000fc40003f46270 */
[----:B--2---:R-:W-:-:S04]  /*3b620*/  @!P3 LOP3.LUT R7, R7, R6, RZ, 0x3c, !PT ;  /* 0x000000060707b212 */ /* 0x004fc800078e3cff */
[----:B------:R-:W-:-:S04]  /*3b630*/  @!P3 LOP3.LUT R6, R7, R6, RZ, 0x3c, !PT ;  /* 0x000000060706b212 */ /* 0x000fc800078e3cff */
[----:B------:R-:W-:Y:S01]  /*3b640*/  @!P3 LOP3.LUT R7, R7, R6, RZ, 0x3c, !PT ;  /* 0x000000060707b212 */ /* 0x000fe200078e3cff */
[----:B------:R-:W-:Y:S04]  /*3b650*/  STL [R1+0x3570], R32 ;  /* 0x0035702001007387 */ /* 0x000fe80000100800 */
[----:B------:R0:W2:Y:S04]  /*3b660*/  @!P3 LDG.E.U16 R29, [R6.64] ;  /* 0x00000004061db981 */ /* 0x0000a8000c1e1500 */
[----:B0-----:R-:W3:Y:S01]  /*3b670*/  LDL R7, [R1+0x1444] ;  /* 0x0014440001077983 */ /* 0x001ee20000100800 */
[----:B------:R-:W-:Y:S01]  /*3b680*/  PRMT R28, RZ, 0x7610, R28 ;  /* 0x00007610ff1c7816 */ /* 0x000fe2000000001c */
[----:B----4-:R-:W-:-:S02]  /*3b690*/  @!P2 IMAD.MOV.U32 R6, RZ, RZ, R36 ;  /* 0x000000ffff06a224 */ /* 0x010fc400078e0024 */
[----:B--2---:R-:W-:Y:S04]  /*3b6a0*/  STL [R1+0x3574], R29 ;  /* 0x0035741d01007387 */ /* 0x004fe80000100800 */
[----:B---3--:R0:W2:Y:S04]  /*3b6b0*/  @!P2 LDG.E.U16 R28, [R6.64] ;  /* 0x00000004061ca981 */ /* 0x0080a8000c1e1500 */
[----:B0-----:R-:W3:Y:S04]  /*3b6c0*/  LDL R6, [R1+0x13c4] ;  /* 0x0013c40001067983 */ /* 0x001ee80000100800 */
[----:B------:R-:W3:Y:S01]  /*3b6d0*/  LDL R7, [R1+0x13c8] ;  /* 0x0013c80001077983 */ /* 0x000ee20000100800 */
[----:B------:R-:W-:-:S02]  /*3b6e0*/  ISETP.GE.AND P1, PT, R61, R4, PT ;  /* 0x000000043d00720c */ /* 0x000fc40003f26270 */
[----:B------:R-:W-:-:S11]  /*3b6f0*/  PRMT R27, RZ, 0x7610, R27 ;  /* 0x00007610ff1b7816 */ /* 0x000fd6000000001b */
[----:B---3--:R-:W-:-:S04]  /*3b700*/  @!P1 LOP3.LUT R7, R7, R6, RZ, 0x3c, !PT ;  /* 0x0000000607079212 */ /* 0x008fc800078e3cff */
[----:B------:R-:W-:-:S04]  /*3b710*/  @!P1 LOP3.LUT R6, R7, R6, RZ, 0x3c, !PT ;  /* 0x0000000607069212 */ /* 0x000fc800078e3cff */
[----:B------:R-:W-:Y:S01]  /*3b720*/  @!P1 LOP3.LUT R7, R7, R6, RZ, 0x3c, !PT ;  /* 0x0000000607079212 */ /* 0x000fe200078e3cff */
[----:B--2---:R-:W-:Y:S04]  /*3b730*/  STL [R1+0x3578], R28 ;  /* 0x0035781c01007387 */ /* 0x004fe80000100800 */
[----:B------:R0:W2:Y:S04]  /*3b740*/  @!P1 LDG.E.U16 R27, [R6.64] ;  /* 0x00000004061b9981 */ /* 0x0000a8000c1e1500 */
        /* <DEDUP_REMOVED lines=12> */
[----:B------:R-:W-:Y:S02]  /*3b810*/  PRMT R25, RZ, 0x7610, R25 ;  /* 0x00007610ff197816 */ /* 0x000fe40000000019 */
[----:B------:R-:W-:-:S04]  /*3b820*/  LOP3.LUT R2, R2, 0x20, RZ, 0xfc, !PT ;  /* 0x0000002002027812 */ /* 0x000fc800078efcff */
[----:B------:R-:W-:-:S05]  /*3b830*/  ISETP.GE.AND P0, PT, R2, R4, PT ;  /* 0x000000040200720c */ /* 0x000fca0003f06270 */
[----:B---3--:R-:W-:-:S04]  /*3b840*/  @!P3 LOP3.LUT R7, R7, R6, RZ, 0x3c, !PT ;  /* 0x000000060707b212 */ /* 0x008fc800078e3cff */
[----:B------:R-:W-:-:S04]  /*3b850*/  @!P3 LOP3.LUT R6, R7, R6, RZ, 0x3c, !PT ;  /* 0x000000060706b212 */ /* 0x000fc800078e3cff */
[----:B------:R-:W-:Y:S01]  /*3b860*/  @!P3 LOP3.LUT R7, R7, R6, RZ, 0x3c, !PT ;  /* 0x000000060707b212 */ /* 0x000fe200078e3cff */
[----:B--2---:R-:W-:Y:S01]  /*3b870*/  STL [R1+0x3580], R26 ;  /* 0x0035801a01007387 */ /* 0x004fe20000100800 */
[----:B------:R-:W2:Y:S03]  /*3b880*/  LDL.LU R2, [R1+0x3778] ;  /* 0x0037780001027983 */ /* 0x000ea60000300800 */
[----:B------:R0:W3:Y:S04]  /*3b890*/  @!P3 LDG.E.U16 R25, [R6.64] ;  /* 0x000000040619b981 */ /* 0x0000e8000c1e1500 */
[----:B0-----:R-:W4:Y:S04]  /*3b8a0*/  LDL R6, [R1+0x1244] ;  /* 0x0012440001067983 */ /* 0x001f280000100800 */
[----:B------:R-:W4:Y:S01]  /*3b8b0*/  LDL R7, [R1+0x1248] ;  /* 0x0012480001077983 */ /* 0x000f220000100800 */
[----:B------:R-:W-:-:S02]  /*3b8c0*/  ISETP.GE.AND P2, PT, R61, R4, PT ;  /* 0x000000043d00720c */ /* 0x000fc40003f46270 */
[----:B------:R-:W-:Y:S01]  /*3b8d0*/  PRMT R24, RZ, 0x7610, R24 ;  /* 0x00007610ff187816 */ /* 0x000fe20000000018 */
[----:B------:R-:W0:Y:S10]  /*3b8e0*/  S2R R36, SR_TID.X ;  /* 0x0000000000247919 */ /* 0x000e340000002100 */
[----:B----4-:R-:W-:-:S04]  /*3b8f0*/  @!P2 LOP3.LUT R7, R7, R6, RZ, 0x3c, !PT ;  /* 0x000000060707a212 */ /* 0x010fc800078e3cff */
[----:B------:R-:W-:-:S04]  /*3b900*/  @!P2 LOP3.LUT R6, R7, R6, RZ, 0x3c, !PT ;  /* 0x000000060706a212 */ /* 0x000fc800078e3cff */
[----:B------:R-:W-:Y:S01]  /*3b910*/  @!P2 LOP3.LUT R7, R7, R6, RZ, 0x3c, !PT ;  /* 0x000000060707a212 */ /* 0x000fe200078e3cff */
[----:B---3--:R-:W-:Y:S04]  /*3b920*/  STL [R1+0x3584], R25 ;  /* 0x0035841901007387 */ /* 0x008fe80000100800 */
[----:B------:R1:W3:Y:S04]  /*3b930*/  @!P2 LDG.E.U16 R24, [R6.64] ;  /* 0x000000040618a981 */ /* 0x0002e8000c1e1500 */
[----:B-1----:R-:W4:Y:S04]  /*3b940*/  LDL R6, [R1+0x2f3c] ;  /* 0x002f3c0001067983 */ /* 0x002f280000100800 */
[----:B------:R-:W4:Y:S01]  /*3b950*/  LDL R7, [R1+0x2f48] ;  /* 0x002f480001077983 */ /* 0x000f220000100800 */
[----:B0-----:R-:W-:-:S04]  /*3b960*/  LOP3.LUT R36, R36, 0x1f, RZ, 0xc0, !PT ;  /* 0x0000001f24247812 */ /* 0x001fc800078ec0ff */
[----:B------:R-:W-:Y:S02]  /*3b970*/  ISETP.GE.AND P1, PT, R36, R4, PT ;  /* 0x000000042400720c */ /* 0x000fe40003f26270 */
[----:B------:R-:W-:-:S11]  /*3b980*/  PRMT R0, RZ, 0x7610, R0 ;  /* 0x00007610ff007816 */ /* 0x000fd60000000000 */
[----:B----4-:R-:W-:-:S04]  /*3b990*/  @!P1 LOP3.LUT R7, R7, R6, RZ, 0x3c, !PT ;  /* 0x0000000607079212 */ /* 0x010fc800078e3cff */
[----:B------:R-:W-:-:S04]  /*3b9a0*/  @!P1 LOP3.LUT R6, R7, R6, RZ, 0x3c, !PT ;  /* 0x0000000607069212 */ /* 0x000fc800078e3cff */
[----:B------:R-:W-:-:S05]  /*3b9b0*/  @!P1 LOP3.LUT R7, R7, R6, RZ, 0x3c, !PT ;  /* 0x0000000607079212 */ /* 0x000fca00078e3cff */
[----:B------:R-:W4:Y:S04]  /*3b9c0*/  @!P1 LDG.E.U16 R0, [R6.64] ;  /* 0x0000000406009981 */ /* 0x000f28000c1e1500 */
[----:B---3--:R-:W-:Y:S04]  /*3b9d0*/  STL [R1+0x3588], R24 ;  /* 0x0035881801007387 */ /* 0x008fe80000100800 */
[----:B----4-:R0:W-:Y:S04]  /*3b9e0*/  STL [R1+0x778], R0 ;  /* 0x0007780001007387 */ /* 0x0101e80000100800 */
[----:B0-----:R-:W3:Y:S01]  /*3b9f0*/  LDL.LU R0, [R1+0x3774] ;  /* 0x0037740001007983 */ /* 0x001ee20000300800 */
[----:B------:R-:W4:Y:S02]  /*3ba00*/  LDL R6, [R1+0x2f44] ;  /* 0x002f440001067983 */ /* 0x000f240000100800 */
[----:B------:R-:W4:Y:S01]  /*3ba10*/  LDL R7, [R1+0x2f50] ;  /* 0x002f500001077983 */ /* 0x000f220000100800 */
[----:B--2---:R-:W-:-:S02]  /*3ba20*/  PRMT R2, RZ, 0x7610, R2 ;  /* 0x00007610ff027816 */ /* 0x004fc40000000002 */
        /* <DEDUP_REMOVED lines=253> */
[----:B------:R0:W3:Y:S04]  /*3ca00*/  @!P5 LDG.E.U16 R0, [R6.64] ;  /* 0x000000040600d981 */ /* 0x0000e8000c1e1500 */
[----:B0-----:R-:W4:Y:S04]  /*3ca10*/  LDL R6, [R1+0x2f34] ;  /* 0x002f340001067983 */ /* 0x001f280000100800 */
[----:B------:R-:W4:Y:S01]  /*3ca20*/  LDL R7, [R1+0x2f40] ;  /* 0x002f400001077983 */ /* 0x000f220000100800 */
[----:B------:R-:W-:Y:S02]  /*3ca30*/  ISETP.GE.AND P4, PT, R61, R4, PT ;  /* 0x000000043d00720c */ /* 0x000fe40003f86270 */
[----:B--2---:R-:W-:-:S11]  /*3ca40*/  PRMT R2, RZ, 0x7610, R2 ;  /* 0x00007610ff027816 */ /* 0x004fd60000000002 */
[----:B----4-:R-:W-:-:S04]  /*3ca50*/  @!P4 LOP3.LUT R7, R7, R6, RZ, 0x3c, !PT ;  /* 0x000000060707c212 */ /* 0x010fc800078e3cff */
[----:B------:R-:W-:-:S04]  /*3ca60*/  @!P4 LOP3.LUT R6, R7, R6, RZ, 0x3c, !PT ;  /* 0x000000060706c212 */ /* 0x000fc800078e3cff */
[----:B------:R-:W-:-:S05]  /*3ca70*/  @!P4 LOP3.LUT R7, R7, R6, RZ, 0x3c, !PT ;  /* 0x000000060707c212 */ /* 0x000fca00078e3cff */
[----:B------:R-:W2:Y:S04]  /*3ca80*/  @!P4 LDG.E.U16 R2, [R6.64] ;  /* 0x000000040602c981 */ /* 0x000ea8000c1e1500 */
[----:B---3--:R-:W-:Y:S01]  /*3ca90*/  STL [R1+0x3178], R0 ;  /* 0x0031780001007387 */ /* 0x008fe20000100800 */
[----:B------:R-:W-:-:S03]  /*3caa0*/  ISETP.GE.AND P3, PT, R61, R4, PT ;  /* 0x000000043d00720c */ /* 0x000fc60003f66270 */
[----:B--2---:R0:W-:Y:S04]  /*3cab0*/  STL [R1+0x6fc], R2 ;  /* 0x0006fc0201007387 */ /* 0x0041e80000100800 */
[----:B0-----:R-:W2:Y:S01]  /*3cac0*/  LDL.LU R2, [R1+0x370c] ;  /* 0x00370c0001027983 */ /* 0x001ea20000300800 */
[----:B------:R-:W3:Y:S02]  /*3cad0*/  LDL R6, [R1+0x2f14] ;  /* 0x002f140001067983 */ /* 0x000ee40000100800 */
[----:B------:R-:W3:Y:S01]  /*3cae0*/  LDL R7, [R1+0x2f20] ;  /* 0x002f200001077983 */ /* 0x000ee20000100800 */
[----:B------:R-:W-:Y:S02]  /*3caf0*/  PRMT R31, RZ, 0x7610, R31 ;  /* 0x00007610ff1f7816 */ /* 0x000fe4000000001f */
        /* <DEDUP_REMOVED lines=103> */
[----:B------:R0:W4:Y:S04]  /*3d170*/  @!P5 LDG.E.U16 R0, [R6.64] ;  /* 0x000000040600d981 */ /* 0x000128000c1e1500 */
[----:B0-----:R-:W2:Y:S04]  /*3d180*/  LDL R6, [R1+0x2db4] ;  /* 0x002db40001067983 */ /* 0x001ea80000100800 */
[----:B------:R-:W2:Y:S01]  /*3d190*/  LDL R7, [R1+0x2dc0] ;  /* 0x002dc00001077983 */ /* 0x000ea20000100800 */
[----:B------:R-:W-:Y:S02]  /*3d1a0*/  ISETP.GE.AND P4, PT, R61, R4, PT ;  /* 0x000000043d00720c */ /* 0x000fe40003f86270 */
[----:B---3--:R-:W-:-:S11]  /*3d1b0*/  PRMT R31, RZ, 0x7610, R31 ;  /* 0x00007610ff1f7816 */ /* 0x008fd6000000001f */
[----:B--2---:R-:W-:-:S04]  /*3d1c0*/  @!P4 LOP3.LUT R7, R7, R6, RZ, 0x3c, !PT ;  /* 0x000000060707c212 */ /* 0x004fc800078e3cff */
[----:B------:R-:W-:-:S04]  /*3d1d0*/  @!P4 LOP3.LUT R6, R7, R6, RZ, 0x3c, !PT ;  /* 0x000000060706c212 */ /* 0x000fc800078e3cff */
[----:B------:R-:W-:-:S05]  /*3d1e0*/  @!P4 LOP3.LUT R7, R7, R6, RZ, 0x3c, !PT ;  /* 0x000000060707c212 */ /* 0x000fca00078e3cff */
[----:B------:R-:W2:Y:S04]  /*3d1f0*/  @!P4 LDG.E.U16 R31, [R6.64] ;  /* 0x00000004061fc981 */ /* 0x000ea8000c1e1500 */
[----:B----4-:R-:W-:Y:S01]  /*3d200*/  STL [R1+0x3180], R0 ;  /* 0x0031800001007387 */ /* 0x010fe20000100800 */
        /* <DEDUP_REMOVED lines=115> */
[----:B--2---:R0:W-:Y:S04]  /*3d940*/  STL [R1+0x62c], R31 ;  /* 0x00062c1f01007387 */ /* 0x0041e80000100800 */
[----:B0-----:R-:W2:Y:S01]  /*3d950*/  LDL.LU R31, [R1+0x36e0] ;  /* 0x0036e000011f7983 */ /* 0x001ea20000300800 */
[----:B------:R-:W3:Y:S02]  /*3d960*/  LDL R6, [R1+0x2d94] ;  /* 0x002d940001067983 */ /* 0x000ee40000100800 */
[----:B------:R-:W3:Y:S01]  /*3d970*/  LDL R7, [R1+0x2da0] ;  /* 0x002da00001077983 */ /* 0x000ee20000100800 */
[----:B------:R-:W-:-:S02]  /*3d980*/  ISETP.GE.AND P3, PT, R61, R4, PT ;  /* 0x000000043d00720c */ /* 0x000fc40003f66270 */
[----:B------:R-:W-:-:S11]  /*3d990*/  PRMT R2, RZ, 0x7610, R2 ;  /* 0x00007610ff027816 */ /* 0x000fd60000000002 */
        /* <DEDUP_REMOVED lines=662> */
[----:B----4-:R0:W-:Y:S04]  /*40300*/  STL [R1+0x434], R56 ;  /* 0x0004343801007387 */ /* 0x0101e80000100800 */
[----:B0-----:R-:W3:Y:S04]  /*40310*/  LDL R56, [R1+0x1928] ;  /* 0x0019280001387983 */ /* 0x001ee80000100800 */
[----:B--2---:R0:W-:Y:S04]  /*40320*/  STL [R1+0x430], R2 ;  /* 0x0004300201007387 */ /* 0x0041e80000100800 */
[----:B0-----:R-:W2:Y:S01]  /*40330*/  LDL.LU R2, [R1+0x35d8] ;  /* 0x0035d80001027983 */ /* 0x001ea20000300800 */
[----:B------:R-:W4:Y:S02]  /*40340*/  LDL R6, [R1+0x18a4] ;  /* 0x0018a40001067983 */ /* 0x000f240000100800 */
[----:B------:R-:W4:Y:S01]  /*40350*/  LDL R7, [R1+0x18a8] ;  /* 0x0018a80001077983 */ /* 0x000f220000100800 */
[----:B------:R-:W-:-:S02]  /*40360*/  ISETP.GE.AND P4, PT, R61, R4, PT ;  /* 0x000000043d00720c */ /* 0x000fc40003f86270 */
[----:B------:R-:W-:-:S11]  /*40370*/  PRMT R31, RZ, 0x7610, R31 ;  /* 0x00007610ff1f7816 */ /* 0x000fd6000000001f */
        /* <DEDUP_REMOVED lines=24> */
[----:B------:R-:W-:Y:S02]  /*40500*/  ISETP.GE.AND P5, PT, R61, R4, PT ;  /* 0x000000043d00720c */ /* 0x000fe40003fa6270 */
[----:B--2---:R-:W-:Y:S01]  /*40510*/  PRMT R2, RZ, 0x7610, R2 ;  /* 0x00007610ff027816 */ /* 0x004fe20000000002 */
[----:B---3--:R0:W-:Y:S04]  /*40520*/  STL [R1+0x424], R31 ;  /* 0x0004241f01007387 */ /* 0x0081e80000100800 */
[----:B0-----:R-:W2:Y:S01]  /*40530*/  LDL.LU R31, [R1+0x35cc] ;  /* 0x0035cc00011f7983 */ /* 0x001ea20000300800 */
[----:B------:R-:W3:Y:S05]  /*40540*/  LDL R7, [R1+0x1924] ;  /* 0x0019240001077983 */ /* 0x000eea0000100800 */
[----:B------:R-:W-:-:S02]  /*40550*/  @!P5 IMAD.MOV.U32 R6, RZ, RZ, R56 ;  /* 0x000000ffff06d224 */ /* 0x000fc400078e0038 */
[----:B------:R-:W4:Y:S04]  /*40560*/  LDL R56, [R1+0x2f58] ;  /* 0x002f580001387983 */ /* 0x000f280000100800 */
[----:B---3--:R-:W3:Y:S01]  /*40570*/  @!P5 LDG.E.U16 R2, [R6.64] ;  /* 0x000000040602d981 */ /* 0x008ee2000c1e1500 */
[----:B------:R-:W-:-:S03]  /*40580*/  ISETP.GE.AND P4, PT, R61, R4, PT ;  /* 0x000000043d00720c */ /* 0x000fc60003f86270 */
[----:B---3--:R0:W-:Y:S04]  /*40590*/  STL [R1+0x410], R2 ;  /* 0x0004100201007387 */ /* 0x0081e80000100800 */
[----:B0-----:R-:W3:Y:S01]  /*405a0*/  LDL.LU R2, [R1+0x35c8] ;  /* 0x0035c80001027983 */ /* 0x001ee20000300800 */
[----:B------:R-:W3:Y:S02]  /*405b0*/  LDL R6, [R1+0x1964] ;  /* 0x0019640001067983 */ /* 0x000ee40000100800 */
[----:B------:R-:W3:Y:S01]  /*405c0*/  LDL R7, [R1+0x1968] ;  /* 0x0019680001077983 */ /* 0x000ee20000100800 */
[----:B--2---:R-:W-:Y:S02]  /*405d0*/  PRMT R31, RZ, 0x7610, R31 ;  /* 0x00007610ff1f7816 */ /* 0x004fe4000000001f */
[----:B---3--:R-:W-:-:S04]  /*405e0*/  @!P4 LOP3.LUT R7, R7, R6, RZ, 0x3c, !PT ;  /* 0x000000060707c212 */ /* 0x008fc800078e3cff */
[----:B------:R-:W-:-:S04]  /*405f0*/  @!P4 LOP3.LUT R6, R7, R6, RZ, 0x3c, !PT ;  /* 0x000000060706c212 */ /* 0x000fc800078e3cff */
[----:B------:R-:W-:-:S05]  /*40600*/  @!P4 LOP3.LUT R7, R7, R6, RZ, 0x3c, !PT ;  /* 0x000000060707c212 */ /* 0x000fca00078e3cff */
[----:B------:R-:W2:Y:S01]  /*40610*/  @!P4 LDG.E.U16 R31, [R6.64] ;  /* 0x00000004061fc981 */ /* 0x000ea2000c1e1500 */
[-C--:B------:R-:W-:Y:S02]  /*40620*/  ISETP.GE.AND P5, PT, R30, R4.reuse, PT ;  /* 0x000000041e00720c */ /* 0x080fe40003fa6270 */
[----:B------:R-:W3:Y:S01]  /*40630*/  LDL.LU R30, [R1+0x35c4] ;  /* 0x0035c400011e7983 */ /* 0x000ee20000300800 */
[----:B------:R-:W-:Y:S01]  /*40640*/  ISETP.GE.AND P3, PT, R61, R4, PT ;  /* 0x000000043d00720c */ /* 0x000fe20003f66270 */
[----:B--2---:R0:W-:Y:S04]  /*40650*/  STL [R1+0x40c], R31 ;  /* 0x00040c1f01007387 */ /* 0x0041e80000100800 */
[----:B0-----:R-:W2:Y:S01]  /*40660*/  LDL.LU R31, [R1+0x35c0] ;  /* 0x0035c000011f7983 */ /* 0x001ea20000300800 */
[----:B------:R-:W2:Y:S02]  /*40670*/  LDL R6, [R1+0x1984] ;  /* 0x0019840001067983 */ /* 0x000ea40000100800 */
[----:B------:R-:W2:Y:S01]  /*40680*/  LDL R7, [R1+0x1988] ;  /* 0x0019880001077983 */ /* 0x000ea20000100800 */
[----:B------:R-:W-:-:S04]  /*40690*/  PRMT R2, RZ, 0x7610, R2 ;  /* 0x00007610ff027816 */ /* 0x000fc80000000002 */
[----:B--2---:R-:W-:-:S04]  /*406a0*/  @!P3 LOP3.LUT R7, R7, R6, RZ, 0x3c, !PT ;  /* 0x000000060707b212 */ /* 0x004fc800078e3cff */
[----:B------:R-:W-:-:S04]  /*406b0*/  @!P3 LOP3.LUT R6, R7, R6, RZ, 0x3c, !PT ;  /* 0x000000060706b212 */ /* 0x000fc800078e3cff */
[----:B------:R-:W-:-:S05]  /*406c0*/  @!P3 LOP3.LUT R7, R7, R6, RZ, 0x3c, !PT ;  /* 0x000000060707b212 */ /* 0x000fca00078e3cff */
[----:B------:R-:W2:Y:S01]  /*406d0*/  @!P3 LDG.E.U16 R2, [R6.64] ;  /* 0x000000040602b981 */ /* 0x000ea2000c1e1500 */
[----:B------:R-:W-:-:S03]  /*406e0*/  ISETP.GE.AND P2, PT, R61, R4, PT ;  /* 0x000000043d00720c */ /* 0x000fc60003f46270 */
[----:B--2---:R0:W-:Y:S04]  /*406f0*/  STL [R1+0x408], R2 ;  /* 0x0004080201007387 */ /* 0x0041e80000100800 */
[----:B0-----:R-:W2:Y:S01]  /*40700*/  LDL.LU R2, [R1+0x35bc] ;  /* 0x0035bc0001027983 */ /* 0x001ea20000300800 */
[----:B------:R-:W2:Y:S02]  /*40710*/  LDL R6, [R1+0x19a4] ;  /* 0x0019a40001067983 */ /* 0x000ea40000100800 */
[----:B------:R-:W2:Y:S01]  /*40720*/  LDL R7, [R1+0x19a8] ;  /* 0x0019a80001077983 */ /* 0x000ea20000100800 */
[----:B------:R-:W-:Y:S02]  /*40730*/  PRMT R31, RZ, 0x7610, R31 ;  /* 0x00007610ff1f7816 */ /* 0x000fe4000000001f */
[----:B--2---:R-:W-:-:S04]  /*40740*/  @!P2 LOP3.LUT R7, R7, R6, RZ, 0x3c, !PT ;  /* 0x000000060707a212 */ /* 0x004fc800078e3cff */
[----:B------:R-:W-:-:S04]  /*40750*/  @!P2 LOP3.LUT R6, R7, R6, RZ, 0x3c, !PT ;  /* 0x000000060706a212 */ /* 0x000fc800078e3cff */
[----:B------:R-:W-:-:S05]  /*40760*/  @!P2 LOP3.LUT R7, R7, R6, RZ, 0x3c, !PT ;  /* 0x000000060707a212 */ /* 0x000fca00078e3cff */
[----:B------:R-:W2:Y:S01]  /*40770*/  @!P2 LDG.E.U16 R31, [R6.64] ;  /* 0x00000004061fa981 */ /* 0x000ea2000c1e1500 */
[----:B------:R-:W-:-:S03]  /*40780*/  PRMT R2, RZ, 0x7610, R2 ;  /* 0x00007610ff027816 */ /* 0x000fc60000000002 */
[----:B--2---:R0:W-:Y:S04]  /*40790*/  STL [R1+0x404], R31 ;  /* 0x0004041f01007387 */ /* 0x0041e80000100800 */
[----:B0-----:R-:W2:Y:S01]  /*407a0*/  LDL.LU R31, [R1+0x35b8] ;  /* 0x0035b800011f7983 */ /* 0x001ea20000300800 */
[----:B------:R-:W2:Y:S02]  /*407b0*/  LDL R7, [R1+0x2f4c] ;  /* 0x002f4c0001077983 */ /* 0x000ea40000100800 */
[----:B----4-:R-:W-:Y:S01]  /*407c0*/  @!P5 IMAD.MOV.U32 R6, RZ, RZ, R56 ;  /* 0x000000ffff06d224 */ /* 0x010fe200078e0038 */
[----:B------:R-:W-:Y:S02]  /*407d0*/  ISETP.GE.AND P4, PT, R61, R4, PT ;  /* 0x000000043d00720c */ /* 0x000fe40003f86270 */
[----:B---3--:R-:W-:Y:S01]  /*407e0*/  PRMT R30, RZ, 0x7610, R30 ;  /* 0x00007610ff1e7816 */ /* 0x008fe2000000001e */
[----:B------:R-:W3:Y:S04]  /*407f0*/  LDL R56, [R1+0x1ce0] ;  /* 0x001ce00001387983 */ /* 0x000ee80000100800 */
[----:B--2---:R0:W2:Y:S04]  /*40800*/  @!P5 LDG.E.U16 R2, [R6.64] ;  /* 0x000000040602d981 */ /* 0x0040a8000c1e1500 */
[----:B0-----:R-:W4:Y:S04]  /*40810*/  LDL R6, [R1+0x19e4] ;  /* 0x0019e40001067983 */ /* 0x001f280000100800 */
[----:B------:R-:W4:Y:S02]  /*40820*/  LDL R7, [R1+0x19e8] ;  /* 0x0019e80001077983 */ /* 0x000f240000100800 */
[----:B----4-:R-:W-:-:S04]  /*40830*/  @!P4 LOP3.LUT R7, R7, R6, RZ, 0x3c, !PT ;  /* 0x000000060707c212 */ /* 0x010fc800078e3cff */
[----:B------:R-:W-:-:S04]  /*40840*/  @!P4 LOP3.LUT R6, R7, R6, RZ, 0x3c, !PT ;  /* 0x000000060706c212 */ /* 0x000fc800078e3cff */
[----:B------:R-:W-:-:S05]  /*40850*/  @!P4 LOP3.LUT R7, R7, R6, RZ, 0x3c, !PT ;  /* 0x000000060707c212 */ /* 0x000fca00078e3cff */
[----:B------:R-:W4:Y:S04]  /*40860*/  @!P4 LDG.E.U16 R30, [R6.64] ;  /* 0x00000004061ec981 */ /* 0x000f28000c1e1500 */
[----:B--2---:R-:W-:Y:S01]  /*40870*/  STL [R1+0x317c], R2 ;  /* 0x00317c0201007387 */ /* 0x004fe20000100800 */
        /* <DEDUP_REMOVED lines=93> */
[----:B------:R-:W-:Y:S01]  /*40e50*/  STL [R1+0x3510], R2 ;  /* 0x0035100201007387 */ /* 0x000fe20000100800 */
[----:B----4-:R0:W-:Y:S04]  /*40e60*/  STL [R1+0x3fc], R30 ;  /* 0x0003fc1e01007387 */ /* 0x0101e80000100800 */
        /* <DEDUP_REMOVED lines=12> */
[----:B------:R-:W2:Y:S02]  /*40f30*/  LDL R6, [R1+0x1a24] ;  /* 0x001a240001067983 */ /* 0x000ea40000100800 */
[----:B------:R-:W2:Y:S01]  /*40f40*/  LDL R7, [R1+0x1a28] ;  /* 0x001a280001077983 */ /* 0x000ea20000100800 */
[----:B------:R-:W-:Y:S02]  /*40f50*/  PRMT R60, RZ, 0x7610, R60 ;  /* 0x00007610ff3c7816 */ /* 0x000fe4000000003c */
[----:B--2---:R-:W-:-:S04]  /*40f60*/  @!P3 LOP3.LUT R7, R7, R6, RZ, 0x3c, !PT ;  /* 0x000000060707b212 */ /* 0x004fc800078e3cff */
[----:B------:R-:W-:-:S04]  /*40f70*/  @!P3 LOP3.LUT R6, R7, R6, RZ, 0x3c, !PT ;  /* 0x000000060706b212 */ /* 0x000fc800078e3cff */
[----:B------:R-:W-:-:S05]  /*40f80*/  @!P3 LOP3.LUT R7, R7, R6, RZ, 0x3c, !PT ;  /* 0x000000060707b212 */ /* 0x000fca00078e3cff */
[----:B------:R0:W2:Y:S04]  /*40f90*/  @!P3 LDG.E.U16 R60, [R6.64] ;  /* 0x00000004063cb981 */ /* 0x0000a8000c1e1500 */
[----:B0-----:R-:W2:Y:S04]  /*40fa0*/  LDL R6, [R1+0x1a64] ;  /* 0x001a640001067983 */ /* 0x001ea80000100800 */
[----:B------:R-:W2:Y:S01]  /*40fb0*/  LDL R7, [R1+0x1a68] ;  /* 0x001a680001077983 */ /* 0x000ea20000100800 */
[----:B------:R-:W-:Y:S02]  /*40fc0*/  ISETP.GE.AND P2, PT, R61, R4, PT ;  /* 0x000000043d00720c */ /* 0x000fe40003f46270 */
[----:B------:R-:W-:-:S11]  /*40fd0*/  PRMT R30, RZ, 0x7610, R30 ;  /* 0x00007610ff1e7816 */ /* 0x000fd6000000001e */
[----:B--2---:R-:W-:-:S04]  /*40fe0*/  @!P2 LOP3.LUT R7, R7, R6, RZ, 0x3c, !PT ;  /* 0x000000060707a212 */ /* 0x004fc800078e3cff */
[----:B------:R-:W-:-:S04]  /*40ff0*/  @!P2 LOP3.LUT R6, R7, R6, RZ, 0x3c, !PT ;  /* 0x000000060706a212 */ /* 0x000fc800078e3cff */
[----:B------:R-:W-:-:S05]  /*41000*/  @!P2 LOP3.LUT R7, R7, R6, RZ, 0x3c, !PT ;  /* 0x000000060707a212 */ /* 0x000fca00078e3cff */
[----:B------:R-:W2:Y:S04]  /*41010*/  @!P2 LDG.E.U16 R30, [R6.64] ;  /* 0x00000004061ea981 */ /* 0x000ea8000c1e1500 */
[----:B------:R0:W-:Y:S04]  /*41020*/  STL [R1+0x3f4], R60 ;  /* 0x0003f43c01007387 */ /* 0x0001e80000100800 */
[----:B0-----:R-:W3:Y:S04]  /*41030*/  LDL R60, [R1+0x1be0] ;  /* 0x001be000013c7983 */ /* 0x001ee80000100800 */
[----:B--2---:R0:W-:Y:S04]  /*41040*/  STL [R1+0x3f0], R30 ;  /* 0x0003f01e01007387 */ /* 0x0041e80000100800 */
[----:B0-----:R-:W2:Y:S01]  /*41050*/  LDL.LU R30, [R1+0x35ac] ;  /* 0x0035ac00011e7983 */ /* 0x001ea20000300800 */
[----:B------:R-:W2:Y:S01]  /*41060*/  LDL R7, [R1+0x1cdc] ;  /* 0x001cdc0001077983 */ /* 0x000ea20000100800 */
[----:B----4-:R-:W-:Y:S01]  /*41070*/  PRMT R31, RZ, 0x7610, R31 ;  /* 0x00007610ff1f7816 */ /* 0x010fe2000000001f */
[----:B---3--:R-:W-:-:S02]  /*41080*/  @!P1 IMAD.MOV.U32 R6, RZ, RZ, R56 ;  /* 0x000000ffff069224 */ /* 0x008fc400078e0038 */
[----:B------:R-:W3:Y:S04]  /*41090*/  LDL R56, [R1+0x1bd8] ;  /* 0x001bd80001387983 */ /* 0x000ee80000100800 */
[----:B--2---:R-:W2:Y:S04]  /*410a0*/  @!P1 LDG.E.U16 R31, [R6.64] ;  /* 0x00000004061f9981 */ /* 0x004ea8000c1e1500 */
[----:B--2---:R0:W-:Y:S04]  /*410b0*/  STL [R1+0x60], R31 ;  /* 0x0000601f01007387 */ /* 0x0041e80000100800 */
[----:B0-----:R-:W2:Y:S01]  /*410c0*/  LDL.LU R31, [R1+0x35a8] ;  /* 0x0035a800011f7983 */ /* 0x001ea20000300800 */
[----:B------:R-:W4:Y:S02]  /*410d0*/  LDL R6, [R1+0x1cd4] ;  /* 0x001cd40001067983 */ /* 0x000f240000100800 */
[----:B------:R-:W4:Y:S01]  /*410e0*/  LDL R7, [R1+0x1cd8] ;  /* 0x001cd80001077983 */ /* 0x000f220000100800 */
[----:B------:R-:W-:-:S02]  /*410f0*/  PRMT R30, RZ, 0x7610, R30 ;  /* 0x00007610ff1e7816 */ /* 0x000fc4000000001e */
[----:B----4-:R-:W-:-:S04]  /*41100*/  @!P0 LOP3.LUT R7, R7, R6, RZ, 0x3c, !PT ;  /* 0x0000000607078212 */ /* 0x010fc800078e3cff */
[----:B------:R-:W-:-:S04]  /*41110*/  @!P0 LOP3.LUT R6, R7, R6, RZ, 0x3c, !PT ;  /* 0x0000000607068212 */ /* 0x000fc800078e3cff */
[----:B------:R-:W-:-:S05]  /*41120*/  @!P0 LOP3.LUT R7, R7, R6, RZ, 0x3c, !PT ;  /* 0x0000000607078212 */ /* 0x000fca00078e3cff */
[----:B------:R-:W4:Y:S04]  /*41130*/  @!P0 LDG.E.U16 R30, [R6.64] ;  /* 0x00000004061e8981 */ /* 0x000f28000c1e1500 */
[----:B----4-:R0:W-:Y:S04]  /*41140*/  STL [R1+0x5c], R30 ;  /* 0x00005c1e01007387 */ /* 0x0101e80000100800 */
[----:B0-----:R-:W4:Y:S01]  /*41150*/  LDL.LU R30, [R1+0x35a4] ;  /* 0x0035a400011e7983 */ /* 0x001f220000300800 */
[----:B------:R-:W3:Y:S02]  /*41160*/  LDL R6, [R1+0x1c5c] ;  /* 0x001c5c0001067983 */ /* 0x000ee40000100800 */
[----:B------:R-:W3:Y:S01]  /*41170*/  LDL R7, [R1+0x1c60] ;  /* 0x001c600001077983 */ /* 0x000ee20000100800 */
[----:B--2---:R-:W-:-:S02]  /*41180*/  PRMT R31, RZ, 0x7610, R31 ;  /* 0x00007610ff1f7816 */ /* 0x004fc4000000001f */
[----:B---3--:R-:W-:-:S04]  /*41190*/  @!P1 LOP3.LUT R7, R7, R6, RZ, 0x3c, !PT ;  /* 0x0000000607079212 */ /* 0x008fc800078e3cff */
[----:B------:R-:W-:-:S04]  /*411a0*/  @!P1 LOP3.LUT R6, R7, R6, RZ, 0x3c, !PT ;  /* 0x0000000607069212 */ /* 0x000fc800078e3cff */
[----:B------:R-:W-:-:S05]  /*411b0*/  @!P1 LOP3.LUT R7, R7, R6, RZ, 0x3c, !PT ;  /* 0x0000000607079212 */ /* 0x000fca00078e3cff */
[----:B------:R-:W2:Y:S04]  /*411c0*/  @!P1 LDG.E.U16 R31, [R6.64] ;  /* 0x00000004061f9981 */ /* 0x000ea8000c1e1500 */
[----:B--2---:R0:W-:Y:S04]  /*411d0*/  STL [R1+0x58], R31 ;  /* 0x0000581f01007387 */ /* 0x0041e80000100800 */
[----:B0-----:R-:W2:Y:S01]  /*411e0*/  LDL.LU R31, [R1+0x35a0] ;  /* 0x0035a000011f7983 */ /* 0x001ea20000300800 */
[----:B------:R-:W3:Y:S02]  /*411f0*/  LDL R6, [R1+0x1c54] ;  /* 0x001c540001067983 */ /* 0x000ee40000100800 */
[----:B------:R-:W3:Y:S01]  /*41200*/  LDL R7, [R1+0x1c58] ;  /* 0x001c580001077983 */ /* 0x000ee20000100800 */
[----:B----4-:R-:W-:-:S02]  /*41210*/  PRMT R30, RZ, 0x7610, R30 ;  /* 0x00007610ff1e7816 */ /* 0x010fc4000000001e */
[----:B---3--:R-:W-:-:S04]  /*41220*/  @!P0 LOP3.LUT R7, R7, R6, RZ, 0x3c, !PT ;  /* 0x0000000607078212 */ /* 0x008fc800078e3cff */
[----:B------:R-:W-:-:S04]  /*41230*/  @!P0 LOP3.LUT R6, R7, R6, RZ, 0x3c, !PT ;  /* 0x0000000607068212 */ /* 0x000fc800078e3cff */
[----:B------:R-:W-:-:S05]  /*41240*/  @!P0 LOP3.LUT R7, R7, R6, RZ, 0x3c, !PT ;  /* 0x0000000607078212 */ /* 0x000fca00078e3cff */
[----:B------:R-:W3:Y:S01]  /*41250*/  @!P0 LDG.E.U16 R30, [R6.64] ;  /* 0x00000004061e8981 */ /* 0x000ee2000c1e1500 */
[----:B--2---:R-:W-:-:S03]  /*41260*/  PRMT R31, RZ, 0x7610, R31 ;  /* 0x00007610ff1f7816 */ /* 0x004fc6000000001f */
[----:B---3--:R0:W-:Y:S04]  /*41270*/  STL [R1+0x54], R30 ;  /* 0x0000541e01007387 */ /* 0x0081e80000100800 */
[----:B0-----:R-:W2:Y:S01]  /*41280*/  LDL.LU R30, [R1+0x359c] ;  /* 0x00359c00011e7983 */ /* 0x001ea20000300800 */
[----:B------:R-:W3:Y:S02]  /*41290*/  LDL R7, [R1+0x1bdc] ;  /* 0x001bdc0001077983 */ /* 0x000ee40000100800 */
[----:B------:R-:W-:Y:S02]  /*412a0*/  @!P1 IMAD.MOV.U32 R6, RZ, RZ, R60 ;  /* 0x000000ffff069224 */ /* 0x000fe400078e003c */
[----:B------:R-:W4:Y:S04]  /*412b0*/  LDL R60, [R1+0x1ad4] ;  /* 0x001ad400013c7983 */ /* 0x000f280000100800 */
[----:B---3--:R0:W3:Y:S04]  /*412c0*/  @!P1 LDG.E.U16 R31, [R6.64] ;  /* 0x00000004061f9981 */ /* 0x0080e8000c1e1500 */
[----:B0-----:R-:W4:Y:S01]  /*412d0*/  LDL R7, [R1+0x1bd4] ;  /* 0x001bd40001077983 */ /* 0x001f220000100800 */
[----:B--2---:R-:W-:Y:S01]  /*412e0*/  PRMT R30, RZ, 0x7610, R30 ;  /* 0x00007610ff1e7816 */ /* 0x004fe2000000001e */
[----:B------:R-:W-:-:S02]  /*412f0*/  @!P0 IMAD.MOV.U32 R6, RZ, RZ, R56 ;  /* 0x000000ffff068224 */ /* 0x000fc400078e0038 */
[----:B---3--:R0:W-:Y:S01]  /*41300*/  STL [R1+0x50], R31 ;  /* 0x0000501f01007387 */ /* 0x0081e20000100800 */
[----:B------:R-:W-:Y:S01]  /*41310*/  PRMT R54, RZ, 0x7610, R54 ;  /* 0x00007610ff367816 */ /* 0x000fe20000000036 */
[----:B------:R-:W2:Y:S02]  /*41320*/  LDL R56, [R1+0x1a5c] ;  /* 0x001a5c0001387983 */ /* 0x000ea40000100800 */
[----:B----4-:R1:W3:Y:S04]  /*41330*/  @!P0 LDG.E.U16 R30, [R6.64] ;  /* 0x00000004061e8981 */ /* 0x0102e8000c1e1500 */
[----:B0-----:R-:W4:Y:S04]  /*41340*/  LDL R31, [R1+0x1ad8] ;  /* 0x001ad800011f7983 */ /* 0x001f280000100800 */
[----:B-1----:R-:W2:Y:S04]  /*41350*/  LDL R6, [R1+0x1b5c] ;  /* 0x001b5c0001067983 */ /* 0x002ea80000100800 */
[----:B------:R-:W2:Y:S02]  /*41360*/  LDL R7, [R1+0x1b60] ;  /* 0x001b600001077983 */ /* 0x000ea40000100800 */
[----:B--2---:R-:W-:-:S04]  /*41370*/  @!P1 LOP3.LUT R7, R7, R6, RZ, 0x3c, !PT ;  /* 0x0000000607079212 */ /* 0x004fc800078e3cff */
[----:B------:R-:W-:-:S04]  /*41380*/  @!P1 LOP3.LUT R6, R7, R6, RZ, 0x3c, !PT ;  /* 0x0000000607069212 */ /* 0x000fc800078e3cff */
[----:B------:R-:W-:-:S05]  /*41390*/  @!P1 LOP3.LUT R7, R7, R6, RZ, 0x3c, !PT ;  /* 0x0000000607079212 */ /* 0x000fca00078e3cff */
[----:B------:R-:W2:Y:S04]  /*413a0*/  @!P1 LDG.E.U16 R54, [R6.64] ;  /* 0x0000000406369981 */ /* 0x000ea8000c1e1500 */
[----:B---3--:R0:W-:Y:S04]  /*413b0*/  STL [R1+0x4c], R30 ;  /* 0x00004c1e01007387 */ /* 0x0081e80000100800 */
[----:B0-----:R-:W3:Y:S04]  /*413c0*/  LDL R30, [R1+0x1a60] ;  /* 0x001a6000011e7983 */ /* 0x001ee80000100800 */
[----:B--2---:R0:W-:Y:S04]  /*413d0*/  STL [R1+0x48], R54 ;  /* 0x0000483601007387 */ /* 0x0041e80000100800 */
[----:B0-----:R-:W2:Y:S01]  /*413e0*/  LDL.LU R54, [R1+0x3598] ;  /* 0x0035980001367983 */ /* 0x001ea20000300800 */
[----:B------:R-:W2:Y:S02]  /*413f0*/  LDL R6, [R1+0x1b54] ;  /* 0x001b540001067983 */ /* 0x000ea40000100800 */
[----:B------:R-:W2:Y:S01]  /*41400*/  LDL R7, [R1+0x1b58] ;  /* 0x001b580001077983 */ /* 0x000ea20000100800 */
[----:B------:R-:W-:-:S02]  /*41410*/  PRMT R26, RZ, 0x7610, R26 ;  /* 0x00007610ff1a7816 */ /* 0x000fc4000000001a */
[----:B--2---:R-:W-:-:S04]  /*41420*/  @!P0 LOP3.LUT R7, R7, R6, RZ, 0x3c, !PT ;  /* 0x0000000607078212 */ /* 0x004fc800078e3cff */
[----:B------:R-:W-:-:S04]  /*41430*/  @!P0 LOP3.LUT R6, R7, R6, RZ, 0x3c, !PT ;  /* 0x0000000607068212 */ /* 0x000fc800078e3cff */
[----:B------:R-:W-:-:S05]  /*41440*/  @!P0 LOP3.LUT R7, R7, R6, RZ, 0x3c, !PT ;  /* 0x0000000607078212 */ /* 0x000fca00078e3cff */
[----:B------:R0:W2:Y:S04]  /*41450*/  @!P0 LDG.E.U16 R26, [R6.64] ;  /* 0x00000004061a8981 */ /* 0x0000a8000c1e1500 */
[----:B0-----:R-:W2:Y:S04]  /*41460*/  LDL R6, [R1+0x1adc] ;  /* 0x001adc0001067983 */ /* 0x001ea80000100800 */
[----:B------:R-:W2:Y:S01]  /*41470*/  LDL R7, [R1+0x1ae0] ;  /* 0x001ae00001077983 */ /* 0x000ea20000100800 */
[----:B------:R-:W-:Y:S02]  /*41480*/  PRMT R54, RZ, 0x7610, R54 ;  /* 0x00007610ff367816 */ /* 0x000fe40000000036 */
[----:B------:R-:W-:-:S02]  /*41490*/  PRMT R24, RZ, 0x7610, R24 ;  /* 0x00007610ff187816 */ /* 0x000fc40000000018 */
[----:B--2---:R-:W-:-:S04]  /*414a0*/  @!P1 LOP3.LUT R7, R7, R6, RZ, 0x3c, !PT ;  /* 0x0000000607079212 */ /* 0x004fc800078e3cff */
[----:B------:R-:W-:-:S04]  /*414b0*/  @!P1 LOP3.LUT R6, R7, R6, RZ, 0x3c, !PT ;  /* 0x0000000607069212 */ /* 0x000fc800078e3cff */
[----:B------:R-:W-:-:S05]  /*414c0*/  @!P1 LOP3.LUT R7, R7, R6, RZ, 0x3c, !PT ;  /* 0x0000000607079212 */ /* 0x000fca00078e3cff */
[----:B------:R4:W2:Y:S02]  /*414d0*/  @!P1 LDG.E.U16 R54, [R6.64] ;  /* 0x0000000406369981 */ /* 0x0008a4000c1e1500 */
[----:B----4-:R-:W-:Y:S02]  /*414e0*/  @!P0 IMAD.MOV.U32 R6, RZ, RZ, R31 ;  /* 0x000000ffff068224 */ /* 0x010fe400078e001f */
[----:B------:R-:W-:-:S05]  /*414f0*/  @!P0 IMAD.MOV.U32 R7, RZ, RZ, R60 ;  /* 0x000000ffff078224 */ /* 0x000fca00078e003c */
[----:B------:R3:W4:Y:S01]  /*41500*/  @!P0 LDG.E.U16 R24, [R6.64] ;  /* 0x0000000406188981 */ /* 0x000722000c1e1500 */
[----:B------:R-:W-:-:S03]  /*41510*/  PRMT R28, RZ, 0x7610, R28 ;  /* 0x00007610ff1c7816 */ /* 0x000fc6000000001c */
[----:B------:R0:W-:Y:S01]  /*41520*/  STL [R1+0x44], R26 ;  /* 0x0000441a01007387 */ /* 0x0001e20000100800 */
[----:B---3--:R-:W-:Y:S02]  /*41530*/  @!P1 IMAD.MOV.U32 R6, RZ, RZ, R30 ;  /* 0x000000ffff069224 */ /* 0x008fe400078e001e */
[----:B------:R-:W-:Y:S01]  /*41540*/  @!P1 IMAD.MOV.U32 R7, RZ, RZ, R56 ;  /* 0x000000ffff079224 */ /* 0x000fe200078e0038 */
[----:B0-----:R-:W3:Y:S04]  /*41550*/  LDL R26, [R1+0x1a58] ;  /* 0x001a5800011a7983 */ /* 0x001ee80000100800 */
[----:B------:R0:W3:Y:S04]  /*41560*/  @!P1 LDG.E.U16 R28, [R6.64] ;  /* 0x00000004061c9981 */ /* 0x0000e8000c1e1500 */
[----:B--2---:R1:W-:Y:S04]  /*41570*/  STL [R1+0x40], R54 ;  /* 0x0000403601007387 */ /* 0x0043e80000100800 */
[----:B-1----:R-:W2:Y:S01]  /*41580*/  LDL.LU R54, [R1+0x3594] ;  /* 0x0035940001367983 */ /* 0x002ea20000300800 */
[----:B------:R-:W2:Y:S03]  /*41590*/  LDL R31, [R1+0x19d4] ;  /* 0x0019d400011f7983 */ /* 0x000ea60000100800 */
[----:B----4-:R1:W-:Y:S01]  /*415a0*/  STL [R1+0x3c], R24 ;  /* 0x00003c1801007387 */ /* 0x0103e20000100800 */
[----:B0-----:R-:W4:Y:S01]  /*415b0*/  LDL R7, [R1+0x1a54] ;  /* 0x001a540001077983 */ /* 0x001f220000100800 */
[----:B------:R-:W-:Y:S01]  /*415c0*/  PRMT R25, RZ, 0x7610, R25 ;  /* 0x00007610ff197816 */ /* 0x000fe20000000019 */
[----:B------:R-:W2:Y:S01]  /*415d0*/  LDL R60, [R1+0x195c] ;  /* 0x00195c00013c7983 */ /* 0x000ea20000100800 */
[----:B------:R-:W2:Y:S04]  /*415e0*/  LDL R56, [R1+0x1960] ;  /* 0x0019600001387983 */ /* 0x000ea80000100800 */
[----:B------:R-:W2:Y:S04]  /*415f0*/  LDL R30, [R1+0x1954] ;  /* 0x00195400011e7983 */ /* 0x000ea80000100800 */
[----:B-1----:R-:W2:Y:S01]  /*41600*/  LDL R24, [R1+0x19d8] ;  /* 0x0019d80001187983 */ /* 0x002ea20000100800 */
[----:B---3--:R-:W-:-:S03]  /*41610*/  @!P0 IMAD.MOV.U32 R6, RZ, RZ, R26 ;  /* 0x000000ffff068224 */ /* 0x008fc600078e001a */
[----:B------:R0:W-:Y:S01]  /*41620*/  STL [R1+0x34], R28 ;  /* 0x0000341c01007387 */ /* 0x0001e20000100800 */
[----:B------:R-:W-:Y:S01]  /*41630*/  PRMT R50, RZ, 0x7610, R50 ;  /* 0x00007610ff327816 */ /* 0x000fe20000000032 */
[----:B------:R-:W3:Y:S02]  /*41640*/  LDL R26, [R1+0x18dc] ;  /* 0x0018dc00011a7983 */ /* 0x000ee40000100800 */
[----:B0-----:R-:W2:Y:S04]  /*41650*/  LDL R28, [R1+0x1958] ;  /* 0x00195800011c7983 */ /* 0x001ea80000100800 */
[----:B----4-:R0:W4:Y:S04]  /*41660*/  @!P0 LDG.E.U16 R25, [R6.64] ;  /* 0x0000000406198981 */ /* 0x010128000c1e1500 */
[----:B0-----:R-:W2:Y:S04]  /*41670*/  LDL R6, [R1+0x19dc] ;  /* 0x0019dc0001067983 */ /* 0x001ea80000100800 */
[----:B------:R-:W2:Y:S02]  /*41680*/  LDL R7, [R1+0x19e0] ;  /* 0x0019e00001077983 */ /* 0x000ea40000100800 */
[----:B--2---:R-:W-:-:S04]  /*41690*/  @!P1 LOP3.LUT R7, R7, R6, RZ, 0x3c, !PT ;  /* 0x0000000607079212 */ /* 0x004fc800078e3cff */
[----:B------:R-:W-:-:S04]  /*416a0*/  @!P1 LOP3.LUT R6, R7, R6, RZ, 0x3c, !PT ;  /* 0x0000000607069212 */ /* 0x000fc800078e3cff */
[----:B------:R-:W-:-:S05]  /*416b0*/  @!P1 LOP3.LUT R7, R7, R6, RZ, 0x3c, !PT ;  /* 0x0000000607079212 */ /* 0x000fca00078e3cff */
[----:B------:R0:W2:Y:S04]  /*416c0*/  @!P1 LDG.E.U16 R50, [R6.64] ;  /* 0x0000000406329981 */ /* 0x0000a8000c1e1500 */
[----:B----4-:R1:W-:Y:S04]  /*416d0*/  STL [R1+0x30], R25 ;  /* 0x0000301901007387 */ /* 0x0103e80000100800 */
[----:B-1----:R-:W4:Y:S01]  /*416e0*/  LDL R25, [R1+0x18e0] ;  /* 0x0018e00001197983 */ /* 0x002f220000100800 */
[----:B------:R-:W-:Y:S01]  /*416f0*/  PRMT R54, RZ, 0x7610, R54 ;  /* 0x00007610ff367816 */ /* 0x000fe20000000036 */
[----:B0-----:R-:W-:-:S02]  /*41700*/  @!P0 IMAD.MOV.U32 R6, RZ, RZ, R24 ;  /* 0x000000ffff068224 */ /* 0x001fc400078e0018 */
[----:B------:R-:W-:-:S05]  /*41710*/  @!P0 IMAD.MOV.U32 R7, RZ, RZ, R31 ;  /* 0x000000ffff078224 */ /* 0x000fca00078e001f */
[----:B------:R0:W3:Y:S01]  /*41720*/  @!P0 LDG.E.U16 R54, [R6.64] ;  /* 0x0000000406368981 */ /* 0x0000e2000c1e1500 */
[----:B------:R-:W-:Y:S02]  /*41730*/  PRMT R48, RZ, 0x7610, R48 ;  /* 0x00007610ff307816 */ /* 0x000fe40000000030 */
[----:B------:R-:W-:Y:S01]  /*41740*/  PRMT R40, RZ, 0x7610, R40 ;  /* 0x00007610ff287816 */ /* 0x000fe20000000028 */
[----:B0-----:R-:W-:Y:S01]  /*41750*/  @!P1 IMAD.MOV.U32 R6, RZ, RZ, R56 ;  /* 0x000000ffff069224 */ /* 0x001fe200078e0038 */
[----:B--2---:R0:W-:Y:S04]  /*41760*/  STL [R1+0x24], R50 ;  /* 0x0000243201007387 */ /* 0x0041e80000100800 */
[----:B0-----:R-:W2:Y:S01]  /*41770*/  LDL.LU R50, [R1+0x3590] ;  /* 0x0035900001327983 */ /* 0x001ea20000300800 */
[----:B------:R-:W2:Y:S02]  /*41780*/  LDL R31, [R1+0x18d4] ;  /* 0x0018d400011f7983 */ /* 0x000ea40000100800 */
[----:B------:R-:W2:Y:S02]  /*41790*/  LDL R24, [R1+0x18d8] ;  /* 0x0018d80001187983 */ /* 0x000ea40000100800 */
[----:B------:R-:W-:-:S05]  /*417a0*/  @!P1 IMAD.MOV.U32 R7, RZ, RZ, R60 ;  /* 0x000000ffff079224 */ /* 0x000fca00078e003c */
[----:B------:R0:W2:Y:S01]  /*417b0*/  @!P1 LDG.E.U16 R48, [R6.64] ;  /* 0x0000000406309981 */ /* 0x0000a2000c1e1500 */
[----:B------:R-:W-:Y:S01]  /*417c0*/  PRMT R2, RZ, 0x7610, R2 ;  /* 0x00007610ff027816 */ /* 0x000fe20000000002 */
[----:B0-----:R-:W-:Y:S02]  /*417d0*/  @!P0 IMAD.MOV.U32 R6, RZ, RZ, R28 ;  /* 0x000000ffff068224 */ /* 0x001fe400078e001c */
[----:B------:R-:W-:-:S05]  /*417e0*/  @!P0 IMAD.MOV.U32 R7, RZ, RZ, R30 ;  /* 0x000000ffff078224 */ /* 0x000fca00078e001e */
[----:B------:R4:W2:Y:S02]  /*417f0*/  @!P0 LDG.E.U16 R40, [R6.64] ;  /* 0x0000000406288981 */ /* 0x0008a4000c1e1500 */
[----:B----4-:R-:W-:Y:S02]  /*41800*/  @!P1 IMAD.MOV.U32 R6, RZ, RZ, R25 ;  /* 0x000000ffff069224 */ /* 0x010fe400078e0019 */
[----:B---3--:R-:W-:-:S05]  /*41810*/  @!P1 IMAD.MOV.U32 R7, RZ, RZ, R26 ;  /* 0x000000ffff079224 */ /* 0x008fca00078e001a */
[----:B------:R2:W3:Y:S01]  /*41820*/  @!P1 LDG.E.U16 R2, [R6.64] ;  /* 0x0000000406029981 */ /* 0x0004e2000c1e1500 */
[----:B------:R-:W-:-:S03]  /*41830*/  PRMT R0, RZ, 0x7610, R0 ;  /* 0x00007610ff007816 */ /* 0x000fc60000000000 */
[----:B------:R0:W-:Y:S04]  /*41840*/  STL [R1+0x20], R54 ;  /* 0x0000203601007387 */ /* 0x0001e80000100800 */
[----:B0-----:R-:W4:Y:S01]  /*41850*/  LDL.LU R54, [R1+0x358c] ;  /* 0x00358c0001367983 */ /* 0x001f220000300800 */
[----:B------:R-:W4:Y:S02]  /*41860*/  LDL R30, [R1+0x185c] ;  /* 0x00185c00011e7983 */ /* 0x000f240000100800 */
[----:B------:R-:W4:Y:S02]  /*41870*/  LDL R28, [R1+0x1860] ;  /* 0x00186000011c7983 */ /* 0x000f240000100800 */
[----:B------:R-:W4:Y:S01]  /*41880*/  LDL R26, [R1+0x1854] ;  /* 0x00185400011a7983 */ /* 0x000f220000100800 */
[----:B------:R-:W4:Y:S01]  /*41890*/  LDL R25, [R1+0x1858] ;  /* 0x0018580001197983 */ /* 0x000f220000100800 */
[----:B--2---:R-:W-:-:S02]  /*418a0*/  @!P0 IMAD.MOV.U32 R7, RZ, RZ, R31 ;  /* 0x000000ffff078224 */ /* 0x004fc400078e001f */
[----:B------:R-:W-:-:S05]  /*418b0*/  @!P0 IMAD.MOV.U32 R6, RZ, RZ, R24 ;  /* 0x000000ffff068224 */ /* 0x000fca00078e0018 */
[----:B------:R4:W2:Y:S01]  /*418c0*/  @!P0 LDG.E.U16 R0, [R6.64] ;  /* 0x0000000406008981 */ /* 0x0008a2000c1e1500 */
[----:B------:R-:W-:-:S03]  /*418d0*/  PRMT R59, RZ, 0x7610, R59 ;  /* 0x00007610ff3b7816 */ /* 0x000fc6000000003b */
[----:B---3--:R0:W-:Y:S01]  /*418e0*/  STL [R1+0x3514], R2 ;  /* 0x0035140201007387 */ /* 0x0081e20000100800 */
[----:B------:R1:W-:Y:S02]  /*418f0*/  STL [R1+0x10], R40 ;  /* 0x0000102801007387 */ /* 0x0003e40000100800 */
[----:B------:R-:W3:Y:S02]  /*41900*/  LDL R31, [R1+0x1850] ;  /* 0x00185000011f7983 */ /* 0x000ee40000100800 */
[----:B------:R-:W3:Y:S01]  /*41910*/  LDL R24, [R1+0x17dc] ;  /* 0x0017dc0001187983 */ /* 0x000ee20000100800 */
[----:B0-----:R-:W3:Y:S04]  /*41920*/  LDL R2, [R1+0x17e0] ;  /* 0x0017e00001027983 */ /* 0x001ee80000100800 */
[----:B-1----:R-:W3:Y:S01]  /*41930*/  LDL R40, [R1+0x184c] ;  /* 0x00184c0001287983 */ /* 0x002ee20000100800 */
[----:B----4-:R-:W-:-:S02]  /*41940*/  @!P1 IMAD.MOV.U32 R7, RZ, RZ, R30 ;  /* 0x000000ffff079224 */ /* 0x010fc400078e001e */
[----:B------:R-:W-:-:S05]  /*41950*/  @!P1 IMAD.MOV.U32 R6, RZ, RZ, R28 ;  /* 0x000000ffff069224 */ /* 0x000fca00078e001c */
[----:B------:R0:W4:Y:S04]  /*41960*/  @!P1 LDG.E.U16 R59, [R6.64] ;  /* 0x00000004063b9981 */ /* 0x000128000c1e1500 */
[----:B--2---:R-:W-:Y:S01]  /*41970*/  STL [R1+0x3518], R0 ;  /* 0x0035180001007387 */ /* 0x004fe20000100800 */
[----:B------:R-:W2:Y:S02]  /*41980*/  LDL R30, [R1+0x17d4] ;  /* 0x0017d400011e7983 */ /* 0x000ea40000100800 */
[----:B------:R-:W2:Y:S01]  /*41990*/  LDL R28, [R1+0x17d8] ;  /* 0x0017d800011c7983 */ /* 0x000ea20000100800 */
[----:B------:R-:W-:Y:S01]  /*419a0*/  PRMT R58, RZ, 0x7610, R58 ;  /* 0x00007610ff3a7816 */ /* 0x000fe2000000003a */
[----:B0-----:R-:W-:Y:S02]  /*419b0*/  @!P0 IMAD.MOV.U32 R6, RZ, RZ, R25 ;  /* 0x000000ffff068224 */ /* 0x001fe400078e0019 */
[----:B------:R-:W-:Y:S01]  /*419c0*/  @!P0 IMAD.MOV.U32 R7, RZ, RZ, R26 ;  /* 0x000000ffff078224 */ /* 0x000fe200078e001a */
[----:B------:R-:W-:-:S04]  /*419d0*/  PRMT R57, RZ, 0x7610, R57 ;  /* 0x00007610ff397816 */ /* 0x000fc80000000039 */
[----:B------:R3:W2:Y:S01]  /*419e0*/  @!P0 LDG.E.U16 R58, [R6.64] ;  /* 0x00000004063a8981 */ /* 0x0006a2000c1e1500 */
[----:B------:R-:W-:Y:S02]  /*419f0*/  PRMT R55, RZ, 0x7610, R55 ;  /* 0x00007610ff377816 */ /* 0x000fe40000000037 */
[----:B------:R-:W-:Y:S01]  /*41a00*/  PRMT R54, RZ, 0x7610, R54 ;  /* 0x00007610ff367816 */ /* 0x000fe20000000036 */
[----:B---3--:R-:W-:Y:S02]  /*41a10*/  @!P5 IMAD.MOV.U32 R6, RZ, RZ, R31 ;  /* 0x000000ffff06d224 */ /* 0x008fe400078e001f */
[----:B------:R-:W-:-:S05]  /*41a20*/  @!P5 IMAD.MOV.U32 R7, RZ, RZ, R40 ;  /* 0x000000ffff07d224 */ /* 0x000fca00078e0028 */
[----:B------:R0:W3:Y:S02]  /*41a30*/  @!P5 LDG.E.U16 R57, [R6.64] ;  /* 0x000000040639d981 */ /* 0x0000e4000c1e1500 */
[----:B0-----:R-:W-:Y:S02]  /*41a40*/  @!P1 IMAD.MOV.U32 R6, RZ, RZ, R2 ;  /* 0x000000ffff069224 */ /* 0x001fe400078e0002 */
[----:B------:R-:W-:-:S05]  /*41a50*/  @!P1 IMAD.MOV.U32 R7, RZ, RZ, R24 ;  /* 0x000000ffff079224 */ /* 0x000fca00078e0018 */
[----:B------:R2:W3:Y:S04]  /*41a60*/  @!P1 LDG.E.U16 R55, [R6.64] ;  /* 0x0000000406379981 */ /* 0x0004e8000c1e1500 */
[----:B----4-:R-:W-:Y:S01]  /*41a70*/  STL [R1+0x351c], R59 ;  /* 0x00351c3b01007387 */ /* 0x010fe20000100800 */
[----:B------:R-:W4:Y:S02]  /*41a80*/  LDL R26, [R1+0x17cc] ;  /* 0x0017cc00011a7983 */ /* 0x000f240000100800 */
[----:B------:R-:W4:Y:S02]  /*41a90*/  LDL R25, [R1+0x17d0] ;  /* 0x0017d00001197983 */ /* 0x000f240000100800 */
[----:B--2---:R-:W-:Y:S02]  /*41aa0*/  @!P0 IMAD.MOV.U32 R7, RZ, RZ, R30 ;  /* 0x000000ffff078224 */ /* 0x004fe400078e001e */
[----:B------:R-:W-:-:S05]  /*41ab0*/  @!P0 IMAD.MOV.U32 R6, RZ, RZ, R28 ;  /* 0x000000ffff068224 */ /* 0x000fca00078e001c */
[----:B------:R4:W2:Y:S04]  /*41ac0*/  @!P0 LDG.E.U16 R54, [R6.64] ;  /* 0x0000000406368981 */ /* 0x0008a8000c1e1500 */
[----:B------:R-:W-:Y:S01]  /*41ad0*/  STL [R1+0x14], R48 ;  /* 0x0000143001007387 */ /* 0x000fe20000100800 */
[----:B------:R-:W-:Y:S01]  /*41ae0*/  STL [R1+0x3520], R58 ;  /* 0x0035203a01007387 */ /* 0x000fe20000100800 */
[----:B------:R-:W-:Y:S02]  /*41af0*/  PRMT R53, RZ, 0x7610, R53 ;  /* 0x00007610ff357816 */ /* 0x000fe40000000035 */
[----:B---3--:R-:W-:Y:S01]  /*41b00*/  STL [R1+0x3524], R57 ;  /* 0x0035243901007387 */ /* 0x008fe20000100800 */
[----:B------:R-:W3:Y:S02]  /*41b10*/  LDL R24, [R1+0x175c] ;  /* 0x00175c0001187983 */ /* 0x000ee40000100800 */
[----:B------:R-:W3:Y:S01]  /*41b20*/  LDL R2, [R1+0x1760] ;  /* 0x0017600001027983 */ /* 0x000ee20000100800 */
[----:B------:R-:W-:Y:S01]  /*41b30*/  STL [R1+0x3528], R55 ;  /* 0x0035283701007387 */ /* 0x000fe20000100800 */
[----:B------:R-:W3:Y:S02]  /*41b40*/  LDL R30, [R1+0x1754] ;  /* 0x00175400011e7983 */ /* 0x000ee40000100800 */
[----:B------:R-:W3:Y:S02]  /*41b50*/  LDL R28, [R1+0x1758] ;  /* 0x00175800011c7983 */ /* 0x000ee40000100800 */
[----:B----4-:R-:W-:-:S02]  /*41b60*/  @!P5 IMAD.MOV.U32 R6, RZ, RZ, R25 ;  /* 0x000000ffff06d224 */ /* 0x010fc400078e0019 */
[----:B------:R-:W-:-:S05]  /*41b70*/  @!P5 IMAD.MOV.U32 R7, RZ, RZ, R26 ;  /* 0x000000ffff07d224 */ /* 0x000fca00078e001a */
[----:B------:R3:W4:Y:S04]  /*41b80*/  @!P5 LDG.E.U16 R53, [R6.64] ;  /* 0x000000040635d981 */ /* 0x000728000c1e1500 */
[----:B--2---:R-:W-:Y:S01]  /*41b90*/  STL [R1+0x352c], R54 ;  /* 0x00352c3601007387 */ /* 0x004fe20000100800 */
[----:B------:R-:W2:Y:S02]  /*41ba0*/  LDL R40, [R1+0x174c] ;  /* 0x00174c0001287983 */ /* 0x000ea40000100800 */
[----:B------:R-:W2:Y:S01]  /*41bb0*/  LDL R31, [R1+0x1750] ;  /* 0x00175000011f7983 */ /* 0x000ea20000100800 */
[----:B------:R-:W-:Y:S02]  /*41bc0*/  PRMT R51, RZ, 0x7610, R51 ;  /* 0x00007610ff337816 */ /* 0x000fe40000000033 */
[----:B------:R-:W-:-:S02]  /*41bd0*/  PRMT R50, RZ, 0x7610, R50 ;  /* 0x00007610ff327816 */ /* 0x000fc40000000032 */
[----:B------:R-:W-:Y:S01]  /*41be0*/  PRMT R49, RZ, 0x7610, R49 ;  /* 0x00007610ff317816 */ /* 0x000fe20000000031 */
[----:B------:R-:W2:Y:S04]  /*41bf0*/  LDL R26, [R1+0x16dc] ;  /* 0x0016dc00011a7983 */ /* 0x000ea80000100800 */
[----:B------:R-:W2:Y:S01]  /*41c00*/  LDL R25, [R1+0x16e0] ;  /* 0x0016e00001197983 */ /* 0x000ea20000100800 */
        /* <DEDUP_REMOVED lines=11> */
[----:B------:R0:W2:Y:S01]  /*41cc0*/  @!P5 LDG.E.U16 R49, [R6.64] ;  /* 0x000000040631d981 */ /* 0x0000a2000c1e1500 */
[----:B------:R-:W-:Y:S01]  /*41cd0*/  PRMT R47, RZ, 0x7610, R47 ;  /* 0x00007610ff2f7816 */ /* 0x000fe2000000002f */
[----:B0-----:R-:W-:Y:S02]  /*41ce0*/  @!P1 IMAD.MOV.U32 R6, RZ, RZ, R25 ;  /* 0x000000ffff069224 */ /* 0x001fe400078e0019 */
[----:B------:R-:W-:-:S05]  /*41cf0*/  @!P1 IMAD.MOV.U32 R7, RZ, RZ, R26 ;  /* 0x000000ffff079224 */ /* 0x000fca00078e001a */
[----:B------:R4:W2:Y:S04]  /*41d00*/  @!P1 LDG.E.U16 R47, [R6.64] ;  /* 0x00000004062f9981 */ /* 0x0008a8000c1e1500 */
[----:B---3--:R-:W-:Y:S01]  /*41d10*/  STL [R1+0x3534], R51 ;  /* 0x0035343301007387 */ /* 0x008fe20000100800 */
[----:B------:R-:W3:Y:S02]  /*41d20*/  LDL R30, [R1+0x16cc] ;  /* 0x0016cc00011e7983 */ /* 0x000ee40000100800 */
[----:B------:R-:W3:Y:S01]  /*41d30*/  LDL R28, [R1+0x16d0] ;  /* 0x0016d000011c7983 */ /* 0x000ee20000100800 */
[----:B------:R-:W-:Y:S01]  /*41d40*/  PRMT R46, RZ, 0x7610, R46 ;  /* 0x00007610ff2e7816 */ /* 0x000fe2000000002e */
[----:B------:R-:W-:Y:S01]  /*41d50*/  STL [R1+0x3538], R50 ;  /* 0x0035383201007387 */ /* 0x000fe20000100800 */
[----:B----4-:R-:W-:-:S02]  /*41d60*/  @!P0 IMAD.MOV.U32 R7, RZ, RZ, R24 ;  /* 0x000000ffff078224 */ /* 0x010fc400078e0018 */
[----:B------:R-:W-:-:S05]  /*41d70*/  @!P0 IMAD.MOV.U32 R6, RZ, RZ, R2 ;  /* 0x000000ffff068224 */ /* 0x000fca00078e0002 */
[----:B------:R3:W4:Y:S04]  /*41d80*/  @!P0 LDG.E.U16 R46, [R6.64] ;  /* 0x00000004062e8981 */ /* 0x000728000c1e1500 */
[----:B--2---:R0:W-:Y:S01]  /*41d90*/  STL [R1+0x353c], R49 ;  /* 0x00353c3101007387 */ /* 0x0041e20000100800 */
[----:B------:R-:W2:Y:S02]  /*41da0*/  LDL R26, [R1+0x165c] ;  /* 0x00165c00011a7983 */ /* 0x000ea40000100800 */
[----:B------:R-:W2:Y:S01]  /*41db0*/  LDL R25, [R1+0x1660] ;  /* 0x0016600001197983 */ /* 0x000ea20000100800 */
[----:B------:R-:W-:Y:S02]  /*41dc0*/  PRMT R45, RZ, 0x7610, R45 ;  /* 0x00007610ff2d7816 */ /* 0x000fe4000000002d */
[----:B------:R-:W-:Y:S01]  /*41dd0*/  PRMT R43, RZ, 0x7610, R43 ;  /* 0x00007610ff2b7816 */ /* 0x000fe2000000002b */
[----:B------:R1:W-:Y:S01]  /*41de0*/  STL [R1+0x3540], R47 ;  /* 0x0035402f01007387 */ /* 0x0003e20000100800 */
[----:B------:R-:W2:Y:S02]  /*41df0*/  LDL R24, [R1+0x1654] ;  /* 0x0016540001187983 */ /* 0x000ea40000100800 */
[----:B------:R-:W2:Y:S02]  /*41e00*/  LDL R2, [R1+0x1658] ;  /* 0x0016580001027983 */ /* 0x000ea40000100800 */
[----:B---3--:R-:W-:-:S02]  /*41e10*/  @!P5 IMAD.MOV.U32 R7, RZ, RZ, R30 ;  /* 0x000000ffff07d224 */ /* 0x008fc400078e001e */
[----:B------:R-:W-:-:S05]  /*41e20*/  @!P5 IMAD.MOV.U32 R6, RZ, RZ, R28 ;  /* 0x000000ffff06d224 */ /* 0x000fca00078e001c */
[----:B------:R2:W3:Y:S04]  /*41e30*/  @!P5 LDG.E.U16 R45, [R6.64] ;  /* 0x00000004062dd981 */ /* 0x0004e8000c1e1500 */
[----:B----4-:R4:W-:Y:S01]  /*41e40*/  STL [R1+0x3544], R46 ;  /* 0x0035442e01007387 */ /* 0x0109e20000100800 */
[----:B0-----:R-:W4:Y:S02]  /*41e50*/  LDL R49, [R1+0x164c] ;  /* 0x00164c0001317983 */ /* 0x001f240000100800 */
[----:B------:R-:W4:Y:S02]  /*41e60*/  LDL R48, [R1+0x1650] ;  /* 0x0016500001307983 */ /* 0x000f240000100800 */
[----:B------:R-:W4:Y:S01]  /*41e70*/  LDL R30, [R1+0x15dc] ;  /* 0x0015dc00011e7983 */ /* 0x000f220000100800 */
[----:B------:R-:W4:Y:S01]  /*41e80*/  LDL R28, [R1+0x15e0] ;  /* 0x0015e000011c7983 */ /* 0x000f220000100800 */
[----:B--2---:R-:W-:-:S02]  /*41e90*/  @!P1 IMAD.MOV.U32 R7, RZ, RZ, R26 ;  /* 0x000000ffff079224 */ /* 0x004fc400078e001a */
[----:B------:R-:W-:-:S05]  /*41ea0*/  @!P1 IMAD.MOV.U32 R6, RZ, RZ, R25 ;  /* 0x000000ffff069224 */ /* 0x000fca00078e0019 */
[----:B------:R0:W2:Y:S01]  /*41eb0*/  @!P1 LDG.E.U16 R43, [R6.64] ;  /* 0x00000004062b9981 */ /* 0x0000a2000c1e1500 */
[----:B------:R-:W-:Y:S01]  /*41ec0*/  PRMT R42, RZ, 0x7610, R42 ;  /* 0x00007610ff2a7816 */ /* 0x000fe2000000002a */
[----:B0-----:R-:W-:Y:S02]  /*41ed0*/  @!P0 IMAD.MOV.U32 R7, RZ, RZ, R24 ;  /* 0x000000ffff078224 */ /* 0x001fe400078e0018 */
[----:B------:R-:W-:Y:S01]  /*41ee0*/  @!P0 IMAD.MOV.U32 R6, RZ, RZ, R2 ;  /* 0x000000ffff068224 */ /* 0x000fe200078e0002 */
[----:B------:R-:W-:-:S04]  /*41ef0*/  PRMT R41, RZ, 0x7610, R41 ;  /* 0x00007610ff297816 */ /* 0x000fc80000000029 */
[----:B------:R4:W2:Y:S04]  /*41f00*/  @!P0 LDG.E.U16 R42, [R6.64] ;  /* 0x00000004062a8981 */ /* 0x0008a8000c1e1500 */
[----:B---3--:R-:W-:Y:S01]  /*41f10*/  STL [R1+0x3548], R45 ;  /* 0x0035482d01007387 */ /* 0x008fe20000100800 */
[----:B------:R-:W3:Y:S02]  /*41f20*/  LDL R40, [R1+0x15d4] ;  /* 0x0015d40001287983 */ /* 0x000ee40000100800 */
[----:B------:R-:W3:Y:S02]  /*41f30*/  LDL R31, [R1+0x15d8] ;  /* 0x0015d800011f7983 */ /* 0x000ee40000100800 */
[----:B------:R-:W3:Y:S01]  /*41f40*/  LDL R26, [R1+0x15cc] ;  /* 0x0015cc00011a7983 */ /* 0x000ee20000100800 */
[----:B------:R-:W3:Y:S01]  /*41f50*/  LDL R25, [R1+0x15d0] ;  /* 0x0015d00001197983 */ /* 0x000ee20000100800 */
[----:B----4-:R-:W-:-:S02]  /*41f60*/  @!P5 IMAD.MOV.U32 R7, RZ, RZ, R49 ;  /* 0x000000ffff07d224 */ /* 0x010fc400078e0031 */
[----:B------:R-:W-:-:S05]  /*41f70*/  @!P5 IMAD.MOV.U32 R6, RZ, RZ, R48 ;  /* 0x000000ffff06d224 */ /* 0x000fca00078e0030 */
[----:B------:R0:W4:Y:S02]  /*41f80*/  @!P5 LDG.E.U16 R41, [R6.64] ;  /* 0x000000040629d981 */ /* 0x000124000c1e1500 */
[----:B0-----:R-:W-:Y:S02]  /*41f90*/  @!P1 IMAD.MOV.U32 R7, RZ, RZ, R30 ;  /* 0x000000ffff079224 */ /* 0x001fe400078e001e */
[----:B------:R-:W-:Y:S01]  /*41fa0*/  @!P1 IMAD.MOV.U32 R6, RZ, RZ, R28 ;  /* 0x000000ffff069224 */ /* 0x000fe200078e001c */
[----:B--2---:R0:W-:Y:S01]  /*41fb0*/  STL [R1+0x354c], R43 ;  /* 0x00354c2b01007387 */ /* 0x0041e20000100800 */
[----:B------:R-:W2:Y:S02]  /*41fc0*/  LDL R24, [R1+0x155c] ;  /* 0x00155c0001187983 */ /* 0x000ea40000100800 */
[----:B------:R-:W4:Y:S02]  /*41fd0*/  LDL R2, [R1+0x1560] ;  /* 0x0015600001027983 */ /* 0x000f240000100800 */
[----:B------:R-:W4:Y:S01]  /*41fe0*/  LDL R30, [R1+0x1554] ;  /* 0x00155400011e7983 */ /* 0x000f220000100800 */
[----:B------:R-:W4:Y:S01]  /*41ff0*/  LDL R28, [R1+0x1558] ;  /* 0x00155800011c7983 */ /* 0x000f220000100800 */
[----:B------:R-:W-:-:S02]  /*42000*/  PRMT R39, RZ, 0x7610, R39 ;  /* 0x00007610ff277816 */ /* 0x000fc40000000027 */
[----:B------:R-:W-:Y:S02]  /*42010*/  PRMT R38, RZ, 0x7610, R38 ;  /* 0x00007610ff267816 */ /* 0x000fe40000000026 */
[----:B------:R-:W-:Y:S01]  /*42020*/  PRMT R37, RZ, 0x7610, R37 ;  /* 0x00007610ff257816 */ /* 0x000fe20000000025 */
[----:B------:R-:W4:Y:S04]  /*42030*/  LDL R49, [R1+0x14dc] ;  /* 0x0014dc0001317983 */ /* 0x000f280000100800 */
[----:B------:R3:W4:Y:S04]  /*42040*/  @!P1 LDG.E.U16 R39, [R6.64] ;  /* 0x0000000406279981 */ /* 0x000728000c1e1500 */
[----:B------:R-:W4:Y:S01]  /*42050*/  LDL R48, [R1+0x14e0] ;  /* 0x0014e00001307983 */ /* 0x000f220000100800 */
[----:B------:R-:W-:Y:S01]  /*42060*/  PRMT R35, RZ, 0x7610, R35 ;  /* 0x00007610ff237816 */ /* 0x000fe20000000023 */
[----:B---3--:R-:W-:-:S02]  /*42070*/  @!P0 IMAD.MOV.U32 R7, RZ, RZ, R40 ;  /* 0x000000ffff078224 */ /* 0x008fc400078e0028 */
[----:B------:R-:W-:Y:S01]  /*42080*/  @!P0 IMAD.MOV.U32 R6, RZ, RZ, R31 ;  /* 0x000000ffff068224 */ /* 0x000fe200078e001f */
[----:B------:R-:W3:Y:S04]  /*42090*/  LDL R40, [R1+0x14cc] ;  /* 0x0014cc0001287983 */ /* 0x000ee80000100800 */
[----:B------:R-:W3:Y:S04]  /*420a0*/  LDL R31, [R1+0x14d0] ;  /* 0x0014d000011f7983 */ /* 0x000ee80000100800 */
[----:B------:R0:W3:Y:S02]  /*420b0*/  @!P0 LDG.E.U16 R38, [R6.64] ;  /* 0x0000000406268981 */ /* 0x0000e4000c1e1500 */
[----:B0-----:R-:W-:-:S02]  /*420c0*/  @!P5 IMAD.MOV.U32 R6, RZ, RZ, R25 ;  /* 0x000000ffff06d224 */ /* 0x001fc400078e0019 */
[----:B------:R-:W-:Y:S01]  /*420d0*/  @!P5 IMAD.MOV.U32 R7, RZ, RZ, R26 ;  /* 0x000000ffff07d224 */ /* 0x000fe200078e001a */
[----:B------:R-:W3:Y:S04]  /*420e0*/  LDL R25, [R1+0x1550] ;  /* 0x0015500001197983 */ /* 0x000ee80000100800 */
[----:B------:R-:W3:Y:S04]  /*420f0*/  LDL R26, [R1+0x154c] ;  /* 0x00154c00011a7983 */ /* 0x000ee80000100800 */
[----:B------:R2:W3:Y:S02]  /*42100*/  @!P5 LDG.E.U16 R37, [R6.64] ;  /* 0x000000040625d981 */ /* 0x0004e4000c1e1500 */
[----:B--2---:R-:W-:-:S02]  /*42110*/  @!P1 IMAD.MOV.U32 R7, RZ, RZ, R24 ;  /* 0x000000ffff079224 */ /* 0x004fc400078e0018 */
[----:B----4-:R-:W-:Y:S01]  /*42120*/  @!P1 IMAD.MOV.U32 R6, RZ, RZ, R2 ;  /* 0x000000ffff069224 */ /* 0x010fe200078e0002 */
[----:B------:R-:W2:Y:S04]  /*42130*/  LDL R24, [R1+0x14d4] ;  /* 0x0014d40001187983 */ /* 0x000ea80000100800 */
[----:B------:R-:W4:Y:S04]  /*42140*/  LDL R2, [R1+0x14d8] ;  /* 0x0014d80001027983 */ /* 0x000f280000100800 */
[----:B------:R0:W4:Y:S02]  /*42150*/  @!P1 LDG.E.U16 R35, [R6.64] ;  /* 0x0000000406239981 */ /* 0x000124000c1e1500 */
[----:B0-----:R-:W-:-:S02]  /*42160*/  @!P0 IMAD.MOV.U32 R7, RZ, RZ, R30 ;  /* 0x000000ffff078224 */ /* 0x001fc400078e001e */
[----:B------:R-:W-:Y:S01]  /*42170*/  @!P0 IMAD.MOV.U32 R6, RZ, RZ, R28 ;  /* 0x000000ffff068224 */ /* 0x000fe200078e001c */
[----:B------:R-:W4:Y:S04]  /*42180*/  LDL R30, [R1+0x145c] ;  /* 0x00145c00011e7983 */ /* 0x000f280000100800 */
[----:B------:R-:W4:Y:S01]  /*42190*/  LDL R28, [R1+0x1460] ;  /* 0x00146000011c7983 */ /* 0x000f220000100800 */
[----:B------:R-:W-:Y:S02]  /*421a0*/  PRMT R34, RZ, 0x7610, R34 ;  /* 0x00007610ff227816 */ /* 0x000fe40000000022 */
[----:B------:R-:W-:-:S04]  /*421b0*/  PRMT R23, RZ, 0x7610, R23 ;  /* 0x00007610ff177816 */ /* 0x000fc80000000017 */
[----:B------:R3:W4:Y:S01]  /*421c0*/  @!P0 LDG.E.U16 R34, [R6.64] ;  /* 0x0000000406228981 */ /* 0x000722000c1e1500 */
[----:B------:R-:W-:Y:S02]  /*421d0*/  PRMT R22, RZ, 0x7610, R22 ;  /* 0x00007610ff167816 */ /* 0x000fe40000000016 */
[----:B------:R-:W-:Y:S02]  /*421e0*/  PRMT R21, RZ, 0x7610, R21 ;  /* 0x00007610ff157816 */ /* 0x000fe40000000015 */
[----:B------:R-:W-:Y:S01]  /*421f0*/  PRMT R20, RZ, 0x7610, R20 ;  /* 0x00007610ff147816 */ /* 0x000fe20000000014 */
[----:B---3--:R-:W-:Y:S02]  /*42200*/  @!P5 IMAD.MOV.U32 R6, RZ, RZ, R25 ;  /* 0x000000ffff06d224 */ /* 0x008fe400078e0019 */
[----:B------:R-:W-:Y:S01]  /*42210*/  @!P5 IMAD.MOV.U32 R7, RZ, RZ, R26 ;  /* 0x000000ffff07d224 */ /* 0x000fe200078e001a */
[----:B------:R-:W3:Y:S04]  /*42220*/  LDL R25, [R1+0x1458] ;  /* 0x0014580001197983 */ /* 0x000ee80000100800 */
[----:B------:R-:W3:Y:S04]  /*42230*/  LDL R26, [R1+0x1454] ;  /* 0x00145400011a7983 */ /* 0x000ee80000100800 */
[----:B------:R0:W3:Y:S02]  /*42240*/  @!P5 LDG.E.U16 R23, [R6.64] ;  /* 0x000000040617d981 */ /* 0x0000e4000c1e1500 */
[----:B0-----:R-:W-:-:S02]  /*42250*/  @!P1 IMAD.MOV.U32 R6, RZ, RZ, R48 ;  /* 0x000000ffff069224 */ /* 0x001fc400078e0030 */
[----:B------:R-:W-:Y:S01]  /*42260*/  @!P1 IMAD.MOV.U32 R7, RZ, RZ, R49 ;  /* 0x000000ffff079224 */ /* 0x000fe200078e0031 */
[----:B------:R-:W-:Y:S01]  /*42270*/  PRMT R19, RZ, 0x7610, R19 ;  /* 0x00007610ff137816 */ /* 0x000fe20000000013 */
[----:B------:R-:W3:Y:S04]  /*42280*/  LDL R49, [R1+0x13d4] ;  /* 0x0013d40001317983 */ /* 0x000ee80000100800 */
[----:B------:R2:W3:Y:S04]  /*42290*/  @!P1 LDG.E.U16 R22, [R6.64] ;  /* 0x0000000406169981 */ /* 0x0004e8000c1e1500 */
[----:B------:R-:W3:Y:S01]  /*422a0*/  LDL R48, [R1+0x13d8] ;  /* 0x0013d80001307983 */ /* 0x000ee20000100800 */
[----:B--2---:R-:W-:-:S02]  /*422b0*/  @!P0 IMAD.MOV.U32 R7, RZ, RZ, R24 ;  /* 0x000000ffff078224 */ /* 0x004fc400078e0018 */
[----:B----4-:R-:W-:Y:S01]  /*422c0*/  @!P0 IMAD.MOV.U32 R6, RZ, RZ, R2 ;  /* 0x000000ffff068224 */ /* 0x010fe200078e0002 */
[----:B------:R-:W2:Y:S04]  /*422d0*/  LDL R24, [R1+0x144c] ;  /* 0x00144c0001187983 */ /* 0x000ea80000100800 */
[----:B------:R-:W4:Y:S04]  /*422e0*/  LDL R2, [R1+0x1450] ;  /* 0x0014500001027983 */ /* 0x000f280000100800 */
[----:B------:R0:W4:Y:S02]  /*422f0*/  @!P0 LDG.E.U16 R21, [R6.64] ;  /* 0x0000000406158981 */ /* 0x000124000c1e1500 */
[----:B0-----:R-:W-:-:S02]  /*42300*/  @!P5 IMAD.MOV.U32 R6, RZ, RZ, R31 ;  /* 0x000000ffff06d224 */ /* 0x001fc400078e001f */
[----:B------:R-:W-:Y:S01]  /*42310*/  @!P5 IMAD.MOV.U32 R7, RZ, RZ, R40 ;  /* 0x000000ffff07d224 */ /* 0x000fe200078e0028 */
[----:B------:R-:W-:Y:S01]  /*42320*/  PRMT R18, RZ, 0x7610, R18 ;  /* 0x00007610ff127816 */ /* 0x000fe20000000012 */
[----:B------:R-:W4:Y:S04]  /*42330*/  LDL R40, [R1+0x135c] ;  /* 0x00135c0001287983 */ /* 0x000f280000100800 */
[----:B------:R0:W4:Y:S04]  /*42340*/  @!P5 LDG.E.U16 R20, [R6.64] ;  /* 0x000000040614d981 */ /* 0x000128000c1e1500 */
[----:B------:R-:W4:Y:S01]  /*42350*/  LDL R31, [R1+0x1360] ;  /* 0x00136000011f7983 */ /* 0x000f220000100800 */
[----:B0-----:R-:W-:-:S02]  /*42360*/  @!P1 IMAD.MOV.U32 R7, RZ, RZ, R30 ;  /* 0x000000ffff079224 */ /* 0x001fc400078e001e */
[----:B------:R-:W-:Y:S01]  /*42370*/  @!P1 IMAD.MOV.U32 R6, RZ, RZ, R28 ;  /* 0x000000ffff069224 */ /* 0x000fe200078e001c */
[----:B------:R-:W4:Y:S04]  /*42380*/  LDL R30, [R1+0x13dc] ;  /* 0x0013dc00011e7983 */ /* 0x000f280000100800 */
[----:B------:R-:W4:Y:S04]  /*42390*/  LDL R28, [R1+0x13e0] ;  /* 0x0013e000011c7983 */ /* 0x000f280000100800 */
[----:B------:R3:W4:Y:S01]  /*423a0*/  @!P1 LDG.E.U16 R19, [R6.64] ;  /* 0x0000000406139981 */ /* 0x000722000c1e1500 */
[----:B------:R-:W-:Y:S01]  /*423b0*/  PRMT R17, RZ, 0x7610, R17 ;  /* 0x00007610ff117816 */ /* 0x000fe20000000011 */
[----:B---3--:R-:W-:-:S02]  /*423c0*/  @!P0 IMAD.MOV.U32 R6, RZ, RZ, R25 ;  /* 0x000000ffff068224 */ /* 0x008fc400078e0019 */
        /* <DEDUP_REMOVED lines=16> */
[----:B------:R-:W-:Y:S01]  /*424d0*/  PRMT R14, RZ, 0x7610, R14 ;  /* 0x00007610ff0e7816 */ /* 0x000fe2000000000e */
[----:B0-----:R-:W-:Y:S02]  /*424e0*/  @!P0 IMAD.MOV.U32 R6, RZ, RZ, R48 ;  /* 0x000000ffff068224 */ /* 0x001fe400078e0030 */
[----:B------:R-:W-:Y:S01]  /*424f0*/  @!P0 IMAD.MOV.U32 R7, RZ, RZ, R49 ;  /* 0x000000ffff078224 */ /* 0x000fe200078e0031 */
[----:B------:R-:W-:Y:S02]  /*42500*/  PRMT R13, RZ, 0x7610, R13 ;  /* 0x00007610ff0d7816 */ /* 0x000fe4000000000d */
[----:B------:R-:W-:Y:S02]  /*42510*/  PRMT R12, RZ, 0x7610, R12 ;  /* 0x00007610ff0c7816 */ /* 0x000fe4000000000c */
[----:B------:R-:W-:Y:S01]  /*42520*/  PRMT R11, RZ, 0x7610, R11 ;  /* 0x00007610ff0b7816 */ /* 0x000fe2000000000b */
[----:B------:R-:W4:Y:S04]  /*42530*/  LDL R49, [R1+0x1254] ;  /* 0x0012540001317983 */ /* 0x000f280000100800 */
[----:B------:R3:W4:Y:S04]  /*42540*/  @!P0 LDG.E.U16 R15, [R6.64] ;  /* 0x00000004060f8981 */ /* 0x000728000c1e1500 */
[----:B------:R-:W4:Y:S01]  /*42550*/  LDL R48, [R1+0x1258] ;  /* 0x0012580001307983 */ /* 0x000f220000100800 */
        /* <DEDUP_REMOVED lines=19> */
[----:B------:R-:W-:-:S03]  /*42690*/  PRMT R10, RZ, 0x7610, R10 ;  /* 0x00007610ff0a7816 */ /* 0x000fc6000000000a */
[----:B------:R3:W4:Y:S01]  /*426a0*/  @!P5 LDG.E.U16 R11, [R6.64] ;  /* 0x00000004060bd981 */ /* 0x000722000c1e1500 */
[----:B------:R-:W-:Y:S01]  /*426b0*/  PRMT R8, RZ, 0x7610, R8 ;  /* 0x00007610ff087816 */ /* 0x000fe20000000008 */
[----:B---3--:R-:W-:Y:S02]  /*426c0*/  @!P1 IMAD.MOV.U32 R6, RZ, RZ, R25 ;  /* 0x000000ffff069224 */ /* 0x008fe400078e0019 */
        /* <DEDUP_REMOVED lines=13> */
[----:B------:R-:W-:-:S06]  /*427a0*/  PRMT R9, RZ, 0x7610, R9 ;  /* 0x00007610ff097816 */ /* 0x000fcc0000000009 */
[----:B------:R0:W4:Y:S02]  /*427b0*/  @!P0 LDG.E.U16 R9, [R6.64] ;  /* 0x0000000406098981 */ /* 0x000124000c1e1500 */
[----:B0-----:R-:W-:Y:S02]  /*427c0*/  PRMT R7, RZ, 0x7610, R7 ;  /* 0x00007610ff077816 */ /* 0x001fe40000000007 */
[----:B------:R-:W-:-:S04]  /*427d0*/  PRMT R6, RZ, 0x7610, R6 ;  /* 0x00007610ff067816 */ /* 0x000fc80000000006 */
[----:B------:R0:W4:Y:S01]  /*427e0*/  @!P1 LDG.E.U16 R7, [R30.64] ;  /* 0x000000041e079981 */ /* 0x000122000c1e1500 */
[----:B------:R-:W-:Y:S01]  /*427f0*/  PRMT R5, RZ, 0x7610, R5 ;  /* 0x00007610ff057816 */ /* 0x000fe20000000005 */
[----:B0-----:R-:W-:Y:S02]  /*42800*/  @!P0 IMAD.MOV.U32 R30, RZ, RZ, R48 ;  /* 0x000000ffff1e8224 */ /* 0x001fe400078e0030 */
[----:B------:R-:W-:Y:S01]  /*42810*/  @!P0 IMAD.MOV.U32 R31, RZ, RZ, R49 ;  /* 0x000000ffff1f8224 */ /* 0x000fe200078e0031 */
[----:B------:R-:W-:Y:S02]  /*42820*/  ISETP.GE.AND P2, PT, R61, R4, PT ;  /* 0x000000043d00720c */ /* 0x000fe40003f46270 */
        /* <DEDUP_REMOVED lines=19> */
[----:B------:R-:W-:-:S04]  /*42960*/  ISETP.GE.AND P3, PT, R61, R4, PT ;  /* 0x000000043d00720c */ /* 0x000fc80003f66270 */
[----:B------:R3:W4:Y:S01]  /*42970*/  @!P2 LDG.E.U16 R52, [R30.64] ;  /* 0x000000041e34a981 */ /* 0x000722000c1e1500 */
[CC--:B------:R-:W-:Y:S02]  /*42980*/  ISETP.GE.AND P2, PT, R61.reuse, R4.reuse, PT ;  /* 0x000000043d00720c */ /* 0x0c0fe40003f46270 */
[----:B------:R-:W-:Y:S02]  /*42990*/  PRMT R51, RZ, 0x7610, R51 ;  /* 0x00007610ff337816 */ /* 0x000fe40000000033 */
[----:B------:R-:W-:Y:S02]  /*429a0*/  PRMT R50, RZ, 0x7610, R50 ;  /* 0x00007610ff327816 */ /* 0x000fe40000000032 */
[----:B-1----:R-:W-:Y:S02]  /*429b0*/  PRMT R47, RZ, 0x7610, R47 ;  /* 0x00007610ff2f7816 */ /* 0x002fe4000000002f */
[----:B---3--:R-:W-:Y:S02]  /*429c0*/  @!P3 IMAD.MOV.U32 R30, RZ, RZ, R25 ;  /* 0x000000ffff1eb224 */ /* 0x008fe400078e0019 */
[----:B------:R-:W-:Y:S01]  /*429d0*/  @!P3 IMAD.MOV.U32 R31, RZ, RZ, R26 ;  /* 0x000000ffff1fb224 */ /* 0x000fe200078e001a */
[----:B------:R-:W3:Y:S04]  /*429e0*/  LDL R25, [R1+0x1b68] ;  /* 0x001b680001197983 */ /* 0x000ee80000100800 */
[----:B------:R-:W3:Y:S04]  /*429f0*/  LDL R26, [R1+0x1b64] ;  /* 0x001b6400011a7983 */ /* 0x000ee80000100800 */
[----:B------:R2:W3:Y:S01]  /*42a00*/  @!P3 LDG.E.U16 R51, [R30.64] ;  /* 0x000000041e33b981 */ /* 0x0004e2000c1e1500 */
[----:B------:R-:W-:Y:S01]  /*42a10*/  ISETP.GE.AND P3, PT, R61, R4, PT ;  /* 0x000000043d00720c */ /* 0x000fe20003f66270 */
[----:B--2---:R-:W-:-:S02]  /*42a20*/  @!P2 IMAD.MOV.U32 R31, RZ, RZ, R24 ;  /* 0x000000ffff1fa224 */ /* 0x004fc400078e0018 */
[----:B----4-:R-:W-:Y:S01]  /*42a30*/  @!P2 IMAD.MOV.U32 R30, RZ, RZ, R2 ;  /* 0x000000ffff1ea224 */ /* 0x010fe200078e0002 */
[----:B------:R-:W2:Y:S04]  /*42a40*/  LDL R24, [R1+0x1b84] ;  /* 0x001b840001187983 */ /* 0x000ea80000100800 */
[----:B------:R-:W4:Y:S04]  /*42a50*/  LDL R2, [R1+0x1b88] ;  /* 0x001b880001027983 */ /* 0x000f280000100800 */
[----:B------:R0:W4:Y:S01]  /*42a60*/  @!P2 LDG.E.U16 R50, [R30.64] ;  /* 0x000000041e32a981 */ /* 0x000122000c1e1500 */
[----:B------:R-:W-:Y:S01]  /*42a70*/  ISETP.GE.AND P2, PT, R61, R4, PT ;  /* 0x000000043d00720c */ /* 0x000fe20003f46270 */
[----:B0-----:R-:W-:-:S02]  /*42a80*/  @!P3 IMAD.MOV.U32 R30, RZ, RZ, R48 ;  /* 0x000000ffff1eb224 */ /* 0x001fc400078e0030 */
[----:B------:R-:W-:-:S05]  /*42a90*/  @!P3 IMAD.MOV.U32 R31, RZ, RZ, R49 ;  /* 0x000000ffff1fb224 */ /* 0x000fca00078e0031 */
[----:B------:R0:W4:Y:S05]  /*42aa0*/  @!P3 LDG.E.U16 R47, [R30.64] ;  /* 0x000000041e2fb981 */ /* 0x00012a000c1e1500 */
[----:B0-----:R-:W-:Y:S02]  /*42ab0*/  @!P2 IMAD.MOV.U32 R30, RZ, RZ, R28 ;  /* 0x000000ffff1ea224 */ /* 0x001fe400078e001c */
[----:B------:R-:W-:Y:S01]  /*42ac0*/  @!P2 IMAD.MOV.U32 R31, RZ, RZ, R40 ;  /* 0x000000ffff1fa224 */ /* 0x000fe200078e0028 */
[----:B------:R-:W4:Y:S04]  /*42ad0*/  LDL R28, [R1+0x1ba8] ;  /* 0x001ba800011c7983 */ /* 0x000f280000100800 */
[----:B------:R-:W4:Y:S01]  /*42ae0*/  LDL R40, [R1+0x1ba4] ;  /* 0x001ba40001287983 */ /* 0x000f220000100800 */
[----:B------:R-:W-:-:S02]  /*42af0*/  PRMT R46, RZ, 0x7610, R46 ;  /* 0x00007610ff2e7816 */ /* 0x000fc4000000002e */
[----:B------:R-:W-:-:S04]  /*42b00*/  ISETP.GE.AND P3, PT, R61, R4, PT ;  /* 0x000000043d00720c */ /* 0x000fc80003f66270 */
[----:B------:R3:W4:Y:S01]  /*42b10*/  @!P2 LDG.E.U16 R46, [R30.64] ;  /* 0x000000041e2ea981 */ /* 0x000722000c1e1500 */
[CC--:B------:R-:W-:Y:S02]  /*42b20*/  ISETP.GE.AND P2, PT, R61.reuse, R4.reuse, PT ;  /* 0x000000043d00720c */ /* 0x0c0fe40003f46270 */
[----:B------:R-:W-:Y:S02]  /*42b30*/  PRMT R43, RZ, 0x7610, R43 ;  /* 0x00007610ff2b7816 */ /* 0x000fe4000000002b */
[----:B------:R-:W-:Y:S02]  /*42b40*/  PRMT R3, RZ, 0x7610, R3 ;  /* 0x00007610ff037816 */ /* 0x000fe40000000003 */
[----:B------:R-:W-:Y:S02]  /*42b50*/  PRMT R29, RZ, 0x7610, R29 ;  /* 0x00007610ff1d7816 */ /* 0x000fe4000000001d */
[----:B---3--:R-:W-:Y:S02]  /*42b60*/  @!P3 IMAD.MOV.U32 R30, RZ, RZ, R25 ;  /* 0x000000ffff1eb224 */ /* 0x008fe400078e0019 */
[----:B------:R-:W-:Y:S01]  /*42b70*/  @!P3 IMAD.MOV.U32 R31, RZ, RZ, R26 ;  /* 0x000000ffff1fb224 */ /* 0x000fe200078e001a */
[----:B------:R-:W3:Y:S04]  /*42b80*/  LDL R25, [R1+0x1be8] ;  /* 0x001be80001197983 */ /* 0x000ee80000100800 */
[----:B------:R-:W3:Y:S04]  /*42b90*/  LDL R26, [R1+0x1be4] ;  /* 0x001be400011a7983 */ /* 0x000ee80000100800 */
[----:B------:R2:W3:Y:S01]  /*42ba0*/  @!P3 LDG.E.U16 R43, [R30.64] ;  /* 0x000000041e2bb981 */ /* 0x0004e2000c1e1500 */
[----:B------:R-:W-:Y:S01]  /*42bb0*/  ISETP.GE.AND P3, PT, R61, R4, PT ;  /* 0x000000043d00720c */ /* 0x000fe20003f66270 */
[----:B------:R-:W-:Y:S02]  /*42bc0*/  STL [R1+0x3dc], R52 ;  /* 0x0003dc3401007387 */ /* 0x000fe40000100800 */
[----:B--2---:R-:W-:-:S02]  /*42bd0*/  @!P2 IMAD.MOV.U32 R31, RZ, RZ, R24 ;  /* 0x000000ffff1fa224 */ /* 0x004fc400078e0018 */
[----:B----4-:R-:W-:Y:S01]  /*42be0*/  @!P2 IMAD.MOV.U32 R30, RZ, RZ, R2 ;  /* 0x000000ffff1ea224 */ /* 0x010fe200078e0002 */
[----:B------:R-:W2:Y:S04]  /*42bf0*/  LDL R24, [R1+0x1c04] ;  /* 0x001c040001187983 */ /* 0x000ea80000100800 */
[----:B------:R-:W4:Y:S04]  /*42c00*/  LDL R2, [R1+0x1c08] ;  /* 0x001c080001027983 */ /* 0x000f280000100800 */
[----:B------:R0:W2:Y:S01]  /*42c10*/  @!P2 LDG.E.U16 R3, [R30.64] ;  /* 0x000000041e03a981 */ /* 0x0000a2000c1e1500 */
[----:B------:R-:W4:Y:S02]  /*42c20*/  LDL.LU R56, [R1+0xf54] ;  /* 0x000f540001387983 */ /* 0x000f240000300800 */
[----:B------:R-:W4:Y:S02]  /*42c30*/  LDL.LU R60, [R1+0xf50] ;  /* 0x000f5000013c7983 */ /* 0x000f240000300800 */
[----:B0-----:R-:W-:-:S02]  /*42c40*/  @!P3 IMAD.MOV.U32 R30, RZ, RZ, R28 ;  /* 0x000000ffff1eb224 */ /* 0x001fc400078e001c */
[----:B------:R-:W-:-:S05]  /*42c50*/  @!P3 IMAD.MOV.U32 R31, RZ, RZ, R40 ;  /* 0x000000ffff1fb224 */ /* 0x000fca00078e0028 */
[----:B------:R3:W4:Y:S01]  /*42c60*/  @!P3 LDG.E.U16 R29, [R30.64] ;  /* 0x000000041e1db981 */ /* 0x000722000c1e1500 */
[CC--:B------:R-:W-:Y:S02]  /*42c70*/  ISETP.GE.AND P2, PT, R61.reuse, R4.reuse, PT ;  /* 0x000000043d00720c */ /* 0x0c0fe40003f46270 */
[----:B------:R-:W-:Y:S02]  /*42c80*/  ISETP.GE.AND P3, PT, R61, R4, PT ;  /* 0x000000043d00720c */ /* 0x000fe40003f66270 */
[----:B------:R-:W-:-:S09]  /*42c90*/  PRMT R45, RZ, 0x7610, R45 ;  /* 0x00007610ff2d7816 */ /* 0x000fd2000000002d */
[----:B---3--:R-:W-:Y:S02]  /*42ca0*/  @!P2 IMAD.MOV.U32 R30, RZ, RZ, R25 ;  /* 0x000000ffff1ea224 */ /* 0x008fe400078e0019 */
[----:B------:R-:W-:-:S05]  /*42cb0*/  @!P2 IMAD.MOV.U32 R31, RZ, RZ, R26 ;  /* 0x000000ffff1fa224 */ /* 0x000fca00078e001a */
[----:B------:R0:W3:Y:S04]  /*42cc0*/  @!P2 LDG.E.U16 R45, [R30.64] ;  /* 0x000000041e2da981 */ /* 0x0000e8000c1e1500 */
[----:B--2---:R1:W-:Y:S01]  /*42cd0*/  STL [R1+0x3c4], R3 ;  /* 0x0003c40301007387 */ /* 0x0043e20000100800 */
[----:B------:R-:W-:Y:S03]  /*42ce0*/  STL [R1+0x3d8], R51 ;  /* 0x0003d83301007387 */ /* 0x000fe60000100800 */
[----:B-1----:R-:W2:Y:S01]  /*42cf0*/  LDL.LU R3, [R1+0xf4c] ;  /* 0x000f4c0001037983 */ /* 0x002ea20000300800 */
[----:B------:R1:W-:Y:S03]  /*42d00*/  STL [R1+0x3c8], R43 ;  /* 0x0003c82b01007387 */ /* 0x0003e60000100800 */
[----:B-1----:R-:W2:Y:S01]  /*42d10*/  LDL R43, [R1+0x1c24] ;  /* 0x001c2400012b7983 */ /* 0x002ea20000100800 */
[----:B------:R-:W-:Y:S02]  /*42d20*/  STL [R1+0x3d4], R50 ;  /* 0x0003d43201007387 */ /* 0x000fe40000100800 */
[----:B------:R-:W3:Y:S02]  /*42d30*/  LDL R40, [R1+0x1c28] ;  /* 0x001c280001287983 */ /* 0x000ee40000100800 */
[----:B------:R-:W3:Y:S01]  /*42d40*/  LDL R28, [R1+0x1c68] ;  /* 0x001c6800011c7983 */ /* 0x000ee20000100800 */
[----:B------:R-:W-:Y:S04]  /*42d50*/  STL [R1+0x3d0], R47 ;  /* 0x0003d02f01007387 */ /* 0x000fe80000100800 */
[----:B----4-:R1:W-:Y:S01]  /*42d60*/  STL [R1+0x3c0], R29 ;  /* 0x0003c01d01007387 */ /* 0x0103e20000100800 */
[----:B------:R-:W4:Y:S02]  /*42d70*/  LDL R26, [R1+0x1c84] ;  /* 0x001c8400011a7983 */ /* 0x000f240000100800 */
[----:B------:R-:W4:Y:S01]  /*42d80*/  LDL R25, [R1+0x1c88] ;  /* 0x001c880001197983 */ /* 0x000f220000100800 */
[----:B-1----:R-:W4:Y:S01]  /*42d90*/  LDL R29, [R1+0x1c64] ;  /* 0x001c6400011d7983 */ /* 0x002f220000100800 */
[----:B------:R-:W-:Y:S02]  /*42da0*/  STL [R1+0x3cc], R46 ;  /* 0x0003cc2e01007387 */ /* 0x000fe40000100800 */
[----:B0-----:R-:W-:-:S02]  /*42db0*/  @!P3 IMAD.MOV.U32 R30, RZ, RZ, R2 ;  /* 0x000000ffff1eb224 */ /* 0x001fc400078e0002 */
[----:B------:R-:W-:Y:S01]  /*42dc0*/  @!P3 IMAD.MOV.U32 R31, RZ, RZ, R24 ;  /* 0x000000ffff1fb224 */ /* 0x000fe200078e0018 */
[----:B------:R-:W4:Y:S04]  /*42dd0*/  LDL R2, [R1+0x1ca8] ;  /* 0x001ca80001027983 */ /* 0x000f280000100800 */
[----:B------:R-:W4:Y:S01]  /*42de0*/  LDL R24, [R1+0x1ca4] ;  /* 0x001ca40001187983 */ /* 0x000f220000100800 */
[----:B------:R-:W-:Y:S02]  /*42df0*/  ISETP.GE.AND P2, PT, R61, R4, PT ;  /* 0x000000043d00720c */ /* 0x000fe40003f46270 */
[----:B------:R-:W-:Y:S02]  /*42e00*/  PRMT R44, RZ, 0x7610, R44 ;  /* 0x00007610ff2c7816 */ /* 0x000fe4000000002c */
[----:B------:R-:W-:-:S04]  /*42e10*/  PRMT R32, RZ, 0x7610, R32 ;  /* 0x00007610ff207816 */ /* 0x000fc80000000020 */
[----:B------:R2:W4:Y:S01]  /*42e20*/  @!P3 LDG.E.U16 R44, [R30.64] ;  /* 0x000000041e2cb981 */ /* 0x000522000c1e1500 */
[CC--:B------:R-:W-:Y:S02]  /*42e30*/  ISETP.GE.AND P3, PT, R61.reuse, R4.reuse, PT ;  /* 0x000000043d00720c */ /* 0x0c0fe40003f66270 */
[----:B------:R-:W-:Y:S02]  /*42e40*/  PRMT R27, RZ, 0x7610, R27 ;  /* 0x00007610ff1b7816 */ /* 0x000fe4000000001b */
[----:B------:R-:W-:Y:S02]  /*42e50*/  ISETP.GE.AND P4, PT, R61, R4, PT ;  /* 0x000000043d00720c */ /* 0x000fe40003f86270 */
[----:B------:R-:W-:Y:S01]  /*42e60*/  PRMT R0, RZ, 0x7610, R0 ;  /* 0x00007610ff007816 */ /* 0x000fe20000000000 */
[----:B--2---:R-:W-:Y:S02]  /*42e70*/  @!P2 IMAD.MOV.U32 R31, RZ, RZ, R43 ;  /* 0x000000ffff1fa224 */ /* 0x004fe400078e002b */
[----:B---3--:R-:W-:-:S05]  /*42e80*/  @!P2 IMAD.MOV.U32 R30, RZ, RZ, R40 ;  /* 0x000000ffff1ea224 */ /* 0x008fca00078e0028 */
[----:B------:R0:W2:Y:S01]  /*42e90*/  @!P2 LDG.E.U16 R32, [R30.64] ;  /* 0x000000041e20a981 */ /* 0x0000a2000c1e1500 */
[----:B------:R-:W-:Y:S01]  /*42ea0*/  ISETP.GE.AND P2, PT, R61, R4, PT ;  /* 0x000000043d00720c */ /* 0x000fe20003f46270 */
[----:B------:R-:W-:Y:S02]  /*42eb0*/  PRMT R4, RZ, 0x7610, R4 ;  /* 0x00007610ff047816 */ /* 0x000fe40000000004 */
[----:B0-----:R-:W-:Y:S02]  /*42ec0*/  @!P3 IMAD.MOV.U32 R30, RZ, RZ, R28 ;  /* 0x000000ffff1eb224 */ /* 0x001fe400078e001c */
[----:B----4-:R-:W-:-:S05]  /*42ed0*/  @!P3 IMAD.MOV.U32 R31, RZ, RZ, R29 ;  /* 0x000000ffff1fb224 */ /* 0x010fca00078e001d */
[----:B------:R0:W3:Y:S03]  /*42ee0*/  @!P3 LDG.E.U16 R27, [R30.64] ;  /* 0x000000041e1bb981 */ /* 0x0000e6000c1e1500 */
[----:B0-----:R-:W-:Y:S02]  /*42ef0*/  @!P2 IMAD.MOV.U32 R30, RZ, RZ, R25 ;  /* 0x000000ffff1ea224 */ /* 0x001fe400078e0019 */
[----:B------:R-:W-:-:S05]  /*42f00*/  @!P2 IMAD.MOV.U32 R31, RZ, RZ, R26 ;  /* 0x000000ffff1fa224 */ /* 0x000fca00078e001a */
[----:B------:R0:W4:Y:S02]  /*42f10*/  @!P2 LDG.E.U16 R4, [R30.64] ;  /* 0x000000041e04a981 */ /* 0x000124000c1e1500 */
[----:B0-----:R-:W-:Y:S02]  /*42f20*/  @!P4 IMAD.MOV.U32 R30, RZ, RZ, R2 ;  /* 0x000000ffff1ec224 */ /* 0x001fe400078e0002 */
[----:B------:R-:W-:-:S05]  /*42f30*/  @!P4 IMAD.MOV.U32 R31, RZ, RZ, R24 ;  /* 0x000000ffff1fc224 */ /* 0x000fca00078e0018 */
[----:B------:R-:W2:Y:S01]  /*42f40*/  @!P4 LDG.E.U16 R0, [R30.64] ;  /* 0x000000041e00c981 */ /* 0x000ea2000c1e1500 */
[----:B------:R-:W-:-:S05]  /*42f50*/  IMAD.SHL.U32 R61, R36, 0x2, RZ ;  /* 0x00000002243d7824 */ /* 0x000fca00078e00ff */
[----:B------:R-:W-:-:S05]  /*42f60*/  LOP3.LUT R61, R61, 0x30, RZ, 0x3c, !PT ;  /* 0x000000303d3d7812 */ /* 0x000fca00078e3cff */
[----:B------:R-:W-:Y:S01]  /*42f70*/  STS.U16 [R61+0x1340], R56 ;  /* 0x001340383d007388 */ /* 0x000fe20000000400 */
[----:B------:R-:W-:Y:S02]  /*42f80*/  STS.U16 [R61+0x1380], R60 ;  /* 0x0013803c3d007388 */ /* 0x000fe40000000400 */
[----:B------:R-:W-:Y:S01]  /*42f90*/  STS.U16 [R61+0x13c0], R3 ;  /* 0x0013c0033d007388 */ /* 0x000fe20000000400 */
[----:B----4-:R0:W-:Y:S04]  /*42fa0*/  STL [R1+0x3ac], R4 ;  /* 0x0003ac0401007387 */ /* 0x0101e80000100800 */
[----:B0-----:R-:W4:Y:S01]  /*42fb0*/  LDL.LU R4, [R1+0xf48] ;  /* 0x000f480001047983 */ /* 0x001f220000300800 */
[----:B------:R-:W4:Y:S02]  /*42fc0*/  LDL.LU R43, [R1+0xf44] ;  /* 0x000f4400012b7983 */ /* 0x000f240000300800 */
[----:B------:R0:W-:Y:S02]  /*42fd0*/  STL [R1+0x3bc], R45 ;  /* 0x0003bc2d01007387 */ /* 0x0001e40000100800 */
[----:B0-----:R-:W4:Y:S01]  /*42fe0*/  LDL.LU R45, [R1+0xf40] ;  /* 0x000f4000012d7983 */ /* 0x001f220000300800 */
[----:B------:R-:W4:Y:S02]  /*42ff0*/  LDL.LU R46, [R1+0xf3c] ;  /* 0x000f3c00012e7983 */ /* 0x000f240000300800 */
[----:B------:R-:W4:Y:S02]  /*43000*/  LDL.LU R47, [R1+0xf38] ;  /* 0x000f3800012f7983 */ /* 0x000f240000300800 */
[----:B------:R-:W4:Y:S01]  /*43010*/  LDL.LU R49, [R1+0xf34] ;  /* 0x000f340001317983 */ /* 0x000f220000300800 */
[----:B------:R-:W4:Y:S01]  /*43020*/  LDL.LU R50, [R1+0xf30] ;  /* 0x000f300001327983 */ /* 0x000f220000300800 */
[----:B------:R-:W4:Y:S02]  /*43030*/  LDL.LU R51, [R1+0xf2c] ;  /* 0x000f2c0001337983 */ /* 0x000f240000300800 */
[----:B------:R-:W4:Y:S02]  /*43040*/  LDL.LU R53, [R1+0xf28] ;  /* 0x000f280001357983 */ /* 0x000f240000300800 */
[----:B------:R-:W4:Y:S01]  /*43050*/  LDL.LU R54, [R1+0xf24] ;  /* 0x000f240001367983 */ /* 0x000f220000300800 */
[----:B------:R-:W-:Y:S01]  /*43060*/  STL [R1+0x3b8], R44 ;  /* 0x0003b82c01007387 */ /* 0x000fe20000100800 */
[----:B------:R-:W4:Y:S02]  /*43070*/  LDL.LU R55, [R1+0xf20] ;  /* 0x000f200001377983 */ /* 0x000f240000300800 */
[----:B------:R-:W4:Y:S02]  /*43080*/  LDL.LU R57, [R1+0xf1c] ;  /* 0x000f1c0001397983 */ /* 0x000f240000300800 */
[----:B------:R-:W4:Y:S01]  /*43090*/  LDL.LU R58, [R1+0xf18] ;  /* 0x000f1800013a7983 */ /* 0x000f220000300800 */
[----:B------:R-:W4:Y:S01]  /*430a0*/  LDL.LU R59, [R1+0xf14] ;  /* 0x000f1400013b7983 */ /* 0x000f220000300800 */
[----:B--2---:R-:W-:Y:S02]  /*430b0*/  STL [R1+0x3b4], R32 ;  /* 0x0003b42001007387 */ /* 0x004fe40000100800 */
[----:B------:R0:W-:Y:S02]  /*430c0*/  STL [R1+0x3a8], R0 ;  /* 0x0003a80001007387 */ /* 0x0001e40000100800 */
[----:B0-----:R-:W2:Y:S01]  /*430d0*/  LDL.LU R0, [R1+0xf10] ;  /* 0x000f100001007983 */ /* 0x001ea20000300800 */
[----:B------:R-:W2:Y:S02]  /*430e0*/  LDL.LU R2, [R1+0xf0c] ;  /* 0x000f0c0001027983 */ /* 0x000ea40000300800 */
[----:B------:R-:W2:Y:S02]  /*430f0*/  LDL.LU R24, [R1+0xf08] ;  /* 0x000f080001187983 */ /* 0x000ea40000300800 */
[----:B------:R-:W2:Y:S01]  /*43100*/  LDL.LU R25, [R1+0xf04] ;  /* 0x000f040001197983 */ /* 0x000ea20000300800 */
[----:B---3--:R0:W-:Y:S01]  /*43110*/  STL [R1+0x3b0], R27 ;  /* 0x0003b01b01007387 */ /* 0x0081e20000100800 */
[----:B------:R-:W3:Y:S03]  /*43120*/  LDL.LU R26, [R1+0xf00] ;  /* 0x000f0000011a7983 */ /* 0x000ee60000300800 */
        /* <DEDUP_REMOVED lines=12> */
[----:B----4-:R0:W-:Y:S01]  /*431f0*/  STS.U16 [R61+0x1740], R4 ;  /* 0x001740043d007388 */ /* 0x0101e20000000400 */
[----:B------:R1:W-:Y:S03]  /*43200*/  STS.U16 [R61+0x1700], R43 ;  /* 0x0017002b3d007388 */ /* 0x0003e60000000400 */
[----:B0-----:R-:W4:Y:S04]  /*43210*/  LDL.LU R4, [R1+0xecc] ;  /* 0x000ecc0001047983 */ /* 0x001f280000300800 */
[----:B------:R0:W-:Y:S01]  /*43220*/  STS.U16 [R61+0x17c0], R45 ;  /* 0x0017c02d3d007388 */ /* 0x0001e20000000400 */
[----:B-1----:R-:W4:Y:S02]  /*43230*/  LDL.LU R43, [R1+0xec8] ;  /* 0x000ec800012b7983 */ /* 0x002f240000300800 */
        /* <DEDUP_REMOVED lines=18> */
[----:B-1----:R-:W4:Y:S02]  /*43360*/  LDL.LU R54, [R1+0xea8] ;  /* 0x000ea80001367983 */ /* 0x002f240000300800 */
[----:B------:R-:W4:Y:S01]  /*43370*/  LDL.LU R55, [R1+0xea4] ;  /* 0x000ea40001377983 */ /* 0x000f220000300800 */
[----:B--2---:R-:W2:Y:S01]  /*43380*/  LDL.LU R57, [R1+0xea0] ;  /* 0x000ea00001397983 */ /* 0x004ea20000300800 */
[----:B------:R-:W2:Y:S02]  /*43390*/  LDL.LU R58, [R1+0xe9c] ;  /* 0x000e9c00013a7983 */ /* 0x000ea40000300800 */
[----:B------:R0:W-:Y:S02]  /*433a0*/  STS.U16 [R61+0x2380], R0 ;  /* 0x002380003d007388 */ /* 0x0001e40000000400 */
[----:B------:R-:W2:Y:S01]  /*433b0*/  LDL.LU R59, [R1+0xe98] ;  /* 0x000e9800013b7983 */ /* 0x000ea20000300800 */
[----:B------:R1:W-:Y:S01]  /*433c0*/  STS.U16 [R61+0x23c0], R2 ;  /* 0x0023c0023d007388 */ /* 0x0003e20000000400 */
[----:B------:R3:W-:Y:S02]  /*433d0*/  STS.U16 [R61+0x2740], R24 ;  /* 0x002740183d007388 */ /* 0x0007e40000000400 */
[----:B------:R3:W-:Y:S02]  /*433e0*/  STS.U16 [R61+0x2700], R25 ;  /* 0x002700193d007388 */ /* 0x0007e40000000400 */
[----:B---3--:R3:W-:Y:S01]  /*433f0*/  STS.U16 [R61+0x27c0], R26 ;  /* 0x0027c01a3d007388 */ /* 0x0087e20000000400 */
[----:B0-----:R-:W2:Y:S01]  /*43400*/  LDL.LU R0, [R1+0xe94] ;  /* 0x000e940001007983 */ /* 0x001ea20000300800 */
[----:B-1----:R-:W2:Y:S02]  /*43410*/  LDL.LU R2, [R1+0xe90] ;  /* 0x000e900001027983 */ /* 0x002ea40000300800 */
[----:B------:R-:W2:Y:S01]  /*43420*/  LDL.LU R24, [R1+0xe8c] ;  /* 0x000e8c0001187983 */ /* 0x000ea20000300800 */
[----:B------:R0:W-:Y:S04]  /*43430*/  STS.U16 [R61+0x2780], R27 ;  /* 0x0027801b3d007388 */ /* 0x0001e80000000400 */
[----:B------:R-:W2:Y:S01]  /*43440*/  LDL.LU R25, [R1+0xe88] ;  /* 0x000e880001197983 */ /* 0x000ea20000300800 */
[----:B---3--:R-:W3:Y:S02]  /*43450*/  LDL.LU R26, [R1+0xe84] ;  /* 0x000e8400011a7983 */ /* 0x008ee40000300800 */
        /* <DEDUP_REMOVED lines=11> */
[----:B------:R1:W-:Y:S01]  /*43510*/  STS.U16 [R61+0x2fc0], R48 ;  /* 0x002fc0303d007388 */ /* 0x0003e20000000400 */
[----:B------:R1:W-:Y:S03]  /*43520*/  STS.U16 [R61+0x2f80], R52 ;  /* 0x002f80343d007388 */ /* 0x0003e60000000400 */
[----:B0-----:R-:W3:Y:S01]  /*43530*/  LDL.LU R40, [R1+0x798] ;  /* 0x0007980001287983 */ /* 0x001ee20000300800 */
[----:B------:R0:W-:Y:S02]  /*43540*/  STS.U16 [R61+0x3300], R56 ;  /* 0x003300383d007388 */ /* 0x0001e40000000400 */
[----:B------:R0:W-:Y:S01]  /*43550*/  STS.U16 [R61+0x3340], R60 ;  /* 0x0033403c3d007388 */ /* 0x0001e20000000400 */
[----:B-1----:R-:W3:Y:S01]  /*43560*/  LDL.LU R44, [R1+0x794] ;  /* 0x00079400012c7983 */ /* 0x002ee20000300800 */
[----:B------:R-:W3:Y:S02]  /*43570*/  LDL.LU R48, [R1+0x790] ;  /* 0x0007900001307983 */ /* 0x000ee40000300800 */
[----:B------:R-:W3:Y:S02]  /*43580*/  LDL.LU R52, [R1+0x78c] ;  /* 0x00078c0001347983 */ /* 0x000ee40000300800 */
[----:B------:R1:W-:Y:S01]  /*43590*/  STS.U16 [R61+0x3380], R3 ;  /* 0x003380033d007388 */ /* 0x0003e20000000400 */
[----:B0-----:R-:W3:Y:S01]  /*435a0*/  LDL.LU R56, [R1+0x788] ;  /* 0x0007880001387983 */ /* 0x001ee20000300800 */
[----:B------:R-:W3:Y:S03]  /*435b0*/  LDL.LU R60, [R1+0x740] ;  /* 0x00074000013c7983 */ /* 0x000ee60000300800 */
[----:B-1----:R-:W3:Y:S04]  /*435c0*/  LDL.LU R3, [R1+0x734] ;  /* 0x0007340001037983 */ /* 0x002ee80000300800 */
        /* <DEDUP_REMOVED lines=14> */
[----:B------:R-:W4:Y:S03]  /*436b0*/  LDL.LU R50, [R1+0x590] ;  /* 0x0005900001327983 */ /* 0x000f260000300800 */
[----:B------:R0:W-:Y:S01]  /*436c0*/  STS.U16 [R61+0x3bc0], R53 ;  /* 0x003bc0353d007388 */ /* 0x0001e20000000400 */
[----:B------:R-:W4:Y:S02]  /*436d0*/  LDL.LU R51, [R1+0x584] ;  /* 0x0005840001337983 */ /* 0x000f240000300800 */
[----:B------:R1:W-:Y:S02]  /*436e0*/  STS.U16 [R61+0x3f40], R54 ;  /* 0x003f40363d007388 */ /* 0x0003e40000000400 */
[----:B------:R2:W-:Y:S02]  /*436f0*/  STS.U16 [R61+0x3f00], R55 ;  /* 0x003f00373d007388 */ /* 0x0005e40000000400 */
[----:B--2---:R2:W-:Y:S01]  /*43700*/  STS.U16 [R61+0x3fc0], R57 ;  /* 0x003fc0393d007388 */ /* 0x0045e20000000400 */
[----:B------:R2:W-:Y:S02]  /*43710*/  STS.U16 [R61+0x3f80], R58 ;  /* 0x003f803a3d007388 */ /* 0x0005e40000000400 */
[----:B------:R2:W-:Y:S01]  /*43720*/  STS.U16 [R61+0x4300], R59 ;  /* 0x0043003b3d007388 */ /* 0x0005e20000000400 */
[----:B0-----:R-:W4:Y:S01]  /*43730*/  LDL.LU R53, [R1+0x578] ;  /* 0x0005780001357983 */ /* 0x001f220000300800 */
[----:B-1----:R-:W4:Y:S02]  /*43740*/  LDL.LU R54, [R1+0x56c] ;  /* 0x00056c0001367983 */ /* 0x002f240000300800 */
[----:B------:R-:W4:Y:S01]  /*43750*/  LDL.LU R55, [R1+0x460] ;  /* 0x0004600001377983 */ /* 0x000f220000300800 */
[----:B--2---:R-:W2:Y:S01]  /*43760*/  LDL.LU R57, [R1+0x45c] ;  /* 0x00045c0001397983 */ /* 0x004ea20000300800 */
[----:B------:R-:W2:Y:S03]  /*43770*/  LDL.LU R58, [R1+0x458] ;  /* 0x00045800013a7983 */ /* 0x000ea60000300800 */
[----:B------:R0:W-:Y:S01]  /*43780*/  STS.U16 [R61+0x4340], R0 ;  /* 0x004340003d007388 */ /* 0x0001e20000000400 */
[----:B------:R-:W2:Y:S02]  /*43790*/  LDL.LU R59, [R1+0x454] ;  /* 0x00045400013b7983 */ /* 0x000ea40000300800 */
[----:B------:R1:W-:Y:S02]  /*437a0*/  STS.U16 [R61+0x4380], R2 ;  /* 0x004380023d007388 */ /* 0x0003e40000000400 */
[----:B------:R3:W-:Y:S01]  /*437b0*/  STS.U16 [R61+0x43c0], R24 ;  /* 0x0043c0183d007388 */ /* 0x0007e20000000400 */
[----:B------:R3:W-:Y:S02]  /*437c0*/  STS.U16 [R61+0x4740], R25 ;  /* 0x004740193d007388 */ /* 0x0007e40000000400 */
[----:B---3--:R3:W-:Y:S02]  /*437d0*/  STS.U16 [R61+0x4700], R26 ;  /* 0x0047001a3d007388 */ /* 0x0087e40000000400 */
[----:B0-----:R-:W2:Y:S01]  /*437e0*/  LDL.LU R0, [R1+0x420] ;  /* 0x0004200001007983 */ /* 0x001ea20000300800 */
[----:B-1----:R-:W2:Y:S02]  /*437f0*/  LDL.LU R2, [R1+0x41c] ;  /* 0x00041c0001027983 */ /* 0x002ea40000300800 */
[----:B------:R-:W2:Y:S01]  /*43800*/  LDL.LU R24, [R1+0x418] ;  /* 0x0004180001187983 */ /* 0x000ea20000300800 */
[----:B------:R0:W-:Y:S04]  /*43810*/  STS.U16 [R61+0x47c0], R27 ;  /* 0x0047c01b3d007388 */ /* 0x0001e80000000400 */
[----:B------:R-:W2:Y:S04]  /*43820*/  LDL.LU R25, [R1+0x414] ;  /* 0x0004140001197983 */ /* 0x000ea80000300800 */
[----:B---3--:R-:W3:Y:S01]  /*43830*/  LDL.LU R26, [R1+0x3ec] ;  /* 0x0003ec00011a7983 */ /* 0x008ee20000300800 */
[----:B------:R1:W-:Y:S02]  /*43840*/  STS.U16 [R61+0x4780], R28 ;  /* 0x0047801c3d007388 */ /* 0x0003e40000000400 */
[----:B------:R1:W-:Y:S01]  /*43850*/  STS.U16 [R61+0x4b00], R29 ;  /* 0x004b001d3d007388 */ /* 0x0003e20000000400 */
[----:B------:R1:W-:Y:S01]  /*43860*/  STS.U16 [R61+0x4b40], R32 ;  /* 0x004b40203d007388 */ /* 0x0003e20000000400 */
[----:B------:R1:W-:Y:S03]  /*43870*/  STS.U16 [R61+0x4b80], R36 ;  /* 0x004b80243d007388 */ /* 0x0003e60000000400 */
[----:B0-----:R-:W3:Y:S04]  /*43880*/  LDL.LU R27, [R1+0x3e8] ;  /* 0x0003e800011b7983 */ /* 0x001ee80000300800 */
[----:B-1----:R-:W3:Y:S04]  /*43890*/  LDL.LU R28, [R1+0x3e4] ;  /* 0x0003e400011c7983 */ /* 0x002ee80000300800 */
[----:B------:R0:W-:Y:S04]  /*438a0*/  STS.U16 [R61+0x4bc0], R40 ;  /* 0x004bc0283d007388 */ /* 0x0001e80000000400 */
[----:B------:R-:W3:Y:S01]  /*438b0*/  LDL.LU R29, [R1+0x3e0] ;  /* 0x0003e000011d7983 */ /* 0x000ee20000300800 */
[----:B------:R-:W3:Y:S02]  /*438c0*/  LDL.LU R32, [R1+0x398] ;  /* 0x0003980001207983 */ /* 0x000ee40000300800 */
[----:B------:R-:W3:Y:S01]  /*438d0*/  LDL.LU R36, [R1+0x38c] ;  /* 0x00038c0001247983 */ /* 0x000ee20000300800 */
[----:B------:R1:W-:Y:S01]  /*438e0*/  STS.U16 [R61+0x4f40], R44 ;  /* 0x004f402c3d007388 */ /* 0x0003e20000000400 */
[----:B------:R1:W-:Y:S02]  /*438f0*/  STS.U16 [R61+0x4f00], R48 ;  /* 0x004f00303d007388 */ /* 0x0003e40000000400 */
[----:B------:R1:W-:Y:S01]  /*43900*/  STS.U16 [R61+0x4fc0], R52 ;  /* 0x004fc0343d007388 */ /* 0x0003e20000000400 */
[----:B0-----:R-:W3:Y:S04]  /*43910*/  LDL.LU R40, [R1+0x384] ;  /* 0x0003840001287983 */ /* 0x001ee80000300800 */
[----:B------:R0:W-:Y:S01]  /*43920*/  STS.U16 [R61+0x4f80], R56 ;  /* 0x004f80383d007388 */ /* 0x0001e20000000400 */
[----:B------:R0:W-:Y:S03]  /*43930*/  STS.U16 [R61+0x5300], R60 ;  /* 0x0053003c3d007388 */ /* 0x0001e60000000400 */
[----:B-1----:R-:W3:Y:S01]  /*43940*/  LDL.LU R44, [R1+0x37c] ;  /* 0x00037c00012c7983 */ /* 0x002ee20000300800 */
[----:B------:R-:W3:Y:S02]  /*43950*/  LDL.LU R48, [R1+0x354] ;  /* 0x0003540001307983 */ /* 0x000ee40000300800 */
[----:B------:R-:W3:Y:S01]  /*43960*/  LDL.LU R52, [R1+0x34c] ;  /* 0x00034c0001347983 */ /* 0x000ee20000300800 */
[----:B------:R1:W-:Y:S04]  /*43970*/  STS.U16 [R61+0x5340], R3 ;  /* 0x005340033d007388 */ /* 0x0003e80000000400 */
[----:B0-----:R-:W3:Y:S01]  /*43980*/  LDL.LU R56, [R1+0x344] ;  /* 0x0003440001387983 */ /* 0x001ee20000300800 */
[----:B------:R-:W3:Y:S03]  /*43990*/  LDL.LU R60, [R1+0x33c] ;  /* 0x00033c00013c7983 */ /* 0x000ee60000300800 */
[----:B-1----:R-:W3:Y:S04]  /*439a0*/  LDL.LU R3, [R1+0x328] ;  /* 0x0003280001037983 */ /* 0x002ee80000300800 */
[----:B----4-:R-:W-:Y:S01]  /*439b0*/  STS.U16 [R61+0x5380], R4 ;  /* 0x005380043d007388 */ /* 0x010fe20000000400 */
        /* <DEDUP_REMOVED lines=10> */
[----:B--2---:R-:W-:Y:S01]  /*43a60*/  STS.U16 [R61+0x5f00], R57 ;  /* 0x005f00393d007388 */ /* 0x004fe20000000400 */
[----:B------:R-:W-:Y:S02]  /*43a70*/  STS.U16 [R61+0x5fc0], R58 ;  /* 0x005fc03a3d007388 */ /* 0x000fe40000000400 */
[----:B------:R-:W-:Y:S01]  /*43a80*/  STS.U16 [R61+0x5f80], R59 ;  /* 0x005f803b3d007388 */ /* 0x000fe20000000400 */
[----:B------:R-:W-:Y:S01]  /*43a90*/  STS.U16 [R61+0x6300], R0 ;  /* 0x006300003d007388 */ /* 0x000fe20000000400 */
[----:B------:R-:W-:Y:S02]  /*43aa0*/  STS.U16 [R61+0x6340], R2 ;  /* 0x006340023d007388 */ /* 0x000fe40000000400 */
[----:B------:R0:W-:Y:S01]  /*43ab0*/  STS.U16 [R61+0x6380], R24 ;  /* 0x006380183d007388 */ /* 0x0001e20000000400 */
[----:B------:R1:W-:Y:S01]  /*43ac0*/  STS.U16 [R61+0x63c0], R25 ;  /* 0x0063c0193d007388 */ /* 0x0003e20000000400 */
[----:B---3--:R2:W-:Y:S03]  /*43ad0*/  STS.U16 [R61+0x6740], R26 ;  /* 0x0067401a3d007388 */ /* 0x0085e60000000400 */
[----:B0-----:R-:W3:Y:S01]  /*43ae0*/  LDL.LU R24, [R1+0x324] ;  /* 0x0003240001187983 */ /* 0x001ee20000300800 */
[----:B-1----:R-:W4:Y:S03]  /*43af0*/  LDL.LU R25, [R1+0x320] ;  /* 0x0003200001197983 */ /* 0x002f260000300800 */
[----:B------:R0:W-:Y:S04]  /*43b00*/  STS.U16 [R61+0x6700], R27 ;  /* 0x0067001b3d007388 */ /* 0x0001e80000000400 */
[----:B--2---:R-:W2:Y:S01]  /*43b10*/  LDL.LU R26, [R1+0x31c] ;  /* 0x00031c00011a7983 */ /* 0x004ea20000300800 */
[----:B------:R1:W-:Y:S02]  /*43b20*/  STS.U16 [R61+0x67c0], R28 ;  /* 0x0067c01c3d007388 */ /* 0x0003e40000000400 */
[----:B------:R1:W-:Y:S01]  /*43b30*/  STS.U16 [R61+0x6780], R29 ;  /* 0x0067801d3d007388 */ /* 0x0003e20000000400 */
[----:B------:R1:W-:Y:S01]  /*43b40*/  STS.U16 [R61+0x6b00], R32 ;  /* 0x006b00203d007388 */ /* 0x0003e20000000400 */
[----:B------:R1:W-:Y:S03]  /*43b50*/  STS.U16 [R61+0x6b40], R36 ;  /* 0x006b40243d007388 */ /* 0x0003e60000000400 */
[----:B0-----:R-:W2:Y:S04]  /*43b60*/  LDL.LU R27, [R1+0x308] ;  /* 0x00030800011b7983 */ /* 0x001ea80000300800 */
[----:B-1----:R-:W2:Y:S01]  /*43b70*/  LDL.LU R28, [R1+0x2fc] ;  /* 0x0002fc00011c7983 */ /* 0x002ea20000300800 */
[----:B------:R-:W2:Y:S03]  /*43b80*/  LDL.LU R29, [R1+0x2e0] ;  /* 0x0002e000011d7983 */ /* 0x000ea60000300800 */
[----:B------:R0:W-:Y:S04]  /*43b90*/  STS.U16 [R61+0x6b80], R40 ;  /* 0x006b80283d007388 */ /* 0x0001e80000000400 */
[----:B------:R-:W2:Y:S01]  /*43ba0*/  LDL.LU R32, [R1+0x2d4] ;  /* 0x0002d40001207983 */ /* 0x000ea20000300800 */
[----:B------:R-:W2:Y:S02]  /*43bb0*/  LDL.LU R36, [R1+0x2b8] ;  /* 0x0002b80001247983 */ /* 0x000ea40000300800 */
[----:B------:R1:W-:Y:S02]  /*43bc0*/  STS.U16 [R61+0x6bc0], R44 ;  /* 0x006bc02c3d007388 */ /* 0x0003e40000000400 */
[----:B------:R1:W-:Y:S01]  /*43bd0*/  STS.U16 [R61+0x6f40], R48 ;  /* 0x006f40303d007388 */ /* 0x0003e20000000400 */
[----:B------:R1:W-:Y:S01]  /*43be0*/  STS.U16 [R61+0x6f00], R52 ;  /* 0x006f00343d007388 */ /* 0x0003e20000000400 */
[----:B------:R1:W-:Y:S03]  /*43bf0*/  STS.U16 [R61+0x6fc0], R56 ;  /* 0x006fc0383d007388 */ /* 0x0003e60000000400 */
[----:B0-----:R-:W2:Y:S01]  /*43c00*/  LDL.LU R40, [R1+0x2ac] ;  /* 0x0002ac0001287983 */ /* 0x001ea20000300800 */
[----:B-1----:R-:W2:Y:S03]  /*43c10*/  LDL.LU R44, [R1+0x2a0] ;  /* 0x0002a000012c7983 */ /* 0x002ea60000300800 */
[----:B------:R0:W-:Y:S04]  /*43c20*/  STS.U16 [R61+0x6f80], R60 ;  /* 0x006f803c3d007388 */ /* 0x0001e80000000400 */
[----:B------:R-:W2:Y:S01]  /*43c30*/  LDL.LU R48, [R1+0x294] ;  /* 0x0002940001307983 */ /* 0x000ea20000300800 */
[----:B------:R-:W2:Y:S02]  /*43c40*/  LDL.LU R52, [R1+0x278] ;  /* 0x0002780001347983 */ /* 0x000ea40000300800 */
[----:B------:R-:W2:Y:S01]  /*43c50*/  LDL.LU R56, [R1+0x26c] ;  /* 0x00026c0001387983 */ /* 0x000ea20000300800 */
[----:B------:R1:W-:Y:S04]  /*43c60*/  STS.U16 [R61+0x7300], R3 ;  /* 0x007300033d007388 */ /* 0x0003e80000000400 */
[----:B0-----:R-:W2:Y:S04]  /*43c70*/  LDL.LU R60, [R1+0x260] ;  /* 0x00026000013c7983 */ /* 0x001ea80000300800 */
[----:B-1----:R-:W2:Y:S01]  /*43c80*/  LDL.LU R3, [R1+0x254] ;  /* 0x0002540001037983 */ /* 0x002ea20000300800 */
        /* <DEDUP_REMOVED lines=15> */
[----:B------:R-:W2:Y:S04]  /*43d80*/  LDL.LU R2, [R1+0x8] ;  /* 0x0000080001027983 */ /* 0x000ea80000300800 */
[----:B---3--:R0:W-:Y:S01]  /*43d90*/  STS.U16 [R61+0x7340], R24 ;  /* 0x007340183d007388 */ /* 0x0081e20000000400 */
[----:B----4-:R1:W-:Y:S03]  /*43da0*/  STS.U16 [R61+0x7380], R25 ;  /* 0x007380193d007388 */ /* 0x0103e60000000400 */
[----:B--2---:R2:W-:Y:S04]  /*43db0*/  STS.U16 [R61+0x73c0], R26 ;  /* 0x0073c01a3d007388 */ /* 0x0045e80000000400 */
[----:B0-----:R-:W3:Y:S04]  /*43dc0*/  LDL.LU R24, [R1+0x3588] ;  /* 0x0035880001187983 */ /* 0x001ee80000300800 */
[----:B------:R0:W-:Y:S01]  /*43dd0*/  STS.U16 [R61+0x7740], R27 ;  /* 0x0077401b3d007388 */ /* 0x0001e20000000400 */
[----:B------:R4:W-:Y:S02]  /*43de0*/  STS.U16 [R61+0x7700], R28 ;  /* 0x0077001c3d007388 */ /* 0x0009e40000000400 */
[----:B------:R2:W-:Y:S02]  /*43df0*/  STS.U16 [R61+0x77c0], R29 ;  /* 0x0077c01d3d007388 */ /* 0x0005e40000000400 */
[----:B-1----:R-:W3:Y:S01]  /*43e00*/  LDL.LU R25, [R1+0x3584] ;  /* 0x0035840001197983 */ /* 0x002ee20000300800 */
[----:B--2---:R-:W2:Y:S04]  /*43e10*/  LDL.LU R26, [R1+0x3580] ;  /* 0x00358000011a7983 */ /* 0x004ea80000300800 */
[----:B------:R1:W-:Y:S01]  /*43e20*/  STS.U16 [R61+0x7780], R32 ;  /* 0x007780203d007388 */ /* 0x0003e20000000400 */
[----:B------:R1:W-:Y:S03]  /*43e30*/  STS.U16 [R61+0x7b00], R36 ;  /* 0x007b00243d007388 */ /* 0x0003e60000000400 */
[----:B0-----:R-:W2:Y:S01]  /*43e40*/  LDL.LU R27, [R1+0x357c] ;  /* 0x00357c00011b7983 */ /* 0x001ea20000300800 */
[----:B----4-:R-:W4:Y:S02]  /*43e50*/  LDL.LU R28, [R1+0x3578] ;  /* 0x00357800011c7983 */ /* 0x010f240000300800 */
[----:B------:R-:W2:Y:S01]  /*43e60*/  LDL.LU R29, [R1+0x3574] ;  /* 0x00357400011d7983 */ /* 0x000ea20000300800 */
[----:B------:R0:W-:Y:S01]  /*43e70*/  STS.U16 [R61+0x7b40], R40 ;  /* 0x007b40283d007388 */ /* 0x0001e20000000400 */
[----:B------:R0:W-:Y:S03]  /*43e80*/  STS.U16 [R61+0x7b80], R44 ;  /* 0x007b802c3d007388 */ /* 0x0001e60000000400 */
[----:B-1----:R-:W2:Y:S04]  /*43e90*/  LDL.LU R32, [R1+0x3570] ;  /* 0x0035700001207983 */ /* 0x002ea80000300800 */
[----:B------:R1:W-:Y:S01]  /*43ea0*/  STS.U16 [R61+0x7bc0], R48 ;  /* 0x007bc0303d007388 */ /* 0x0003e20000000400 */
[----:B------:R1:W-:Y:S02]  /*43eb0*/  STS.U16 [R61+0x7f40], R52 ;  /* 0x007f40343d007388 */ /* 0x0003e40000000400 */
[----:B------:R1:W-:Y:S02]  /*43ec0*/  STS.U16 [R61+0x7f00], R56 ;  /* 0x007f00383d007388 */ /* 0x0003e40000000400 */
[----:B------:R-:W2:Y:S01]  /*43ed0*/  LDL.LU R36, [R1+0x356c] ;  /* 0x00356c0001247983 */ /* 0x000ea20000300800 */
[----:B0-----:R-:W2:Y:S04]  /*43ee0*/  LDL.LU R40, [R1+0x3568] ;  /* 0x0035680001287983 */ /* 0x001ea80000300800 */
[----:B------:R0:W-:Y:S01]  /*43ef0*/  STS.U16 [R61+0x7fc0], R60 ;  /* 0x007fc03c3d007388 */ /* 0x0001e20000000400 */
[----:B------:R-:W2:Y:S03]  /*43f00*/  LDL.LU R44, [R1+0x3564] ;  /* 0x00356400012c7983 */ /* 0x000ea60000300800 */
[----:B-1----:R-:W2:Y:S01]  /*43f10*/  LDL.LU R48, [R1+0x3560] ;  /* 0x0035600001307983 */ /* 0x002ea20000300800 */
[----:B------:R-:W2:Y:S03]  /*43f20*/  LDL.LU R52, [R1+0x355c] ;  /* 0x00355c0001347983 */ /* 0x000ea60000300800 */
[----:B------:R-:W2:Y:S04]  /*43f30*/  LDL.LU R56, [R1+0x3558] ;  /* 0x0035580001387983 */ /* 0x000ea80000300800 */
[----:B------:R1:W-:Y:S04]  /*43f40*/  STS.U16 [R61+0x7f80], R3 ;  /* 0x007f80033d007388 */ /* 0x0003e80000000400 */
[----:B0-----:R-:W2:Y:S04]  /*43f50*/  LDL.LU R60, [R1+0x3554] ;  /* 0x00355400013c7983 */ /* 0x001ea80000300800 */
[----:B-1----:R-:W0:Y:S04]  /*43f60*/  S2R R3, SR_TID.X ;  /* 0x0000000000037919 */ /* 0x002e280000002100 */
[----:B------:R-:W2:Y:S01]  /*43f70*/  LDL.LU R61, [R1+0x3550] ;  /* 0x00355000013d7983 */ /* 0x000ea20000300800 */
[----:B0-----:R-:W-:-:S05]  /*43f80*/  LOP3.LUT R3, R3, 0x1f, RZ, 0xc0, !PT ;  /* 0x0000001f03037812 */ /* 0x001fca00078ec0ff */
[----:B------:R-:W-:-:S05]  /*43f90*/  IMAD.SHL.U32 R3, R3, 0x2, RZ ;  /* 0x0000000203037824 */ /* 0x000fca00078e00ff */
[----:B------:R0:W-:Y:S04]  /*43fa0*/  STS.U16 [R3+0x8080], R43 ;  /* 0x0080802b03007388 */ /* 0x0001e80000000400 */
[----:B------:R1:W-:Y:S04]  /*43fb0*/  STS.U16 [R3+0x84c0], R45 ;  /* 0x0084c02d03007388 */ /* 0x0003e80000000400 */
[----:B------:R1:W-:Y:S04]  /*43fc0*/  STS.U16 [R3+0x8480], R46 ;  /* 0x0084802e03007388 */ /* 0x0003e80000000400 */
[----:B------:R1:W-:Y:S04]  /*43fd0*/  STS.U16 [R3+0x8880], R47 ;  /* 0x0088802f03007388 */ /* 0x0003e80000000400 */
[----:B------:R1:W-:Y:S04]  /*43fe0*/  STS.U16 [R3+0x88c0], R49 ;  /* 0x0088c03103007388 */ /* 0x0003e80000000400 */
[----:B------:R1:W-:Y:S04]  /*43ff0*/  STS.U16 [R3+0x8cc0], R50 ;  /* 0x008cc03203007388 */ /* 0x0003e80000000400 */
[----:B0-----:R-:W2:Y:S01]  /*44000*/  LDL.LU R43, [R1+0x60] ;  /* 0x00006000012b7983 */ /* 0x001ea20000300800 */
[----:B-1----:R-:W3:Y:S02]  /*44010*/  LDL.LU R45, [R1+0x5c] ;  /* 0x00005c00012d7983 */ /* 0x002ee40000300800 */
[----:B------:R-:W4:Y:S02]  /*44020*/  LDL.LU R46, [R1+0x58] ;  /* 0x00005800012e7983 */ /* 0x000f240000300800 */
[----:B------:R-:W4:Y:S01]  /*44030*/  LDL.LU R47, [R1+0x54] ;  /* 0x00005400012f7983 */ /* 0x000f220000300800 */
[----:B------:R-:W4:Y:S04]  /*44040*/  LDL.LU R49, [R1+0x50] ;  /* 0x0000500001317983 */ /* 0x000f280000300800 */
        /* <DEDUP_REMOVED lines=16> */
[----:B0-----:R-:W4:Y:S01]  /*44150*/  LDL.LU R59, [R1+0x24] ;  /* 0x00002400013b7983 */ /* 0x001f220000300800 */
[----:B-1----:R-:W4:Y:S02]  /*44160*/  LDL.LU R0, [R1+0x20] ;  /* 0x0000200001007983 */ /* 0x002f240000300800 */
[----:B------:R-:W4:Y:S01]  /*44170*/  LDL.LU R2, [R1+0x14] ;  /* 0x0000140001027983 */ /* 0x000f220000300800 */
[----:B------:R0:W-:Y:S04]  /*44180*/  STS.U16 [R3+0x80c0], R4 ;  /* 0x0080c00403007388 */ /* 0x0001e80000000400 */
[----:B0-----:R-:W4:Y:S04]  /*44190*/  LDL.LU R4, [R1+0x10] ;  /* 0x0000100001047983 */ /* 0x001f280000300800 */
[----:B--2---:R0:W-:Y:S04]  /*441a0*/  STS.U16 [R3+0x8000], R43 ;  /* 0x0080002b03007388 */ /* 0x0041e80000000400 */
[----:B---3--:R1:W-:Y:S04]  /*441b0*/  STS.U16 [R3+0x8040], R45 ;  /* 0x0080402d03007388 */ /* 0x0083e80000000400 */
[----:B----4-:R2:W-:Y:S04]  /*441c0*/  STS.U16 [R3+0x8440], R46 ;  /* 0x0084402e03007388 */ /* 0x0105e80000000400 */
[----:B------:R3:W-:Y:S04]  /*441d0*/  STS.U16 [R3+0x8400], R47 ;  /* 0x0084002f03007388 */ /* 0x0007e80000000400 */
[----:B------:R3:W-:Y:S04]  /*441e0*/  STS.U16 [R3+0x8800], R49 ;  /* 0x0088003103007388 */ /* 0x0007e80000000400 */
[----:B------:R3:W-:Y:S04]  /*441f0*/  STS.U16 [R3+0x8840], R50 ;  /* 0x0088403203007388 */ /* 0x0007e80000000400 */
[----:B0-----:R-:W4:Y:S01]  /*44200*/  LDL.LU R43, [R1+0x354c] ;  /* 0x00354c00012b7983 */ /* 0x001f220000300800 */
[----:B-1----:R-:W4:Y:S03]  /*44210*/  LDL.LU R45, [R1+0x3548] ;  /* 0x00354800012d7983 */ /* 0x002f260000300800 */
[----:B--2---:R-:W2:Y:S01]  /*44220*/  LDL.LU R46, [R1+0x3544] ;  /* 0x00354400012e7983 */ /* 0x004ea20000300800 */
[----:B---3--:R-:W3:Y:S03]  /*44230*/  LDL.LU R47, [R1+0x3540] ;  /* 0x00354000012f7983 */ /* 0x008ee60000300800 */
[----:B------:R-:W2:Y:S01]  /*44240*/  LDL.LU R49, [R1+0x353c] ;  /* 0x00353c0001317983 */ /* 0x000ea20000300800 */
[----:B------:R-:W2:Y:S03]  /*44250*/  LDL.LU R50, [R1+0x3538] ;  /* 0x0035380001327983 */ /* 0x000ea60000300800 */
[----:B------:R0:W-:Y:S04]  /*44260*/  STS.U16 [R3+0x8c40], R51 ;  /* 0x008c403303007388 */ /* 0x0001e80000000400 */
[----:B------:R1:W-:Y:S04]  /*44270*/  STS.U16 [R3+0x8c00], R53 ;  /* 0x008c003503007388 */ /* 0x0003e80000000400 */
[----:B------:R1:W-:Y:S04]  /*44280*/  STS.U16 [R3+0x9000], R54 ;  /* 0x0090003603007388 */ /* 0x0003e80000000400 */
[----:B------:R1:W-:Y:S04]  /*44290*/  STS.U16 [R3+0x9040], R55 ;  /* 0x0090403703007388 */ /* 0x0003e80000000400 */
[----:B------:R1:W-:Y:S04]  /*442a0*/  STS.U16 [R3+0x9440], R57 ;  /* 0x0094403903007388 */ /* 0x0003e80000000400 */
[----:B------:R1:W-:Y:S04]  /*442b0*/  STS.U16 [R3+0x9400], R58 ;  /* 0x0094003a03007388 */ /* 0x0003e80000000400 */
[----:B0-----:R-:W2:Y:S01]  /*442c0*/  LDL.LU R51, [R1+0x3534] ;  /* 0x0035340001337983 */ /* 0x001ea20000300800 */
[----:B-1----:R-:W2:Y:S02]  /*442d0*/  LDL.LU R53, [R1+0x3530] ;  /* 0x0035300001357983 */ /* 0x002ea40000300800 */
[----:B------:R-:W2:Y:S02]  /*442e0*/  LDL.LU R54, [R1+0x352c] ;  /* 0x00352c0001367983 */ /* 0x000ea40000300800 */
[----:B------:R-:W2:Y:S01]  /*442f0*/  LDL.LU R55, [R1+0x3528] ;  /* 0x0035280001377983 */ /* 0x000ea20000300800 */
[----:B------:R-:W2:Y:S01]  /*44300*/  LDL.LU R57, [R1+0x3524] ;  /* 0x0035240001397983 */ /* 0x000ea20000300800 */
[----:B------:R-:W2:Y:S03]  /*44310*/  LDL.LU R58, [R1+0x3520] ;  /* 0x00352000013a7983 */ /* 0x000ea60000300800 */
[----:B------:R0:W-:Y:S04]  /*44320*/  STS.U16 [R3+0x9800], R59 ;  /* 0x0098003b03007388 */ /* 0x0001e80000000400 */
[----:B------:R1:W-:Y:S04]  /*44330*/  STS.U16 [R3+0x9840], R0 ;  /* 0x0098400003007388 */ /* 0x0003e80000000400 */
[----:B------:R1:W-:Y:S04]  /*44340*/  STS.U16 [R3+0x9c40], R2 ;  /* 0x009c400203007388 */ /* 0x0003e80000000400 */
[----:B0-----:R-:W2:Y:S01]  /*44350*/  LDL.LU R59, [R1+0x351c] ;  /* 0x00351c00013b7983 */ /* 0x001ea20000300800 */
[----:B-1----:R-:W2:Y:S02]  /*44360*/  LDL.LU R0, [R1+0x3518] ;  /* 0x0035180001007983 */ /* 0x002ea40000300800 */
[----:B------:R-:W2:Y:S01]  /*44370*/  LDL.LU R2, [R1+0x3514] ;  /* 0x0035140001027983 */ /* 0x000ea20000300800 */
[----:B------:R-:W-:Y:S04]  /*44380*/  STS.U16 [R3+0x9c00], R4 ;  /* 0x009c000403007388 */ /* 0x000fe80000000400 */
[----:B------:R-:W-:Y:S04]  /*44390*/  STS.U16 [R3+0xd4c0], R5 ;  /* 0x00d4c00503007388 */ /* 0x000fe80000000400 */
[----:B--2---:R0:W-:Y:S04]  /*443a0*/  STS.U16 [R3+0xa000], R2 ;  /* 0x00a0000203007388 */ /* 0x0041e80000000400 */
[----:B------:R1:W-:Y:S04]  /*443b0*/  STS.U16 [R3+0xa040], R0 ;  /* 0x00a0400003007388 */ /* 0x0003e80000000400 */
[----:B0-----:R-:W2:Y:S01]  /*443c0*/  LDL.LU R2, [R1+0x3510] ;  /* 0x0035100001027983 */ /* 0x001ea20000300800 */
[----:B-1----:R-:W3:Y:S02]  /*443d0*/  LDL.LU R0, [R1+0x350c] ;  /* 0x00350c0001007983 */ /* 0x002ee40000300800 */
[----:B------:R-:W3:Y:S02]  /*443e0*/  LDL R4, [R1+0x1cc0] ;  /* 0x001cc00001047983 */ /* 0x000ee40000100800 */
[----:B------:R-:W3:Y:S01]  /*443f0*/  LDL R5, [R1+0x1cbc] ;  /* 0x001cbc0001057983 */ /* 0x000ee20000100800 */
[----:B--2---:R-:W-:-:S06]  /*44400*/  PRMT R2, RZ, 0x7610, R2 ;  /* 0x00007610ff027816 */ /* 0x004fcc0000000002 */
[----:B---3--:R-:W2:Y:S04]  /*44410*/  @!P1 LDG.E.U16 R2, [R4.64] ;  /* 0x0000000404029981 */ /* 0x008ea8000c1e1500 */
[----:B--2---:R0:W-:Y:S04]  /*44420*/  STL [R1+0x3a4], R2 ;  /* 0x0003a40201007387 */ /* 0x0041e80000100800 */
[----:B0-----:R-:W2:Y:S01]  /*44430*/  LDL.LU R2, [R1+0x3508] ;  /* 0x0035080001027983 */ /* 0x001ea20000300800 */
[----:B------:R-:W3:Y:S02]  /*44440*/  LDL R4, [R1+0x1cb4] ;  /* 0x001cb40001047983 */ /* 0x000ee40000100800 */
[----:B------:R-:W3:Y:S01]  /*44450*/  LDL R5, [R1+0x1cb8] ;  /* 0x001cb80001057983 */ /* 0x000ee20000100800 */
[----:B------:R-:W-:-:S02]  /*44460*/  PRMT R0, RZ, 0x7610, R0 ;  /* 0x00007610ff007816 */ /* 0x000fc40000000000 */
[----:B---3--:R-:W-:-:S04]  /*44470*/  @!P0 LOP3.LUT R5, R5, R4, RZ, 0x3c, !PT ;  /* 0x0000000405058212 */ /* 0x008fc800078e3cff */
[----:B------:R-:W-:-:S04]  /*44480*/  @!P0 LOP3.LUT R4, R5, R4, RZ, 0x3c, !PT ;  /* 0x0000000405048212 */ /* 0x000fc800078e3cff */
[----:B------:R-:W-:-:S05]  /*44490*/  @!P0 LOP3.LUT R5, R5, R4, RZ, 0x3c, !PT ;  /* 0x0000000405058212 */ /* 0x000fca00078e3cff */
[----:B------:R-:W3:Y:S04]  /*444a0*/  @!P0 LDG.E.U16 R0, [R4.64] ;  /* 0x0000000404008981 */ /* 0x000ee8000c1e1500 */
[----:B---3--:R0:W-:Y:S04]  /*444b0*/  STL [R1+0x3a0], R0 ;  /* 0x0003a00001007387 */ /* 0x0081e80000100800 */
[----:B0-----:R-:W3:Y:S01]  /*444c0*/  LDL.LU R0, [R1+0x3504] ;  /* 0x0035040001007983 */ /* 0x001ee20000300800 */
        /* <DEDUP_REMOVED lines=1656> */
[----:B------:R-:W2:Y:S02]  /*4ac50*/  LDL R4, [R1+0x1154] ;  /* 0x0011540001047983 */ /* 0x000ea40000100800 */
[----:B------:R-:W2:Y:S02]  /*4ac60*/  LDL R5, [R1+0x1158] ;  /* 0x0011580001057983 */ /* 0x000ea40000100800 */
[----:B--2---:R-:W-:-:S02]  /*4ac70*/  @!P0 LOP3.LUT R5, R5, R4, RZ, 0x3c, !PT ;  /* 0x0000000405058212 */ /* 0x004fc400078e3cff */
[----:B---3--:R-:W-:Y:S02]  /*4ac80*/  PRMT R0, RZ, 0x7610, R0 ;  /* 0x00007610ff007816 */ /* 0x008fe40000000000 */
[----:B------:R-:W-:-:S04]  /*4ac90*/  @!P0 LOP3.LUT R4, R5, R4, RZ, 0x3c, !PT ;  /* 0x0000000405048212 */ /* 0x000fc800078e3cff */
[----:B------:R-:W-:-:S05]  /*4aca0*/  @!P0 LOP3.LUT R5, R5, R4, RZ, 0x3c, !PT ;  /* 0x0000000405058212 */ /* 0x000fca00078e3cff */
[----:B------:R-:W2:Y:S04]  /*4acb0*/  @!P0 LDG.E.U16 R0, [R4.64] ;  /* 0x0000000404008981 */ /* 0x000ea8000c1e1500 */
[----:B--2---:R0:W-:Y:S04]  /*4acc0*/  STL [R1+0xbc], R0 ;  /* 0x0000bc0001007387 */ /* 0x0041e80000100800 */
[----:B0-----:R-:W2:Y:S01]  /*4acd0*/  LDL.LU R0, [R1+0x3220] ;  /* 0x0032200001007983 */ /* 0x001ea20000300800 */
[----:B------:R-:W3:Y:S02]  /*4ace0*/  LDL R4, [R1+0x114c] ;  /* 0x00114c0001047983 */ /* 0x000ee40000100800 */
[----:B------:R-:W3:Y:S02]  /*4acf0*/  LDL R5, [R1+0x1150] ;  /* 0x0011500001057983 */ /* 0x000ee40000100800 */
[----:B---3--:R-:W-:-:S02]  /*4ad00*/  @!P5 LOP3.LUT R5, R5, R4, RZ, 0x3c, !PT ;  /* 0x000000040505d212 */ /* 0x008fc400078e3cff */
[----:B--2---:R-:W-:Y:S02]  /*4ad10*/  PRMT R0, RZ, 0x7610, R0 ;  /* 0x00007610ff007816 */ /* 0x004fe40000000000 */
        /* <DEDUP_REMOVED lines=110> */
[----:B------:R0:W3:Y:S04]  /*4b400*/  @!P5 LDG.E.U16 R30, [R4.64] ;  /* 0x00000004041ed981 */ /* 0x0000e8000c1e1500 */
[----:B0-----:R-:W3:Y:S04]  /*4b410*/  LDL R4, [R1+0x10bc] ;  /* 0x0010bc0001047983 */ /* 0x001ee80000100800 */
[----:B------:R-:W3:Y:S01]  /*4b420*/  LDL R5, [R1+0x10c0] ;  /* 0x0010c00001057983 */ /* 0x000ee20000100800 */
[----:B--2---:R-:W-:Y:S02]  /*4b430*/  PRMT R0, RZ, 0x7610, R0 ;  /* 0x00007610ff007816 */ /* 0x004fe40000000000 */
[----:B---3--:R-:W-:-:S04]  /*4b440*/  @!P1 LOP3.LUT R5, R5, R4, RZ, 0x3c, !PT ;  /* 0x0000000405059212 */ /* 0x008fc800078e3cff */
[----:B------:R-:W-:-:S04]  /*4b450*/  @!P1 LOP3.LUT R4, R5, R4, RZ, 0x3c, !PT ;  /* 0x0000000405049212 */ /* 0x000fc800078e3cff */
[----:B------:R-:W-:-:S05]  /*4b460*/  @!P1 LOP3.LUT R5, R5, R4, RZ, 0x3c, !PT ;  /* 0x0000000405059212 */ /* 0x000fca00078e3cff */
[----:B------:R-:W2:Y:S04]  /*4b470*/  @!P1 LDG.E.U16 R0, [R4.64] ;  /* 0x0000000404009981 */ /* 0x000ea8000c1e1500 */
[----:B------:R0:W-:Y:S04]  /*4b480*/  STL [R1+0x88], R30 ;  /* 0x0000881e01007387 */ /* 0x0001e80000100800 */
[----:B0-----:R-:W3:Y:S04]  /*4b490*/  LDL R30, [R1+0x1090] ;  /* 0x00109000011e7983 */ /* 0x001ee80000100800 */
[----:B--2---:R0:W-:Y:S04]  /*4b4a0*/  STL [R1+0x84], R0 ;  /* 0x0000840001007387 */ /* 0x0041e80000100800 */
[----:B0-----:R-:W2:Y:S01]  /*4b4b0*/  LDL.LU R0, [R1+0x31ec] ;  /* 0x0031ec0001007983 */ /* 0x001ea20000300800 */
[----:B------:R-:W2:Y:S02]  /*4b4c0*/  LDL R4, [R1+0x10b4] ;  /* 0x0010b40001047983 */ /* 0x000ea40000100800 */
[----:B------:R-:W2:Y:S02]  /*4b4d0*/  LDL R5, [R1+0x10b8] ;  /* 0x0010b80001057983 */ /* 0x000ea40000100800 */
[----:B--2---:R-:W-:-:S02]  /*4b4e0*/  @!P0 LOP3.LUT R5, R5, R4, RZ, 0x3c, !PT ;  /* 0x0000000405058212 */ /* 0x004fc400078e3cff */
[----:B------:R-:W-:Y:S02]  /*4b4f0*/  PRMT R0, RZ, 0x7610, R0 ;  /* 0x00007610ff007816 */ /* 0x000fe40000000000 */
[----:B------:R-:W-:-:S04]  /*4b500*/  @!P0 LOP3.LUT R4, R5, R4, RZ, 0x3c, !PT ;  /* 0x0000000405048212 */ /* 0x000fc800078e3cff */
[----:B------:R-:W-:-:S05]  /*4b510*/  @!P0 LOP3.LUT R5, R5, R4, RZ, 0x3c, !PT ;  /* 0x0000000405058212 */ /* 0x000fca00078e3cff */
[----:B------:R-:W2:Y:S04]  /*4b520*/  @!P0 LDG.E.U16 R0, [R4.64] ;  /* 0x0000000404008981 */ /* 0x000ea8000c1e1500 */
        /* <DEDUP_REMOVED lines=29> */
[----:B------:R-:W4:Y:S02]  /*4b700*/  LDL R5, [R1+0x108c] ;  /* 0x00108c0001057983 */ /* 0x000f240000100800 */
[----:B---3--:R-:W-:-:S02]  /*4b710*/  @!P5 IMAD.MOV.U32 R4, RZ, RZ, R30 ;  /* 0x000000ffff04d224 */ /* 0x008fc400078e001e */
[----:B------:R-:W3:Y:S01]  /*4b720*/  LDL R30, [R1+0x1058] ;  /* 0x00105800011e7983 */ /* 0x000ee20000100800 */
[----:B--2---:R-:W-:-:S06]  /*4b730*/  PRMT R0, RZ, 0x7610, R0 ;  /* 0x00007610ff007816 */ /* 0x004fcc0000000000 */
[----:B----4-:R-:W2:Y:S04]  /*4b740*/  @!P5 LDG.E.U16 R0, [R4.64] ;  /* 0x000000040400d981 */ /* 0x010ea8000c1e1500 */
[----:B--2---:R0:W-:Y:S04]  /*4b750*/  STL [R1+0x70], R0 ;  /* 0x0000700001007387 */ /* 0x0041e80000100800 */
[----:B0-----:R-:W2:Y:S01]  /*4b760*/  LDL.LU R0, [R1+0x31d8] ;  /* 0x0031d80001007983 */ /* 0x001ea20000300800 */
[----:B------:R-:W4:Y:S02]  /*4b770*/  LDL R4, [R1+0x107c] ;  /* 0x00107c0001047983 */ /* 0x000f240000100800 */
[----:B------:R-:W4:Y:S02]  /*4b780*/  LDL R5, [R1+0x1080] ;  /* 0x0010800001057983 */ /* 0x000f240000100800 */
[----:B----4-:R-:W-:-:S02]  /*4b790*/  @!P1 LOP3.LUT R5, R5, R4, RZ, 0x3c, !PT ;  /* 0x0000000405059212 */ /* 0x010fc400078e3cff */
[----:B--2---:R-:W-:Y:S02]  /*4b7a0*/  PRMT R0, RZ, 0x7610, R0 ;  /* 0x00007610ff007816 */ /* 0x004fe40000000000 */
[----:B------:R-:W-:-:S04]  /*4b7b0*/  @!P1 LOP3.LUT R4, R5, R4, RZ, 0x3c, !PT ;  /* 0x0000000405049212 */ /* 0x000fc800078e3cff */
[----:B------:R-:W-:-:S05]  /*4b7c0*/  @!P1 LOP3.LUT R5, R5, R4, RZ, 0x3c, !PT ;  /* 0x0000000405059212 */ /* 0x000fca00078e3cff */
[----:B------:R-:W2:Y:S04]  /*4b7d0*/  @!P1 LDG.E.U16 R0, [R4.64] ;  /* 0x0000000404009981 */ /* 0x000ea8000c1e1500 */
[----:B--2---:R0:W-:Y:S04]  /*4b7e0*/  STL [R1+0x6c], R0 ;  /* 0x00006c0001007387 */ /* 0x0041e80000100800 */
[----:B0-----:R-:W2:Y:S01]  /*4b7f0*/  LDL.LU R0, [R1+0x31d4] ;  /* 0x0031d40001007983 */ /* 0x001ea20000300800 */
[----:B------:R-:W4:Y:S02]  /*4b800*/  LDL R4, [R1+0x1074] ;  /* 0x0010740001047983 */ /* 0x000f240000100800 */
[----:B------:R-:W4:Y:S01]  /*4b810*/  LDL R5, [R1+0x1078] ;  /* 0x0010780001057983 */ /* 0x000f220000100800 */
[----:B------:R0:W-:Y:S02]  /*4b820*/  STS.U16 [R3+0xc8c0], R27 ;  /* 0x00c8c01b03007388 */ /* 0x0001e40000000400 */
[----:B0-----:R-:W-:-:S02]  /*4b830*/  PRMT R27, RZ, 0x7610, R27 ;  /* 0x00007610ff1b7816 */ /* 0x001fc4000000001b */
[----:B----4-:R-:W-:-:S04]  /*4b840*/  @!P0 LOP3.LUT R5, R5, R4, RZ, 0x3c, !PT ;  /* 0x0000000405058212 */ /* 0x010fc800078e3cff */
[----:B------:R-:W-:-:S04]  /*4b850*/  @!P0 LOP3.LUT R4, R5, R4, RZ, 0x3c, !PT ;  /* 0x0000000405048212 */ /* 0x000fc800078e3cff */
[----:B------:R-:W-:-:S05]  /*4b860*/  @!P0 LOP3.LUT R5, R5, R4, RZ, 0x3c, !PT ;  /* 0x0000000405058212 */ /* 0x000fca00078e3cff */
[----:B------:R0:W4:Y:S04]  /*4b870*/  @!P0 LDG.E.U16 R27, [R4.64] ;  /* 0x00000004041b8981 */ /* 0x000128000c1e1500 */
[----:B0-----:R-:W2:Y:S04]  /*4b880*/  LDL R4, [R1+0x106c] ;  /* 0x00106c0001047983 */ /* 0x001ea80000100800 */
[----:B------:R-:W2:Y:S04]  /*4b890*/  LDL R5, [R1+0x1070] ;  /* 0x0010700001057983 */ /* 0x000ea80000100800 */
[----:B------:R0:W-:Y:S02]  /*4b8a0*/  STS.U16 [R3+0xd480], R24 ;  /* 0x00d4801803007388 */ /* 0x0001e40000000400 */
[----:B0-----:R-:W-:-:S02]  /*4b8b0*/  PRMT R24, RZ, 0x7610, R24 ;  /* 0x00007610ff187816 */ /* 0x001fc40000000018 */
[----:B--2---:R-:W-:-:S04]  /*4b8c0*/  @!P5 LOP3.LUT R5, R5, R4, RZ, 0x3c, !PT ;  /* 0x000000040505d212 */ /* 0x004fc800078e3cff */
[----:B------:R-:W-:-:S04]  /*4b8d0*/  @!P5 LOP3.LUT R4, R5, R4, RZ, 0x3c, !PT ;  /* 0x000000040504d212 */ /* 0x000fc800078e3cff */
[----:B------:R-:W-:Y:S01]  /*4b8e0*/  @!P5 LOP3.LUT R5, R5, R4, RZ, 0x3c, !PT ;  /* 0x000000040505d212 */ /* 0x000fe200078e3cff */
[----:B----4-:R0:W-:Y:S04]  /*4b8f0*/  STL [R1+0x68], R27 ;  /* 0x0000681b01007387 */ /* 0x0101e80000100800 */
[----:B------:R1:W2:Y:S01]  /*4b900*/  @!P5 LDG.E.U16 R24, [R4.64] ;  /* 0x000000040418d981 */ /* 0x0002a2000c1e1500 */
[----:B------:R-:W-:-:S03]  /*4b910*/  PRMT R0, RZ, 0x7610, R0 ;  /* 0x00007610ff007816 */ /* 0x000fc60000000000 */
[----:B0-----:R-:W4:Y:S04]  /*4b920*/  LDL R27, [R1+0x1040] ;  /* 0x00104000011b7983 */ /* 0x001f280000100800 */
[----:B-1----:R-:W2:Y:S04]  /*4b930*/  LDL R4, [R1+0x105c] ;  /* 0x00105c0001047983 */ /* 0x002ea80000100800 */
[----:B------:R-:W2:Y:S02]  /*4b940*/  LDL R5, [R1+0x1060] ;  /* 0x0010600001057983 */ /* 0x000ea40000100800 */
        /* <DEDUP_REMOVED lines=8> */
[----:B------:R-:W2:Y:S03]  /*4b9d0*/  LDL R5, [R1+0x1054] ;  /* 0x0010540001057983 */ /* 0x000ea60000100800 */
[----:B------:R0:W-:Y:S01]  /*4b9e0*/  STS.U16 [R3+0xc480], R28 ;  /* 0x00c4801c03007388 */ /* 0x0001e20000000400 */
[----:B---3--:R-:W-:-:S03]  /*4b9f0*/  @!P0 IMAD.MOV.U32 R4, RZ, RZ, R30 ;  /* 0x000000ffff048224 */ /* 0x008fc600078e001e */
[----:B------:R-:W-:Y:S04]  /*4ba00*/  STS.U16 [R3+0xa080], R61 ;  /* 0x00a0803d03007388 */ /* 0x000fe80000000400 */
[----:B------:R-:W-:Y:S04]  /*4ba10*/  STS.U16 [R3+0xa0c0], R60 ;  /* 0x00a0c03c03007388 */ /* 0x000fe80000000400 */
[----:B------:R-:W-:Y:S04]  /*4ba20*/  STS.U16 [R3+0xa480], R56 ;  /* 0x00a4803803007388 */ /* 0x000fe80000000400 */
[----:B------:R-:W-:Y:S04]  /*4ba30*/  STS.U16 [R3+0xa8c0], R52 ;  /* 0x00a8c03403007388 */ /* 0x000fe80000000400 */
[----:B------:R-:W-:Y:S04]  /*4ba40*/  STS.U16 [R3+0xac80], R48 ;  /* 0x00ac803003007388 */ /* 0x000fe80000000400 */
[----:B------:R-:W-:Y:S04]  /*4ba50*/  STS.U16 [R3+0xb0c0], R44 ;  /* 0x00b0c02c03007388 */ /* 0x000fe80000000400 */
[----:B------:R-:W-:Y:S04]  /*4ba60*/  STS.U16 [R3+0xb480], R40 ;  /* 0x00b4802803007388 */ /* 0x000fe80000000400 */
[----:B------:R-:W-:Y:S01]  /*4ba70*/  STS.U16 [R3+0xb8c0], R36 ;  /* 0x00b8c02403007388 */ /* 0x000fe20000000400 */
[----:B0-----:R-:W-:-:S03]  /*4ba80*/  PRMT R28, RZ, 0x7610, R28 ;  /* 0x00007610ff1c7816 */ /* 0x001fc6000000001c */
        /* <DEDUP_REMOVED lines=42> */
[----:B------:R0:W-:Y:S01]  /*4bd30*/  STS.U16 [R3+0xd800], R33 ;  /* 0x00d8002103007388 */ /* 0x0001e20000000400 */
[----:B------:R-:W3:Y:S03]  /*4bd40*/  LDL R30, [R1+0x101c] ;  /* 0x00101c00011e7983 */ /* 0x000ee60000100800 */
[----:B--2---:R1:W2:Y:S04]  /*4bd50*/  @!P0 LDG.E.U16 R28, [R4.64] ;  /* 0x00000004041c8981 */ /* 0x0042a8000c1e1500 */
[----:B-1----:R-:W2:Y:S04]  /*4bd60*/  LDL R4, [R1+0x104c] ;  /* 0x00104c0001047983 */ /* 0x002ea80000100800 */
[----:B------:R-:W2:Y:S01]  /*4bd70*/  LDL R5, [R1+0x1050] ;  /* 0x0010500001057983 */ /* 0x000ea20000100800 */
[----:B0-----:R-:W-:-:S02]  /*4bd80*/  PRMT R3, RZ, 0x7610, R3 ;  /* 0x00007610ff037816 */ /* 0x001fc40000000003 */
[----:B--2---:R-:W-:-:S04]  /*4bd90*/  @!P5 LOP3.LUT R5, R5, R4, RZ, 0x3c, !PT ;  /* 0x000000040505d212 */ /* 0x004fc800078e3cff */
[----:B------:R-:W-:-:S04]  /*4bda0*/  @!P5 LOP3.LUT R4, R5, R4, RZ, 0x3c, !PT ;  /* 0x000000040504d212 */ /* 0x000fc800078e3cff */
[----:B------:R-:W-:-:S05]  /*4bdb0*/  @!P5 LOP3.LUT R5, R5, R4, RZ, 0x3c, !PT ;  /* 0x000000040505d212 */ /* 0x000fca00078e3cff */
[----:B------:R-:W2:Y:S04]  /*4bdc0*/  @!P5 LDG.E.U16 R3, [R4.64] ;  /* 0x000000040403d981 */ /* 0x000ea8000c1e1500 */
[----:B------:R0:W-:Y:S04]  /*4bdd0*/  STL [R1+0x5c], R28 ;  /* 0x00005c1c01007387 */ /* 0x0001e80000100800 */
[----:B0-----:R-:W3:Y:S04]  /*4bde0*/  LDL R28, [R1+0x1020] ;  /* 0x00102000011c7983 */ /* 0x001ee80000100800 */
[----:B--2---:R-:W-:Y:S01]  /*4bdf0*/  STL [R1+0x58], R3 ;  /* 0x0000580301007387 */ /* 0x004fe20000100800 */
[----:B------:R-:W2:Y:S01]  /*4be00*/  LDL R5, [R1+0x103c] ;  /* 0x00103c0001057983 */ /* 0x000ea20000100800 */
[----:B------:R-:W-:Y:S01]  /*4be10*/  PRMT R26, RZ, 0x7610, R26 ;  /* 0x00007610ff1a7816 */ /* 0x000fe2000000001a */
[----:B----4-:R-:W-:Y:S01]  /*4be20*/  @!P1 IMAD.MOV.U32 R4, RZ, RZ, R27 ;  /* 0x000000ffff049224 */ /* 0x010fe200078e001b */
[----:B------:R-:W-:Y:S01]  /*4be30*/  PRMT R14, RZ, 0x7610, R14 ;  /* 0x00007610ff0e7816 */ /* 0x000fe2000000000e */
[----:B------:R-:W4:Y:S04]  /*4be40*/  LDL R27, [R1+0x1014] ;  /* 0x00101400011b7983 */ /* 0x000f280000100800 */
[----:B--2---:R0:W2:Y:S04]  /*4be50*/  @!P1 LDG.E.U16 R26, [R4.64] ;  /* 0x00000004041a9981 */ /* 0x0040a8000c1e1500 */
[----:B0-----:R-:W3:Y:S01]  /*4be60*/  LDL R5, [R1+0x1034] ;  /* 0x0010340001057983 */ /* 0x001ee20000100800 */
[----:B------:R-:W-:-:S03]  /*4be70*/  @!P0 IMAD.MOV.U32 R4, RZ, RZ, R24 ;  /* 0x000000ffff048224 */ /* 0x000fc600078e0018 */
[----:B--2---:R0:W-:Y:S01]  /*4be80*/  STL [R1+0x54], R26 ;  /* 0x0000541a01007387 */ /* 0x0041e20000100800 */
[----:B------:R-:W-:Y:S02]  /*4be90*/  PRMT R31, RZ, 0x7610, R31 ;  /* 0x00007610ff1f7816 */ /* 0x000fe4000000001f */
[----:B------:R-:W-:Y:S01]  /*4bea0*/  PRMT R10, RZ, 0x7610, R10 ;  /* 0x00007610ff0a7816 */ /* 0x000fe2000000000a */
[----:B------:R-:W2:Y:S01]  /*4beb0*/  LDL R24, [R1+0x100c] ;  /* 0x00100c0001187983 */ /* 0x000ea20000100800 */
[----:B---3--:R1:W3:Y:S04]  /*4bec0*/  @!P0 LDG.E.U16 R14, [R4.64] ;  /* 0x00000004040e8981 */ /* 0x0082e8000c1e1500 */
[----:B0-----:R-:W2:Y:S04]  /*4bed0*/  LDL R26, [R1+0x1018] ;  /* 0x00101800011a7983 */ /* 0x001ea80000100800 */
[----:B-1----:R-:W2:Y:S04]  /*4bee0*/  LDL R4, [R1+0x102c] ;  /* 0x00102c0001047983 */ /* 0x002ea80000100800 */
[----:B------:R-:W2:Y:S02]  /*4bef0*/  LDL R5, [R1+0x1030] ;  /* 0x0010300001057983 */ /* 0x000ea40000100800 */
[----:B--2---:R-:W-:-:S04]  /*4bf00*/  @!P5 LOP3.LUT R5, R5, R4, RZ, 0x3c, !PT ;  /* 0x000000040505d212 */ /* 0x004fc800078e3cff */
[----:B------:R-:W-:-:S04]  /*4bf10*/  @!P5 LOP3.LUT R4, R5, R4, RZ, 0x3c, !PT ;  /* 0x000000040504d212 */ /* 0x000fc800078e3cff */
[----:B------:R-:W-:-:S05]  /*4bf20*/  @!P5 LOP3.LUT R5, R5, R4, RZ, 0x3c, !PT ;  /* 0x000000040505d212 */ /* 0x000fca00078e3cff */
[----:B------:R0:W2:Y:S02]  /*4bf30*/  @!P5 LDG.E.U16 R31, [R4.64] ;  /* 0x00000004041fd981 */ /* 0x0000a4000c1e1500 */
[----:B0-----:R-:W-:Y:S02]  /*4bf40*/  @!P1 IMAD.MOV.U32 R4, RZ, RZ, R28 ;  /* 0x000000ffff049224 */ /* 0x001fe400078e001c */
[----:B------:R-:W-:-:S05]  /*4bf50*/  @!P1 IMAD.MOV.U32 R5, RZ, RZ, R30 ;  /* 0x000000ffff059224 */ /* 0x000fca00078e001e */
[----:B------:R0:W2:Y:S04]  /*4bf60*/  @!P1 LDG.E.U16 R10, [R4.64] ;  /* 0x00000004040a9981 */ /* 0x0000a8000c1e1500 */
[----:B---3--:R1:W-:Y:S04]  /*4bf70*/  STL [R1+0x50], R14 ;  /* 0x0000500e01007387 */ /* 0x0083e80000100800 */
[----:B-1----:R-:W3:Y:S01]  /*4bf80*/  LDL R14, [R1+0x1010] ;  /* 0x00101000010e7983 */ /* 0x002ee20000100800 */
[----:B------:R-:W-:Y:S01]  /*4bf90*/  PRMT R7, RZ, 0x7610, R7 ;  /* 0x00007610ff077816 */ /* 0x000fe20000000007 */
[----:B0-----:R-:W-:-:S02]  /*4bfa0*/  @!P0 IMAD.MOV.U32 R4, RZ, RZ, R26 ;  /* 0x000000ffff048224 */ /* 0x001fc400078e001a */
[----:B----4-:R-:W-:-:S05]  /*4bfb0*/  @!P0 IMAD.MOV.U32 R5, RZ, RZ, R27 ;  /* 0x000000ffff058224 */ /* 0x010fca00078e001b */
[----:B------:R0:W4:Y:S04]  /*4bfc0*/  @!P0 LDG.E.U16 R7, [R4.64] ;  /* 0x0000000404078981 */ /* 0x000128000c1e1500 */
[----:B--2---:R1:W-:Y:S01]  /*4bfd0*/  STL [R1+0x4c], R31 ;  /* 0x00004c1f01007387 */ /* 0x0043e20000100800 */
[----:B------:R-:W2:Y:S02]  /*4bfe0*/  LDL R30, [R1+0x1000] ;  /* 0x00100000011e7983 */ /* 0x000ea40000100800 */
[----:B------:R-:W2:Y:S01]  /*4bff0*/  LDL R28, [R1+0xff4] ;  /* 0x000ff400011c7983 */ /* 0x000ea20000100800 */
[----:B-1----:R-:W2:Y:S04]  /*4c000*/  LDL R31, [R1+0xffc] ;  /* 0x000ffc00011f7983 */ /* 0x002ea80000100800 */
[----:B------:R1:W-:Y:S01]  /*4c010*/  STL [R1+0x48], R10 ;  /* 0x0000480a01007387 */ /* 0x0003e20000100800 */
[----:B------:R-:W-:Y:S01]  /*4c020*/  PRMT R8, RZ, 0x7610, R8 ;  /* 0x00007610ff087816 */ /* 0x000fe20000000008 */
[----:B0-----:R-:W-:Y:S01]  /*4c030*/  @!P5 IMAD.MOV.U32 R5, RZ, RZ, R24 ;  /* 0x000000ffff05d224 */ /* 0x001fe200078e0018 */
[----:B------:R-:W-:-:S02]  /*4c040*/  PRMT R29, RZ, 0x7610, R29 ;  /* 0x00007610ff1d7816 */ /* 0x000fc4000000001d */
[----:B------:R-:W-:Y:S01]  /*4c050*/  PRMT R9, RZ, 0x7610, R9 ;  /* 0x00007610ff097816 */ /* 0x000fe20000000009 */
[----:B------:R-:W2:Y:S04]  /*4c060*/  LDL R27, [R1+0xfec] ;  /* 0x000fec00011b7983 */ /* 0x000ea80000100800 */
[----:B-1----:R-:W2:Y:S01]  /*4c070*/  LDL R10, [R1+0xff8] ;  /* 0x000ff800010a7983 */ /* 0x002ea20000100800 */
[----:B---3--:R-:W-:-:S05]  /*4c080*/  @!P5 IMAD.MOV.U32 R4, RZ, RZ, R14 ;  /* 0x000000ffff04d224 */ /* 0x008fca00078e000e */
[----:B------:R2:W3:Y:S04]  /*4c090*/  @!P5 LDG.E.U16 R8, [R4.64] ;  /* 0x000000040408d981 */ /* 0x0004e8000c1e1500 */
[----:B----4-:R0:W-:Y:S01]  /*4c0a0*/  STL [R1+0x44], R7 ;  /* 0x0000440701007387 */ /* 0x0101e20000100800 */
[----:B------:R-:W4:Y:S02]  /*4c0b0*/  LDL R26, [R1+0xfdc] ;  /* 0x000fdc00011a7983 */ /* 0x000f240000100800 */
[----:B------:R-:W4:Y:S02]  /*4c0c0*/  LDL R24, [R1+0xfe0] ;  /* 0x000fe00001187983 */ /* 0x000f240000100800 */
[----:B------:R-:W4:Y:S01]  /*4c0d0*/  LDL R14, [R1+0xfd4] ;  /* 0x000fd400010e7983 */ /* 0x000f220000100800 */
[----:B0-----:R-:W4:Y:S01]  /*4c0e0*/  LDL R7, [R1+0xff0] ;  /* 0x000ff00001077983 */ /* 0x001f220000100800 */
[----:B--2---:R-:W-:-:S02]  /*4c0f0*/  @!P1 IMAD.MOV.U32 R4, RZ, RZ, R30 ;  /* 0x000000ffff049224 */ /* 0x004fc400078e001e */
[----:B------:R-:W-:-:S05]  /*4c100*/  @!P1 IMAD.MOV.U32 R5, RZ, RZ, R31 ;  /* 0x000000ffff059224 */ /* 0x000fca00078e001f */
[----:B------:R0:W2:Y:S02]  /*4c110*/  @!P1 LDG.E.U16 R29, [R4.64] ;  /* 0x00000004041d9981 */ /* 0x0000a4000c1e1500 */
[----:B0-----:R-:W-:Y:S02]  /*4c120*/  @!P0 IMAD.MOV.U32 R5, RZ, RZ, R28 ;  /* 0x000000ffff058224 */ /* 0x001fe400078e001c */
[----:B------:R-:W-:-:S05]  /*4c130*/  @!P0 IMAD.MOV.U32 R4, RZ, RZ, R10 ;  /* 0x000000ffff048224 */ /* 0x000fca00078e000a */
[----:B------:R4:W2:Y:S04]  /*4c140*/  @!P0 LDG.E.U16 R9, [R4.64] ;  /* 0x0000000404098981 */ /* 0x0008a8000c1e1500 */
[----:B---3--:R0:W-:Y:S01]  /*4c150*/  STL [R1+0x40], R8 ;  /* 0x0000400801007387 */ /* 0x0081e20000100800 */
[----:B------:R-:W3:Y:S03]  /*4c160*/  LDL R10, [R1+0xfcc] ;  /* 0x000fcc00010a7983 */ /* 0x000ee60000100800 */
[----:B0-----:R-:W3:Y:S01]  /*4c170*/  LDL R8, [R1+0xfd8] ;  /* 0x000fd80001087983 */ /* 0x001ee20000100800 */
[----:B------:R-:W-:Y:S01]  /*4c180*/  PRMT R6, RZ, 0x7610, R6 ;  /* 0x00007610ff067816 */ /* 0x000fe20000000006 */
[----:B----4-:R-:W-:-:S02]  /*4c190*/  @!P5 IMAD.MOV.U32 R4, RZ, RZ, R7 ;  /* 0x000000ffff04d224 */ /* 0x010fc400078e0007 */
[----:B------:R-:W-:-:S05]  /*4c1a0*/  @!P5 IMAD.MOV.U32 R5, RZ, RZ, R27 ;  /* 0x000000ffff05d224 */ /* 0x000fca00078e001b */
[----:B------:R0:W4:Y:S04]  /*4c1b0*/  @!P5 LDG.E.U16 R6, [R4.64] ;  /* 0x000000040406d981 */ /* 0x000128000c1e1500 */
[----:B--2---:R1:W-:Y:S01]  /*4c1c0*/  STL [R1+0x38], R9 ;  /* 0x0000380901007387 */ /* 0x0043e20000100800 */
[----:B------:R-:W-:Y:S01]  /*4c1d0*/  PRMT R23, RZ, 0x7610, R23 ;  /* 0x00007610ff177816 */ /* 0x000fe20000000017 */
[----:B0-----:R-:W-:Y:S02]  /*4c1e0*/  @!P1 IMAD.MOV.U32 R4, RZ, RZ, R24 ;  /* 0x000000ffff049224 */ /* 0x001fe400078e0018 */
[----:B------:R-:W-:Y:S01]  /*4c1f0*/  @!P1 IMAD.MOV.U32 R5, RZ, RZ, R26 ;  /* 0x000000ffff059224 */ /* 0x000fe200078e001a */
[----:B------:R-:W-:Y:S02]  /*4c200*/  PRMT R19, RZ, 0x7610, R19 ;  /* 0x00007610ff137816 */ /* 0x000fe40000000013 */
[----:B------:R-:W-:Y:S01]  /*4c210*/  PRMT R17, RZ, 0x7610, R17 ;  /* 0x00007610ff117816 */ /* 0x000fe20000000011 */
[----:B------:R-:W2:Y:S04]  /*4c220*/  LDL R7, [R1+0xfbc] ;  /* 0x000fbc0001077983 */ /* 0x000ea80000100800 */
[----:B------:R3:W2:Y:S04]  /*4c230*/  @!P1 LDG.E.U16 R23, [R4.64] ;  /* 0x0000000404179981 */ /* 0x0006a8000c1e1500 */
[----:B-1----:R-:W2:Y:S01]  /*4c240*/  LDL R9, [R1+0xfd0] ;  /* 0x000fd00001097983 */ /* 0x002ea20000100800 */
[----:B---3--:R-:W-:-:S02]  /*4c250*/  @!P0 IMAD.MOV.U32 R4, RZ, RZ, R8 ;  /* 0x000000ffff048224 */ /* 0x008fc400078e0008 */
[----:B------:R-:W-:-:S05]  /*4c260*/  @!P0 IMAD.MOV.U32 R5, RZ, RZ, R14 ;  /* 0x000000ffff058224 */ /* 0x000fca00078e000e */
[----:B------:R0:W3:Y:S02]  /*4c270*/  @!P0 LDG.E.U16 R19, [R4.64] ;  /* 0x0000000404138981 */ /* 0x0000e4000c1e1500 */
[----:B0-----:R-:W-:Y:S02]  /*4c280*/  @!P5 IMAD.MOV.U32 R5, RZ, RZ, R10 ;  /* 0x000000ffff05d224 */ /* 0x001fe400078e000a */
[----:B----4-:R0:W-:Y:S01]  /*4c290*/  STL [R1+0x34], R6 ;  /* 0x0000340601007387 */ /* 0x0101e20000100800 */
[----:B------:R-:W4:Y:S03]  /*4c2a0*/  LDL R24, [R1+0xfb4] ;  /* 0x000fb40001187983 */ /* 0x000f260000100800 */
[----:B0-----:R-:W4:Y:S01]  /*4c2b0*/  LDL R6, [R1+0xfc0] ;  /* 0x000fc00001067983 */ /* 0x001f220000100800 */
[----:B--2---:R-:W-:-:S05]  /*4c2c0*/  @!P5 IMAD.MOV.U32 R4, RZ, RZ, R9 ;  /* 0x000000ffff04d224 */ /* 0x004fca00078e0009 */
[----:B------:R0:W2:Y:S04]  /*4c2d0*/  @!P5 LDG.E.U16 R17, [R4.64] ;  /* 0x000000040411d981 */ /* 0x0000a8000c1e1500 */
[----:B------:R1:W-:Y:S01]  /*4c2e0*/  STL [R1+0x30], R23 ;  /* 0x0000301701007387 */ /* 0x0003e20000100800 */
[----:B------:R-:W2:Y:S02]  /*4c2f0*/  LDL R14, [R1+0xfac] ;  /* 0x000fac00010e7983 */ /* 0x000ea40000100800 */
[----:B------:R-:W2:Y:S02]  /*4c300*/  LDL R8, [R1+0xfb0] ;  /* 0x000fb00001087983 */ /* 0x000ea40000100800 */
[----:B------:R-:W2:Y:S01]  /*4c310*/  LDL R10, [R1+0xf9c] ;  /* 0x000f9c00010a7983 */ /* 0x000ea20000100800 */
[----:B------:R-:W2:Y:S04]  /*4c320*/  LDL R9, [R1+0xfa0] ;  /* 0x000fa00001097983 */ /* 0x000ea80000100800 */
[----:B-1----:R-:W2:Y:S01]  /*4c330*/  LDL R23, [R1+0xfb8] ;  /* 0x000fb80001177983 */ /* 0x002ea20000100800 */
[----:B---3--:R1:W-:Y:S02]  /*4c340*/  STL [R1+0x2c], R19 ;  /* 0x00002c1301007387 */ /* 0x0083e40000100800 */
[----:B------:R-:W-:Y:S02]  /*4c350*/  STL [R1+0x3c], R29 ;  /* 0x00003c1d01007387 */ /* 0x000fe40000100800 */
[----:B0-----:R-:W-:Y:S01]  /*4c360*/  @!P1 IMAD.MOV.U32 R5, RZ, RZ, R7 ;  /* 0x000000ffff059224 */ /* 0x001fe200078e0007 */
[----:B-1----:R-:W3:Y:S01]  /*4c370*/  LDL R19, [R1+0xf94] ;  /* 0x000f940001137983 */ /* 0x002ee20000100800 */
[----:B----4-:R-:W-:-:S03]  /*4c380*/  @!P1 IMAD.MOV.U32 R4, RZ, RZ, R6 ;  /* 0x000000ffff049224 */ /* 0x010fc600078e0006 */
[----:B--2---:R0:W-:Y:S01]  /*4c390*/  STL [R1+0x28], R17 ;  /* 0x0000281101007387 */ /* 0x0041e20000100800 */
[----:B------:R-:W2:Y:S02]  /*4c3a0*/  LDL R7, [R1+0xf8c] ;  /* 0x000f8c0001077983 */ /* 0x000ea40000100800 */
[----:B------:R-:W4:Y:S01]  /*4c3b0*/  LDL R6, [R1+0xf90] ;  /* 0x000f900001067983 */ /* 0x000f220000100800 */
[----:B0-----:R-:W2:Y:S01]  /*4c3c0*/  LDL R17, [R1+0xf98] ;  /* 0x000f980001117983 */ /* 0x001ea20000100800 */
[----:B------:R-:W-:Y:S02]  /*4c3d0*/  PRMT R25, RZ, 0x7610, R25 ;  /* 0x00007610ff197816 */ /* 0x000fe40000000019 */
[----:B------:R-:W-:-:S04]  /*4c3e0*/  PRMT R22, RZ, 0x7610, R22 ;  /* 0x00007610ff167816 */ /* 0x000fc80000000016 */
[----:B------:R0:W4:Y:S01]  /*4c3f0*/  @!P1 LDG.E.U16 R25, [R4.64] ;  /* 0x0000000404199981 */ /* 0x000122000c1e1500 */
[----:B------:R-:W-:Y:S01]  /*4c400*/  PRMT R21, RZ, 0x7610, R21 ;  /* 0x00007610ff157816 */ /* 0x000fe20000000015 */
[----:B0-----:R-:W-:Y:S02]  /*4c410*/  @!P0 IMAD.MOV.U32 R4, RZ, RZ, R23 ;  /* 0x000000ffff048224 */ /* 0x001fe400078e0017 */
[----:B------:R-:W-:-:S05]  /*4c420*/  @!P0 IMAD.MOV.U32 R5, RZ, RZ, R24 ;  /* 0x000000ffff058224 */ /* 0x000fca00078e0018 */
[----:B------:R0:W4:Y:S01]  /*4c430*/  @!P0 LDG.E.U16 R22, [R4.64] ;  /* 0x0000000404168981 */ /* 0x000122000c1e1500 */
[----:B------:R-:W-:Y:S01]  /*4c440*/  PRMT R20, RZ, 0x7610, R20 ;  /* 0x00007610ff147816 */ /* 0x000fe20000000014 */
[----:B0-----:R-:W-:Y:S02]  /*4c450*/  @!P5 IMAD.MOV.U32 R4, RZ, RZ, R8 ;  /* 0x000000ffff04d224 */ /* 0x001fe400078e0008 */
[----:B------:R-:W-:Y:S01]  /*4c460*/  @!P5 IMAD.MOV.U32 R5, RZ, RZ, R14 ;  /* 0x000000ffff05d224 */ /* 0x000fe200078e000e */
[----:B------:R-:W-:Y:S02]  /*4c470*/  PRMT R16, RZ, 0x7610, R16 ;  /* 0x00007610ff107816 */ /* 0x000fe40000000010 */
        /* <DEDUP_REMOVED lines=8> */
[----:B------:R3:W4:Y:S02]  /*4c500*/  @!P1 LDG.E.U16 R20, [R4.64] ;  /* 0x0000000404149981 */ /* 0x000724000c1e1500 */
[----:B---3--:R-:W-:-:S02]  /*4c510*/  @!P0 IMAD.MOV.U32 R5, RZ, RZ, R19 ;  /* 0x000000ffff058224 */ /* 0x008fc400078e0013 */
[----:B--2---:R-:W-:Y:S02]  /*4c520*/  @!P0 IMAD.MOV.U32 R4, RZ, RZ, R17 ;  /* 0x000000ffff048224 */ /* 0x004fe400078e0011 */
[----:B------:R-:W2:Y:S04]  /*4c530*/  LDL R17, [R1+0x2cf8] ;  /* 0x002cf80001117983 */ /* 0x000ea80000100800 */
[----:B------:R4:W3:Y:S02]  /*4c540*/  @!P0 LDG.E.U16 R16, [R4.64] ;  /* 0x0000000404108981 */ /* 0x0008e4000c1e1500 */
[----:B----4-:R-:W-:Y:S02]  /*4c550*/  @!P5 IMAD.MOV.U32 R4, RZ, RZ, R6 ;  /* 0x000000ffff04d224 */ /* 0x010fe400078e0006 */
[----:B------:R-:W-:Y:S01]  /*4c560*/  @!P5 IMAD.MOV.U32 R5, RZ, RZ, R7 ;  /* 0x000000ffff05d224 */ /* 0x000fe200078e0007 */
[----:B------:R-:W4:Y:S04]  /*4c570*/  LDL R6, [R1+0x2cfc] ;  /* 0x002cfc0001067983 */ /* 0x000f280000100800 */
[----:B------:R-:W2:Y:S04]  /*4c580*/  LDL R7, [R1+0x2cf4] ;  /* 0x002cf40001077983 */ /* 0x000ea80000100800 */
[----:B------:R0:W2:Y:S01]  /*4c590*/  @!P5 LDG.E.U16 R15, [R4.64] ;  /* 0x00000004040fd981 */ /* 0x0000a2000c1e1500 */
[----:B------:R-:W-:Y:S01]  /*4c5a0*/  PRMT R11, RZ, 0x7610, R11 ;  /* 0x00007610ff0b7816 */ /* 0x000fe2000000000b */
[----:B0-----:R-:W-:-:S02]  /*4c5b0*/  @!P1 IMAD.MOV.U32 R5, RZ, RZ, R14 ;  /* 0x000000ffff059224 */ /* 0x001fc400078e000e */
[----:B------:R-:W-:-:S05]  /*4c5c0*/  @!P1 IMAD.MOV.U32 R4, RZ, RZ, R8 ;  /* 0x000000ffff049224 */ /* 0x000fca00078e0008 */
[----:B------:R0:W4:Y:S04]  /*4c5d0*/  @!P1 LDG.E.U16 R11, [R4.64] ;  /* 0x00000004040b9981 */ /* 0x000128000c1e1500 */
[----:B--2---:R1:W-:Y:S01]  /*4c5e0*/  STL [R1+0x10], R15 ;  /* 0x0000100f01007387 */ /* 0x0043e20000100800 */
[----:B------:R-:W-:Y:S01]  /*4c5f0*/  PRMT R18, RZ, 0x7610, R18 ;  /* 0x00007610ff127816 */ /* 0x000fe20000000012 */
[----:B0-----:R-:W-:Y:S02]  /*4c600*/  @!P1 IMAD.MOV.U32 R4, RZ, RZ, R9 ;  /* 0x000000ffff049224 */ /* 0x001fe400078e0009 */
[----:B------:R-:W-:Y:S01]  /*4c610*/  @!P1 IMAD.MOV.U32 R5, RZ, RZ, R10 ;  /* 0x000000ffff059224 */ /* 0x000fe200078e000a */
[----:B------:R-:W-:Y:S01]  /*4c620*/  PRMT R60, RZ, 0x7610, R60 ;  /* 0x00007610ff3c7816 */ /* 0x000fe2000000003c */
[----:B------:R-:W2:Y:S04]  /*4c630*/  LDL R14, [R1+0x2d5c] ;  /* 0x002d5c00010e7983 */ /* 0x000ea80000100800 */
[----:B------:R4:W2:Y:S04]  /*4c640*/  @!P1 LDG.E.U16 R18, [R4.64] ;  /* 0x0000000404129981 */ /* 0x0008a8000c1e1500 */
[----:B------:R-:W2:Y:S04]  /*4c650*/  LDL R8, [R1+0x2d68] ;  /* 0x002d680001087983 */ /* 0x000ea80000100800 */
[----:B-1----:R-:W2:Y:S01]  /*4c660*/  LDL R15, [R1+0x2cf0] ;  /* 0x002cf000010f7983 */ /* 0x002ea20000100800 */
[----:B------:R-:W-:Y:S02]  /*4c670*/  STL [R1+0x24], R25 ;  /* 0x0000241901007387 */ /* 0x000fe40000100800 */
[----:B---3--:R0:W-:Y:S02]  /*4c680*/  STL [R1+0x14], R16 ;  /* 0x0000141001007387 */ /* 0x0081e40000100800 */
[----:B------:R-:W3:Y:S02]  /*4c690*/  LDL R9, [R1+0x2d70] ;  /* 0x002d700001097983 */ /* 0x000ee40000100800 */
[----:B----4-:R-:W-:-:S02]  /*4c6a0*/  @!P0 IMAD.MOV.U32 R4, RZ, RZ, R6 ;  /* 0x000000ffff048224 */ /* 0x010fc400078e0006 */
[----:B------:R-:W-:Y:S01]  /*4c6b0*/  @!P0 IMAD.MOV.U32 R5, RZ, RZ, R17 ;  /* 0x000000ffff058224 */ /* 0x000fe200078e0011 */
[----:B------:R-:W-:Y:S01]  /*4c6c0*/  PRMT R58, RZ, 0x7610, R58 ;  /* 0x00007610ff3a7816 */ /* 0x000fe2000000003a */
[----:B0-----:R-:W4:Y:S04]  /*4c6d0*/  LDL R16, [R1+0x2d64] ;  /* 0x002d640001107983 */ /* 0x001f280000100800 */
[----:B------:R0:W3:Y:S01]  /*4c6e0*/  @!P0 LDG.E.U16 R60, [R4.64] ;  /* 0x00000004043c8981 */ /* 0x0000e2000c1e1500 */
[----:B------:R-:W-:Y:S02]  /*4c6f0*/  STL [R1+0x20], R22 ;  /* 0x0000201601007387 */ /* 0x000fe40000100800 */
[----:B0-----:R-:W-:Y:S01]  /*4c700*/  @!P5 IMAD.MOV.U32 R4, RZ, RZ, R7 ;  /* 0x000000ffff04d224 */ /* 0x001fe200078e0007 */
[----:B------:R0:W-:Y:S01]  /*4c710*/  STL [R1+0xc], R11 ;  /* 0x00000c0b01007387 */ /* 0x0001e20000100800 */
[----:B------:R-:W4:Y:S03]  /*4c720*/  LDL R10, [R1+0x2d78] ;  /* 0x002d7800010a7983 */ /* 0x000f260000100800 */
[----:B0-----:R-:W4:Y:S01]  /*4c730*/  LDL R11, [R1+0x2d6c] ;  /* 0x002d6c00010b7983 */ /* 0x001f220000100800 */
[----:B--2---:R-:W-:-:S05]  /*4c740*/  @!P5 IMAD.MOV.U32 R5, RZ, RZ, R15 ;  /* 0x000000ffff05d224 */ /* 0x004fca00078e000f */
[----:B------:R0:W2:Y:S01]  /*4c750*/  @!P5 LDG.E.U16 R58, [R4.64] ;  /* 0x00000004043ad981 */ /* 0x0000a2000c1e1500 */
[----:B------:R-:W-:-:S03]  /*4c760*/  PRMT R38, RZ, 0x7610, R38 ;  /* 0x00007610ff267816 */ /* 0x000fc60000000026 */
[----:B------:R1:W-:Y:S01]  /*4c770*/  STL [R1+0x1c], R21 ;  /* 0x00001c1501007387 */ /* 0x0003e20000100800 */
[----:B------:R-:W2:Y:S01]  /*4c780*/  LDL R6, [R1+0x2de8] ;  /* 0x002de80001067983 */ /* 0x000ea20000100800 */
[----:B------:R-:W-:Y:S01]  /*4c790*/  PRMT R36, RZ, 0x7610, R36 ;  /* 0x00007610ff247816 */ /* 0x000fe20000000024 */
[----:B0-----:R-:W-:Y:S02]  /*4c7a0*/  @!P1 IMAD.MOV.U32 R4, RZ, RZ, R8 ;  /* 0x000000ffff049224 */ /* 0x001fe400078e0008 */
[----:B------:R-:W-:Y:S01]  /*4c7b0*/  @!P1 IMAD.MOV.U32 R5, RZ, RZ, R14 ;  /* 0x000000ffff059224 */ /* 0x000fe200078e000e */
[----:B---3--:R-:W-:Y:S01]  /*4c7c0*/  STL [R1+0x31b4], R60 ;  /* 0x0031b43c01007387 */ /* 0x008fe20000100800 */
[----:B------:R0:W-:Y:S02]  /*4c7d0*/  STL [R1+0x18], R20 ;  /* 0x0000181401007387 */ /* 0x0001e40000100800 */
[----:B------:R-:W3:Y:S01]  /*4c7e0*/  LDL R7, [R1+0x2ddc] ;  /* 0x002ddc0001077983 */ /* 0x000ee20000100800 */
[----:B------:R0:W3:Y:S02]  /*4c7f0*/  @!P1 LDG.E.U16 R38, [R4.64] ;  /* 0x0000000404269981 */ /* 0x0000e4000c1e1500 */
[----:B0-----:R-:W-:-:S02]  /*4c800*/  @!P0 IMAD.MOV.U32 R4, RZ, RZ, R9 ;  /* 0x000000ffff048224 */ /* 0x001fc400078e0009 */
[----:B----4-:R-:W-:-:S05]  /*4c810*/  @!P0 IMAD.MOV.U32 R5, RZ, RZ, R16 ;  /* 0x000000ffff058224 */ /* 0x010fca00078e0010 */
[----:B------:R0:W4:Y:S01]  /*4c820*/  @!P0 LDG.E.U16 R36, [R4.64] ;  /* 0x0000000404248981 */ /* 0x000122000c1e1500 */
[----:B------:R-:W-:Y:S01]  /*4c830*/  PRMT R34, RZ, 0x7610, R34 ;  /* 0x00007610ff227816 */ /* 0x000fe20000000022 */
[----:B0-----:R-:W-:Y:S02]  /*4c840*/  @!P5 IMAD.MOV.U32 R4, RZ, RZ, R10 ;  /* 0x000000ffff04d224 */ /* 0x001fe400078e000a */
[----:B------:R-:W-:-:S05]  /*4c850*/  @!P5 IMAD.MOV.U32 R5, RZ, RZ, R11 ;  /* 0x000000ffff05d224 */ /* 0x000fca00078e000b */
[----:B------:R0:W4:Y:S04]  /*4c860*/  @!P5 LDG.E.U16 R34, [R4.64] ;  /* 0x000000040422d981 */ /* 0x000128000c1e1500 */
[----:B--2---:R-:W-:Y:S01]  /*4c870*/  STL [R1+0x31b8], R58 ;  /* 0x0031b83a01007387 */ /* 0x004fe20000100800 */
[----:B------:R-:W2:Y:S02]  /*4c880*/  LDL R15, [R1+0x2de4] ;  /* 0x002de400010f7983 */ /* 0x000ea40000100800 */
[----:B------:R-:W2:Y:S01]  /*4c890*/  LDL R14, [R1+0x2df0] ;  /* 0x002df000010e7983 */ /* 0x000ea20000100800 */
[----:B0-----:R-:W-:Y:S01]  /*4c8a0*/  PRMT R4, RZ, 0x7610, R4 ;  /* 0x00007610ff047816 */ /* 0x001fe20000000004 */
[----:B------:R-:W2:Y:S01]  /*4c8b0*/  LDL R8, [R1+0x2df8] ;  /* 0x002df80001087983 */ /* 0x000ea20000100800 */
[----:B------:R-:W-:-:S04]  /*4c8c0*/  PRMT R5, RZ, 0x7610, R5 ;  /* 0x00007610ff057816 */ /* 0x000fc80000000005 */
[----:B---3--:R2:W3:Y:S04]  /*4c8d0*/  @!P1 LDG.E.U16 R4, [R6.64] ;  /* 0x0000000406049981 */ /* 0x0084e8000c1e1500 */
[----:B------:R-:W-:Y:S01]  /*4c8e0*/  STL [R1+0x31bc], R38 ;  /* 0x0031bc2601007387 */ /* 0x000fe20000100800 */
[----:B------:R-:W3:Y:S03]  /*4c8f0*/  LDL R9, [R1+0x2dec] ;  /* 0x002dec0001097983 */ /* 0x000ee60000100800 */
[----:B----4-:R-:W-:Y:S01]  /*4c900*/  STL [R1+0x31c0], R36 ;  /* 0x0031c02401007387 */ /* 0x010fe20000100800 */
[----:B-1----:R-:W4:Y:S02]  /*4c910*/  LDL R21, [R1+0x2e5c] ;  /* 0x002e5c0001157983 */ /* 0x002f240000100800 */
[----:B------:R-:W4:Y:S02]  /*4c920*/  LDL R20, [R1+0x2e68] ;  /* 0x002e680001147983 */ /* 0x000f240000100800 */
[----:B------:R-:W4:Y:S01]  /*4c930*/  LDL R11, [R1+0x2e64] ;  /* 0x002e6400010b7983 */ /* 0x000f220000100800 */
[----:B------:R-:W4:Y:S04]  /*4c940*/  LDL R10, [R1+0x2e70] ;  /* 0x002e7000010a7983 */ /* 0x000f280000100800 */
[----:B------:R-:W-:Y:S01]  /*4c950*/  STL [R1+0x31c4], R34 ;  /* 0x0031c42201007387 */ /* 0x000fe20000100800 */
[----:B------:R0:W-:Y:S02]  /*4c960*/  STL [R1], R18 ;  /* 0x0000001201007387 */ /* 0x0001e40000100800 */
[----:B------:R-:W4:Y:S02]  /*4c970*/  LDL R17, [R1+0x2e78] ;  /* 0x002e780001117983 */ /* 0x000f240000100800 */
[----:B------:R-:W4:Y:S02]  /*4c980*/  LDL R19, [R1+0x2e6c] ;  /* 0x002e6c0001137983 */ /* 0x000f240000100800 */
[----:B--2---:R-:W-:-:S02]  /*4c990*/  @!P0 IMAD.MOV.U32 R7, RZ, RZ, R15 ;  /* 0x000000ffff078224 */ /* 0x004fc400078e000f */
[----:B------:R-:W-:-:S05]  /*4c9a0*/  @!P0 IMAD.MOV.U32 R6, RZ, RZ, R14 ;  /* 0x000000ffff068224 */ /* 0x000fca00078e000e */
[----:B------:R1:W2:Y:S04]  /*4c9b0*/  @!P0 LDG.E.U16 R5, [R6.64] ;  /* 0x0000000406058981 */ /* 0x0002a8000c1e1500 */
[----:B---3--:R3:W-:Y:S01]  /*4c9c0*/  STL [R1+0x31c8], R4 ;  /* 0x0031c80401007387 */ /* 0x0087e20000100800 */
[----:B0-----:R-:W3:Y:S02]  /*4c9d0*/  LDL R18, [R1+0x2edc] ;  /* 0x002edc0001127983 */ /* 0x001ee40000100800 */
[----:B------:R-:W3:Y:S01]  /*4c9e0*/  LDL R16, [R1+0x2ee8] ;  /* 0x002ee80001107983 */ /* 0x000ee20000100800 */
[----:B-1----:R-:W-:Y:S02]  /*4c9f0*/  PRMT R6, RZ, 0x7610, R6 ;  /* 0x00007610ff067816 */ /* 0x002fe40000000006 */
[----:B------:R-:W-:-:S04]  /*4ca00*/  PRMT R7, RZ, 0x7610, R7 ;  /* 0x00007610ff077816 */ /* 0x000fc80000000007 */
[----:B------:R4:W3:Y:S02]  /*4ca10*/  @!P5 LDG.E.U16 R6, [R8.64] ;  /* 0x000000040806d981 */ /* 0x0008e4000c1e1500 */
[----:B----4-:R-:W-:Y:S02]  /*4ca20*/  @!P1 IMAD.MOV.U32 R9, RZ, RZ, R21 ;  /* 0x000000ffff099224 */ /* 0x010fe400078e0015 */
[----:B------:R-:W-:-:S05]  /*4ca30*/  @!P1 IMAD.MOV.U32 R8, RZ, RZ, R20 ;  /* 0x000000ffff089224 */ /* 0x000fca00078e0014 */
[----:B------:R0:W4:Y:S02]  /*4ca40*/  @!P1 LDG.E.U16 R7, [R8.64] ;  /* 0x0000000408079981 */ /* 0x000124000c1e1500 */
[----:B0-----:R-:W-:-:S06]  /*4ca50*/  PRMT R8, RZ, 0x7610, R8 ;  /* 0x00007610ff087816 */ /* 0x001fcc0000000008 */
[----:B------:R0:W4:Y:S02]  /*4ca60*/  @!P0 LDG.E.U16 R8, [R10.64] ;  /* 0x000000040a088981 */ /* 0x000124000c1e1500 */
[----:B0-----:R-:W-:Y:S02]  /*4ca70*/  @!P5 IMAD.MOV.U32 R10, RZ, RZ, R17 ;  /* 0x000000ffff0ad224 */ /* 0x001fe400078e0011 */
[----:B--2---:R0:W-:Y:S01]  /*4ca80*/  STL [R1+0x31cc], R5 ;  /* 0x0031cc0501007387 */ /* 0x0041e20000100800 */
[----:B------:R-:W2:Y:S02]  /*4ca90*/  LDL R15, [R1+0x2ee4] ;  /* 0x002ee400010f7983 */ /* 0x000ea40000100800 */
[----:B------:R-:W2:Y:S02]  /*4caa0*/  LDL R14, [R1+0x2ef0] ;  /* 0x002ef000010e7983 */ /* 0x000ea40000100800 */
[----:B------:R-:W4:Y:S01]  /*4cab0*/  LDL R20, [R1+0x2eec] ;  /* 0x002eec0001147983 */ /* 0x000f220000100800 */
[----:B---3--:R-:W3:Y:S04]  /*4cac0*/  LDL R4, [R1+0x2ef8] ;  /* 0x002ef80001047983 */ /* 0x008ee80000100800 */
[----:B------:R-:W3:Y:S01]  /*4cad0*/  LDL R17, [R1+0x2cd8] ;  /* 0x002cd80001117983 */ /* 0x000ee20000100800 */
[----:B------:R-:W-:Y:S01]  /*4cae0*/  PRMT R9, RZ, 0x7610, R9 ;  /* 0x00007610ff097816 */ /* 0x000fe20000000009 */
[----:B------:R-:W-:Y:S01]  /*4caf0*/  @!P5 IMAD.MOV.U32 R11, RZ, RZ, R19 ;  /* 0x000000ffff0bd224 */ /* 0x000fe200078e0013 */
[----:B------:R-:W-:Y:S01]  /*4cb00*/  PRMT R12, RZ, 0x7610, R12 ;  /* 0x00007610ff0c7816 */ /* 0x000fe2000000000c */
[----:B------:R-:W3:Y:S04]  /*4cb10*/  LDL R22, [R1+0x2cd0] ;  /* 0x002cd00001167983 */ /* 0x000ee80000100800 */
[----:B0-----:R-:W3:Y:S04]  /*4cb20*/  LDL R5, [R1+0x2cdc] ;  /* 0x002cdc0001057983 */ /* 0x001ee80000100800 */
[----:B------:R0:W3:Y:S01]  /*4cb30*/  @!P5 LDG.E.U16 R9, [R10.64] ;  /* 0x000000040a09d981 */ /* 0x0000e2000c1e1500 */
[----:B------:R-:W-:-:S03]  /*4cb40*/  PRMT R0, RZ, 0x7610, R0 ;  /* 0x00007610ff007816 */ /* 0x000fc60000000000 */
[----:B------:R-:W4:Y:S04]  /*4cb50*/  LDL R21, [R1+0x2ce4] ;  /* 0x002ce40001157983 */ /* 0x000f280000100800 */
[----:B------:R-:W4:Y:S01]  /*4cb60*/  LDL R19, [R1+0x2d1c] ;  /* 0x002d1c0001137983 */ /* 0x000f220000100800 */
[----:B0-----:R-:W-:Y:S02]  /*4cb70*/  @!P1 IMAD.MOV.U32 R10, RZ, RZ, R16 ;  /* 0x000000ffff0a9224 */ /* 0x001fe400078e0010 */
[----:B------:R-:W-:Y:S01]  /*4cb80*/  @!P1 IMAD.MOV.U32 R11, RZ, RZ, R18 ;  /* 0x000000ffff0b9224 */ /* 0x000fe200078e0012 */
[----:B------:R-:W4:Y:S04]  /*4cb90*/  LDL R16, [R1+0x2cd4] ;  /* 0x002cd40001107983 */ /* 0x000f280000100800 */
[----:B------:R-:W4:Y:S04]  /*4cba0*/  LDL R18, [R1+0x2d20] ;  /* 0x002d200001127983 */ /* 0x000f280000100800 */
[----:B------:R0:W4:Y:S02]  /*4cbb0*/  @!P1 LDG.E.U16 R12, [R10.64] ;  /* 0x000000040a0c9981 */ /* 0x000124000c1e1500 */
[----:B0-----:R-:W-:-:S02]  /*4cbc0*/  PRMT R11, RZ, 0x7610, R11 ;  /* 0x00007610ff0b7816 */ /* 0x001fc4000000000b */
[----:B------:R-:W-:-:S04]  /*4cbd0*/  PRMT R10, RZ, 0x7610, R10 ;  /* 0x00007610ff0a7816 */ /* 0x000fc8000000000a */
[----:B--2---:R3:W2:Y:S02]  /*4cbe0*/  @!P0 LDG.E.U16 R11, [R14.64] ;  /* 0x000000040e0b8981 */ /* 0x0046a4000c1e1500 */
[----:B---3--:R-:W-:Y:S02]  /*4cbf0*/  @!P5 IMAD.MOV.U32 R14, RZ, RZ, R4 ;  /* 0x000000ffff0ed224 */ /* 0x008fe400078e0004 */
[----:B----4-:R-:W-:Y:S01]  /*4cc00*/  @!P5 IMAD.MOV.U32 R15, RZ, RZ, R20 ;  /* 0x000000ffff0fd224 */ /* 0x010fe200078e0014 */
[----:B------:R-:W3:Y:S04]  /*4cc10*/  LDL R4, [R1+0x2d14] ;  /* 0x002d140001047983 */ /* 0x000ee80000100800 */
[----:B------:R-:W4:Y:S04]  /*4cc20*/  LDL R20, [R1+0x2d18] ;  /* 0x002d180001147983 */ /* 0x000f280000100800 */
[----:B------:R0:W2:Y:S02]  /*4cc30*/  @!P5 LDG.E.U16 R10, [R14.64] ;  /* 0x000000040e0ad981 */ /* 0x0000a4000c1e1500 */
[----:B0-----:R-:W-:-:S02]  /*4cc40*/  @!P0 IMAD.MOV.U32 R14, RZ, RZ, R5 ;  /* 0x000000ffff0e8224 */ /* 0x001fc400078e0005 */
[----:B------:R-:W-:Y:S01]  /*4cc50*/  @!P0 IMAD.MOV.U32 R15, RZ, RZ, R17 ;  /* 0x000000ffff0f8224 */ /* 0x000fe200078e0011 */
[----:B------:R-:W-:Y:S01]  /*4cc60*/  PRMT R2, RZ, 0x7610, R2 ;  /* 0x00007610ff027816 */ /* 0x000fe20000000002 */
[----:B------:R-:W2:Y:S04]  /*4cc70*/  LDL R17, [R1+0x2d10] ;  /* 0x002d100001117983 */ /* 0x000ea80000100800 */
[----:B------:R0:W2:Y:S04]  /*4cc80*/  @!P0 LDG.E.U16 R0, [R14.64] ;  /* 0x000000040e008981 */ /* 0x0000a8000c1e1500 */
[----:B------:R-:W3:Y:S01]  /*4cc90*/  LDL R5, [R1+0x2d28] ;  /* 0x002d280001057983 */ /* 0x000ee20000100800 */
[----:B0-----:R-:W-:-:S02]  /*4cca0*/  @!P5 IMAD.MOV.U32 R14, RZ, RZ, R16 ;  /* 0x000000ffff0ed224 */ /* 0x001fc400078e0010 */
[----:B------:R-:W-:-:S05]  /*4ccb0*/  @!P5 IMAD.MOV.U32 R15, RZ, RZ, R22 ;  /* 0x000000ffff0fd224 */ /* 0x000fca00078e0016 */
[----:B------:R0:W3:Y:S01]  /*4ccc0*/  @!P5 LDG.E.U16 R2, [R14.64] ;  /* 0x000000040e02d981 */ /* 0x0000e2000c1e1500 */
[----:B------:R-:W-:Y:S01]  /*4ccd0*/  PRMT R56, RZ, 0x7610, R56 ;  /* 0x00007610ff387816 */ /* 0x000fe20000000038 */
[----:B0-----:R-:W-:Y:S02]  /*4cce0*/  @!P1 IMAD.MOV.U32 R14, RZ, RZ, R18 ;  /* 0x000000ffff0e9224 */ /* 0x001fe400078e0012 */
[----:B------:R-:W-:-:S05]  /*4ccf0*/  @!P1 IMAD.MOV.U32 R15, RZ, RZ, R21 ;  /* 0x000000ffff0f9224 */ /* 0x000fca00078e0015 */
[----:B------:R0:W3:Y:S01]  /*4cd00*/  @!P1 LDG.E.U16 R56, [R14.64] ;  /* 0x000000040e389981 */ /* 0x0000e2000c1e1500 */
[----:B------:R-:W-:Y:S01]  /*4cd10*/  PRMT R54, RZ, 0x7610, R54 ;  /* 0x00007610ff367816 */ /* 0x000fe20000000036 */
[----:B0-----:R-:W-:Y:S01]  /*4cd20*/  @!P0 IMAD.MOV.U32 R14, RZ, RZ, R19 ;  /* 0x000000ffff0e8224 */ /* 0x001fe200078e0013 */
[----:B------:R-:W-:Y:S01]  /*4cd30*/  PRMT R52, RZ, 0x7610, R52 ;  /* 0x00007610ff347816 */ /* 0x000fe20000000034 */
[----:B----4-:R-:W-:-:S05]  /*4cd40*/  @!P0 IMAD.MOV.U32 R15, RZ, RZ, R20 ;  /* 0x000000ffff0f8224 */ /* 0x010fca00078e0014 */
[----:B------:R3:W4:Y:S04]  /*4cd50*/  @!P0 LDG.E.U16 R54, [R14.64] ;  /* 0x000000040e368981 */ /* 0x000728000c1e1500 */
[----:B--2---:R0:W-:Y:S01]  /*4cd60*/  STL [R1+0x3184], R0 ;  /* 0x0031840001007387 */ /* 0x0041e20000100800 */
[----:B---3--:R-:W-:Y:S02]  /*4cd70*/  @!P5 IMAD.MOV.U32 R14, RZ, RZ, R4 ;  /* 0x000000ffff0ed224 */ /* 0x008fe400078e0004 */
[----:B------:R-:W-:Y:S01]  /*4cd80*/  @!P5 IMAD.MOV.U32 R15, RZ, RZ, R17 ;  /* 0x000000ffff0fd224 */ /* 0x000fe200078e0011 */
[----:B------:R-:W2:Y:S04]  /*4cd90*/  LDL R16, [R1+0x2d30] ;  /* 0x002d300001107983 */ /* 0x000ea80000100800 */
[----:B------:R1:W3:Y:S04]  /*4cda0*/  @!P5 LDG.E.U16 R52, [R14.64] ;  /* 0x000000040e34d981 */ /* 0x0002e8000c1e1500 */
[----:B0-----:R-:W2:Y:S01]  /*4cdb0*/  LDL R0, [R1+0x2d04] ;  /* 0x002d040001007983 */ /* 0x001ea20000100800 */
[----:B------:R-:W-:-:S03]  /*4cdc0*/  PRMT R50, RZ, 0x7610, R50 ;  /* 0x00007610ff327816 */ /* 0x000fc60000000032 */
[----:B------:R0:W-:Y:S01]  /*4cdd0*/  STL [R1+0x3188], R2 ;  /* 0x0031880201007387 */ /* 0x0001e20000100800 */
[----:B------:R-:W3:Y:S02]  /*4cde0*/  LDL R21, [R1+0x2d2c] ;  /* 0x002d2c0001157983 */ /* 0x000ee40000100800 */
[----:B------:R-:W3:Y:S02]  /*4cdf0*/  LDL R18, [R1+0x2d38] ;  /* 0x002d380001127983 */ /* 0x000ee40000100800 */
[----:B-1----:R-:W-:Y:S01]  /*4ce00*/  @!P1 IMAD.MOV.U32 R14, RZ, RZ, R5 ;  /* 0x000000ffff0e9224 */ /* 0x002fe200078e0005 */
[----:B0-----:R-:W3:Y:S04]  /*4ce10*/  LDL R2, [R1+0x2d24] ;  /* 0x002d240001027983 */ /* 0x001ee80000100800 */
[----:B------:R-:W-:Y:S01]  /*4ce20*/  STL [R1+0x318c], R56 ;  /* 0x00318c3801007387 */ /* 0x000fe20000100800 */
[----:B------:R-:W3:Y:S02]  /*4ce30*/  LDL R20, [R1+0x2d3c] ;  /* 0x002d3c0001147983 */ /* 0x000ee40000100800 */
[----:B------:R-:W3:Y:S01]  /*4ce40*/  LDL R19, [R1+0x2d48] ;  /* 0x002d480001137983 */ /* 0x000ee20000100800 */
[----:B----4-:R-:W-:Y:S01]  /*4ce50*/  STL [R1+0x3190], R54 ;  /* 0x0031903601007387 */ /* 0x010fe20000100800 */
[----:B------:R-:W4:Y:S02]  /*4ce60*/  LDL R17, [R1+0x2d7c] ;  /* 0x002d7c0001117983 */ /* 0x000f240000100800 */
[----:B------:R-:W4:Y:S02]  /*4ce70*/  LDL R4, [R1+0x2d88] ;  /* 0x002d880001047983 */ /* 0x000f240000100800 */
[----:B--2---:R-:W-:-:S05]  /*4ce80*/  @!P1 IMAD.MOV.U32 R15, RZ, RZ, R0 ;  /* 0x000000ffff0f9224 */ /* 0x004fca00078e0000 */
[----:B------:R0:W2:Y:S04]  /*4ce90*/  @!P1 LDG.E.U16 R50, [R14.64] ;  /* 0x000000040e329981 */ /* 0x0000a8000c1e1500 */
[----:B---3--:R-:W-:Y:S01]  /*4cea0*/  STL [R1+0x3194], R52 ;  /* 0x0031943401007387 */ /* 0x008fe20000100800 */
[----:B------:R-:W3:Y:S02]  /*4ceb0*/  LDL R5, [R1+0x2d84] ;  /* 0x002d840001057983 */ /* 0x000ee40000100800 */
[----:B------:R-:W3:Y:S01]  /*4cec0*/  LDL R0, [R1+0x2d90] ;  /* 0x002d900001007983 */ /* 0x000ee20000100800 */
[----:B------:R-:W-:Y:S01]  /*4ced0*/  PRMT R48, RZ, 0x7610, R48 ;  /* 0x00007610ff307816 */ /* 0x000fe20000000030 */
[----:B0-----:R-:W-:Y:S02]  /*4cee0*/  @!P0 IMAD.MOV.U32 R14, RZ, RZ, R16 ;  /* 0x000000ffff0e8224 */ /* 0x001fe400078e0010 */
[----:B------:R-:W-:Y:S01]  /*4cef0*/  @!P0 IMAD.MOV.U32 R15, RZ, RZ, R2 ;  /* 0x000000ffff0f8224 */ /* 0x000fe200078e0002 */
[----:B------:R-:W-:-:S04]  /*4cf00*/  PRMT R46, RZ, 0x7610, R46 ;  /* 0x00007610ff2e7816 */ /* 0x000fc8000000002e */
[----:B------:R0:W3:Y:S01]  /*4cf10*/  @!P0 LDG.E.U16 R48, [R14.64] ;  /* 0x000000040e308981 */ /* 0x0000e2000c1e1500 */
[----:B------:R-:W-:Y:S01]  /*4cf20*/  PRMT R44, RZ, 0x7610, R44 ;  /* 0x00007610ff2c7816 */ /* 0x000fe2000000002c */
[----:B0-----:R-:W-:Y:S02]  /*4cf30*/  @!P5 IMAD.MOV.U32 R14, RZ, RZ, R18 ;  /* 0x000000ffff0ed224 */ /* 0x001fe400078e0012 */
[----:B------:R-:W-:-:S05]  /*4cf40*/  @!P5 IMAD.MOV.U32 R15, RZ, RZ, R21 ;  /* 0x000000ffff0fd224 */ /* 0x000fca00078e0015 */
[----:B------:R0:W3:Y:S02]  /*4cf50*/  @!P5 LDG.E.U16 R46, [R14.64] ;  /* 0x000000040e2ed981 */ /* 0x0000e4000c1e1500 */
[----:B0-----:R-:W-:Y:S02]  /*4cf60*/  @!P1 IMAD.MOV.U32 R14, RZ, RZ, R19 ;  /* 0x000000ffff0e9224 */ /* 0x001fe400078e0013 */
[----:B------:R-:W-:-:S05]  /*4cf70*/  @!P1 IMAD.MOV.U32 R15, RZ, RZ, R20 ;  /* 0x000000ffff0f9224 */ /* 0x000fca00078e0014 */
[----:B------:R4:W3:Y:S01]  /*4cf80*/  @!P1 LDG.E.U16 R44, [R14.64] ;  /* 0x000000040e2c9981 */ /* 0x0008e2000c1e1500 */
[----:B------:R-:W-:Y:S02]  /*4cf90*/  PRMT R32, RZ, 0x7610, R32 ;  /* 0x00007610ff207816 */ /* 0x000fe40000000020 */
[----:B------:R-:W-:Y:S01]  /*4cfa0*/  PRMT R13, RZ, 0x7610, R13 ;  /* 0x00007610ff0d7816 */ /* 0x000fe2000000000d */
[----:B----4-:R-:W-:Y:S02]  /*4cfb0*/  @!P1 IMAD.MOV.U32 R15, RZ, RZ, R17 ;  /* 0x000000ffff0f9224 */ /* 0x010fe400078e0011 */
[----:B------:R-:W-:-:S05]  /*4cfc0*/  @!P1 IMAD.MOV.U32 R14, RZ, RZ, R4 ;  /* 0x000000ffff0e9224 */ /* 0x000fca00078e0004 */
[----:B------:R3:W4:Y:S04]  /*4cfd0*/  @!P1 LDG.E.U16 R32, [R14.64] ;  /* 0x000000040e209981 */ /* 0x000728000c1e1500 */
[----:B--2---:R-:W-:Y:S01]  /*4cfe0*/  STL [R1+0x3198], R50 ;  /* 0x0031983201007387 */ /* 0x004fe20000100800 */
[----:B------:R-:W2:Y:S02]  /*4cff0*/  LDL R16, [R1+0x2d8c] ;  /* 0x002d8c0001107983 */ /* 0x000ea40000100800 */
[----:B------:R-:W4:Y:S02]  /*4d000*/  LDL R2, [R1+0x2d98] ;  /* 0x002d980001027983 */ /* 0x000f240000100800 */
[----:B---3--:R-:W-:Y:S02]  /*4d010*/  @!P0 IMAD.MOV.U32 R14, RZ, RZ, R0 ;  /* 0x000000ffff0e8224 */ /* 0x008fe400078e0000 */
[----:B------:R-:W-:-:S05]  /*4d020*/  @!P0 IMAD.MOV.U32 R15, RZ, RZ, R5 ;  /* 0x000000ffff0f8224 */ /* 0x000fca00078e0005 */
[----:B------:R0:W3:Y:S04]  /*4d030*/  @!P0 LDG.E.U16 R13, [R14.64] ;  /* 0x000000040e0d8981 */ /* 0x0000e8000c1e1500 */
[----:B------:R-:W-:Y:S01]  /*4d040*/  STL [R1+0x319c], R48 ;  /* 0x00319c3001007387 */ /* 0x000fe20000100800 */
[----:B------:R-:W3:Y:S02]  /*4d050*/  LDL R25, [R1+0x2dfc] ;  /* 0x002dfc0001197983 */ /* 0x000ee40000100800 */
[----:B------:R-:W3:Y:S01]  /*4d060*/  LDL R24, [R1+0x2e08] ;  /* 0x002e080001187983 */ /* 0x000ee20000100800 */
[----:B0-----:R-:W-:Y:S01]  /*4d070*/  PRMT R14, RZ, 0x7610, R14 ;  /* 0x00007610ff0e7816 */ /* 0x001fe2000000000e */
[----:B------:R-:W3:Y:S04]  /*4d080*/  LDL R18, [R1+0x2e10] ;  /* 0x002e100001127983 */ /* 0x000ee80000100800 */
[----:B------:R-:W-:Y:S01]  /*4d090*/  STL [R1+0x31a0], R46 ;  /* 0x0031a02e01007387 */ /* 0x000fe20000100800 */
[----:B------:R-:W3:Y:S02]  /*4d0a0*/  LDL R19, [R1+0x2e04] ;  /* 0x002e040001137983 */ /* 0x000ee40000100800 */
[----:B------:R-:W3:Y:S01]  /*4d0b0*/  LDL R21, [R1+0x2e18] ;  /* 0x002e180001157983 */ /* 0x000ee20000100800 */
[----:B------:R-:W-:Y:S01]  /*4d0c0*/  STL [R1+0x31a4], R44 ;  /* 0x0031a42c01007387 */ /* 0x000fe20000100800 */
[----:B------:R-:W3:Y:S02]  /*4d0d0*/  LDL R23, [R1+0x2e0c] ;  /* 0x002e0c0001177983 */ /* 0x000ee40000100800 */
[----:B------:R-:W3:Y:S02]  /*4d0e0*/  LDL R20, [R1+0x2e7c] ;  /* 0x002e7c0001147983 */ /* 0x000ee40000100800 */
[----:B------:R-:W3:Y:S02]  /*4d0f0*/  LDL R4, [R1+0x2e88] ;  /* 0x002e880001047983 */ /* 0x000ee40000100800 */
[----:B--2---:R-:W-:-:S02]  /*4d100*/  @!P5 IMAD.MOV.U32 R17, RZ, RZ, R16 ;  /* 0x000000ffff11d224 */ /* 0x004fc400078e0010 */
[----:B----4-:R-:W-:-:S05]  /*4d110*/  @!P5 IMAD.MOV.U32 R16, RZ, RZ, R2 ;  /* 0x000000ffff10d224 */ /* 0x010fca00078e0002 */
[----:B------:R0:W2:Y:S04]  /*4d120*/  @!P5 LDG.E.U16 R14, [R16.64] ;  /* 0x00000004100ed981 */ /* 0x0000a8000c1e1500 */
[----:B------:R-:W-:Y:S01]  /*4d130*/  STL [R1+0x31a8], R32 ;  /* 0x0031a82001007387 */ /* 0x000fe20000100800 */
[----:B------:R-:W4:Y:S02]  /*4d140*/  LDL R5, [R1+0x2e84] ;  /* 0x002e840001057983 */ /* 0x000f240000100800 */
[----:B------:R-:W4:Y:S01]  /*4d150*/  LDL R0, [R1+0x2e90] ;  /* 0x002e900001007983 */ /* 0x000f220000100800 */
[----:B---3--:R1:W-:Y:S04]  /*4d160*/  STL [R1+0x31ac], R13 ;  /* 0x0031ac0d01007387 */ /* 0x0083e80000100800 */
[----:B------:R-:W3:Y:S04]  /*4d170*/  LDL R22, [R1+0x2e8c] ;  /* 0x002e8c0001167983 */ /* 0x000ee80000100800 */
[----:B------:R-:W3:Y:S01]  /*4d180*/  LDL R2, [R1+0x2e98] ;  /* 0x002e980001027983 */ /* 0x000ee20000100800 */
[----:B------:R-:W-:Y:S01]  /*4d190*/  PRMT R15, RZ, 0x7610, R15 ;  /* 0x00007610ff0f7816 */ /* 0x000fe2000000000f */
[----:B0-----:R-:W-:-:S02]  /*4d1a0*/  @!P1 IMAD.MOV.U32 R17, RZ, RZ, R25 ;  /* 0x000000ffff119224 */ /* 0x001fc400078e0019 */
[----:B------:R-:W-:-:S05]  /*4d1b0*/  @!P1 IMAD.MOV.U32 R16, RZ, RZ, R24 ;  /* 0x000000ffff109224 */ /* 0x000fca00078e0018 */
[----:B------:R0:W3:Y:S02]  /*4d1c0*/  @!P1 LDG.E.U16 R15, [R16.64] ;  /* 0x00000004100f9981 */ /* 0x0000e4000c1e1500 */
[----:B0-----:R-:W-:Y:S02]  /*4d1d0*/  PRMT R16, RZ, 0x7610, R16 ;  /* 0x00007610ff107816 */ /* 0x001fe40000000010 */
[----:B------:R-:W-:-:S04]  /*4d1e0*/  PRMT R17, RZ, 0x7610, R17 ;  /* 0x00007610ff117816 */ /* 0x000fc80000000011 */
[----:B------:R0:W3:Y:S02]  /*4d1f0*/  @!P0 LDG.E.U16 R16, [R18.64] ;  /* 0x0000000412108981 */ /* 0x0000e4000c1e1500 */
[----:B0-----:R-:W-:Y:S02]  /*4d200*/  @!P5 IMAD.MOV.U32 R18, RZ, RZ, R21 ;  /* 0x000000ffff12d224 */ /* 0x001fe400078e0015 */
[----:B------:R-:W-:Y:S02]  /*4d210*/  @!P5 IMAD.MOV.U32 R19, RZ, RZ, R23 ;  /* 0x000000ffff13d224 */ /* 0x000fe400078e0017 */
[----:B------:R-:W-:Y:S02]  /*4d220*/  @!P1 IMAD.MOV.U32 R21, RZ, RZ, R20 ;  /* 0x000000ffff159224 */ /* 0x000fe400078e0014 */
[----:B------:R-:W-:Y:S01]  /*4d230*/  @!P1 IMAD.MOV.U32 R20, RZ, RZ, R4 ;  /* 0x000000ffff149224 */ /* 0x000fe200078e0004 */
[----:B------:R0:W3:Y:S02]  /*4d240*/  @!P5 LDG.E.U16 R17, [R18.64] ;  /* 0x000000041211d981 */ /* 0x0000e4000c1e1500 */
[----:B0-----:R-:W-:-:S06]  /*4d250*/  PRMT R18, RZ, 0x7610, R18 ;  /* 0x00007610ff127816 */ /* 0x001fcc0000000012 */
[----:B------:R4:W3:Y:S04]  /*4d260*/  @!P1 LDG.E.U16 R18, [R20.64] ;  /* 0x0000000414129981 */ /* 0x0008e8000c1e1500 */
[----:B--2---:R0:W-:Y:S01]  /*4d270*/  STL [R1+0x31b0], R14 ;  /* 0x0031b00e01007387 */ /* 0x0041e20000100800 */
[----:B------:R-:W2:Y:S02]  /*4d280*/  LDL R25, [R1+0x2efc] ;  /* 0x002efc0001197983 */ /* 0x000ea40000100800 */
[----:B-1----:R-:W2:Y:S02]  /*4d290*/  LDL R13, [R1+0x2f08] ;  /* 0x002f0800010d7983 */ /* 0x002ea40000100800 */
[----:B------:R-:W2:Y:S02]  /*4d2a0*/  LDL R24, [R1+0x2f04] ;  /* 0x002f040001187983 */ /* 0x000ea40000100800 */
[----:B----4-:R-:W-:Y:S01]  /*4d2b0*/  @!P0 IMAD.MOV.U32 R21, RZ, RZ, R5 ;  /* 0x000000ffff158224 */ /* 0x010fe200078e0005 */
[----:B------:R-:W4:Y:S04]  /*4d2c0*/  LDL R4, [R1+0x2f18] ;  /* 0x002f180001047983 */ /* 0x000f280000100800 */
[----:B------:R-:W4:Y:S01]  /*4d2d0*/  LDL R5, [R1+0x2f0c] ;  /* 0x002f0c0001057983 */ /* 0x000f220000100800 */
[----:B------:R-:W-:-:S02]  /*4d2e0*/  @!P0 IMAD.MOV.U32 R20, RZ, RZ, R0 ;  /* 0x000000ffff148224 */ /* 0x000fc400078e0000 */
[----:B------:R-:W4:Y:S02]  /*4d2f0*/  LDL R0, [R1+0x2d50] ;  /* 0x002d500001007983 */ /* 0x000f240000100800 */
[----:B---3--:R-:W-:Y:S01]  /*4d300*/  @!P5 IMAD.MOV.U32 R23, RZ, RZ, R22 ;  /* 0x000000ffff17d224 */ /* 0x008fe200078e0016 */
[----:B0-----:R-:W3:Y:S01]  /*4d310*/  LDL R14, [R1+0x2f10] ;  /* 0x002f1000010e7983 */ /* 0x001ee20000100800 */
[----:B------:R-:W-:Y:S02]  /*4d320*/  @!P5 IMAD.MOV.U32 R22, RZ, RZ, R2 ;  /* 0x000000ffff16d224 */ /* 0x000fe400078e0002 */
[----:B------:R-:W4:Y:S01]  /*4d330*/  LDL R2, [R1+0x2d44] ;  /* 0x002d440001027983 */ /* 0x000f220000100800 */
[----:B------:R-:W-:Y:S01]  /*4d340*/  PRMT R19, RZ, 0x7610, R19 ;  /* 0x00007610ff137816 */ /* 0x000fe20000000013 */
[----:B------:R-:W4:Y:S04]  /*4d350*/  LDL R27, [R1+0x2d58] ;  /* 0x002d5800011b7983 */ /* 0x000f280000100800 */
[----:B------:R-:W4:Y:S04]  /*4d360*/  LDL R29, [R1+0x2d4c] ;  /* 0x002d4c00011d7983 */ /* 0x000f280000100800 */
[----:B------:R-:W4:Y:S04]  /*4d370*/  LDL R26, [R1+0x2d9c] ;  /* 0x002d9c00011a7983 */ /* 0x000f280000100800 */
[----:B------:R0:W4:Y:S04]  /*4d380*/  @!P0 LDG.E.U16 R19, [R20.64] ;  /* 0x0000000414138981 */ /* 0x000128000c1e1500 */
[----:B------:R-:W4:Y:S01]  /*4d390*/  LDL R28, [R1+0x2da4] ;  /* 0x002da400011c7983 */ /* 0x000f220000100800 */
[----:B------:R-:W-:-:S02]  /*4d3a0*/  PRMT R42, RZ, 0x7610, R42 ;  /* 0x00007610ff2a7816 */ /* 0x000fc4000000002a */
[----:B------:R-:W-:Y:S01]  /*4d3b0*/  PRMT R40, RZ, 0x7610, R40 ;  /* 0x00007610ff287816 */ /* 0x000fe20000000028 */
[----:B------:R-:W4:Y:S04]  /*4d3c0*/  LDL R38, [R1+0x2e1c] ;  /* 0x002e1c0001267983 */ /* 0x000f280000100800 */
[----:B------:R-:W4:Y:S04]  /*4d3d0*/  LDL R36, [R1+0x2e28] ;  /* 0x002e280001247983 */ /* 0x000f280000100800 */
[----:B------:R-:W4:Y:S04]  /*4d3e0*/  LDL R34, [R1+0x2e24] ;  /* 0x002e240001227983 */ /* 0x000f280000100800 */
[----:B------:R-:W4:Y:S01]  /*4d3f0*/  LDL R32, [R1+0x2e30] ;  /* 0x002e300001207983 */ /* 0x000f220000100800 */
[----:B------:R-:W-:-:S02]  /*4d400*/  PRMT R33, RZ, 0x7610, R33 ;  /* 0x00007610ff217816 */ /* 0x000fc40000000021 */
[----:B------:R-:W-:Y:S02]  /*4d410*/  PRMT R35, RZ, 0x7610, R35 ;  /* 0x00007610ff237816 */ /* 0x000fe40000000023 */
[----:B0-----:R-:W-:Y:S02]  /*4d420*/  PRMT R20, RZ, 0x7610, R20 ;  /* 0x00007610ff147816 */ /* 0x001fe40000000014 */
[----:B------:R-:W-:Y:S01]  /*4d430*/  PRMT R21, RZ, 0x7610, R21 ;  /* 0x00007610ff157816 */ /* 0x000fe20000000015 */
[----:B------:R-:W4:Y:S04]  /*4d440*/  LDL R46, [R1+0x2e9c] ;  /* 0x002e9c00012e7983 */ /* 0x000f280000100800 */
[----:B------:R-:W4:Y:S04]  /*4d450*/  LDL R44, [R1+0x2ea8] ;  /* 0x002ea800012c7983 */ /* 0x000f280000100800 */
[----:B------:R2:W4:Y:S02]  /*4d460*/  @!P5 LDG.E.U16 R20, [R22.64] ;  /* 0x000000041614d981 */ /* 0x000524000c1e1500 */
[----:B--2---:R-:W-:-:S02]  /*4d470*/  @!P1 IMAD.MOV.U32 R23, RZ, RZ, R25 ;  /* 0x000000ffff179224 */ /* 0x004fc400078e0019 */
[----:B------:R-:W-:Y:S02]  /*4d480*/  @!P1 IMAD.MOV.U32 R22, RZ, RZ, R13 ;  /* 0x000000ffff169224 */ /* 0x000fe400078e000d */
[----:B------:R-:W2:Y:S04]  /*4d490*/  LDL R13, [R1+0x2da8] ;  /* 0x002da800010d7983 */ /* 0x000ea80000100800 */
[----:B------:R0:W2:Y:S01]  /*4d4a0*/  @!P1 LDG.E.U16 R21, [R22.64] ;  /* 0x0000000416159981 */ /* 0x0000a2000c1e1500 */
[----:B------:R-:W-:Y:S02]  /*4d4b0*/  @!P0 IMAD.MOV.U32 R25, RZ, RZ, R24 ;  /* 0x000000ffff198224 */ /* 0x000fe400078e0018 */
[----:B---3--:R-:W-:Y:S02]  /*4d4c0*/  @!P0 IMAD.MOV.U32 R24, RZ, RZ, R14 ;  /* 0x000000ffff188224 */ /* 0x008fe400078e000e */
[----:B------:R-:W3:Y:S01]  /*4d4d0*/  LDL R14, [R1+0x2db0] ;  /* 0x002db000010e7983 */ /* 0x000ee20000100800 */
[----:B0-----:R-:W-:-:S06]  /*4d4e0*/  PRMT R22, RZ, 0x7610, R22 ;  /* 0x00007610ff167816 */ /* 0x001fcc0000000016 */
[----:B------:R4:W3:Y:S02]  /*4d4f0*/  @!P0 LDG.E.U16 R22, [R24.64] ;  /* 0x0000000418168981 */ /* 0x0008e4000c1e1500 */
[----:B----4-:R-:W-:Y:S02]  /*4d500*/  @!P5 IMAD.MOV.U32 R24, RZ, RZ, R4 ;  /* 0x000000ffff18d224 */ /* 0x010fe400078e0004 */
[----:B------:R-:W-:Y:S01]  /*4d510*/  @!P5 IMAD.MOV.U32 R25, RZ, RZ, R5 ;  /* 0x000000ffff19d224 */ /* 0x000fe200078e0005 */
[----:B------:R-:W4:Y:S04]  /*4d520*/  LDL R4, [R1+0x2db8] ;  /* 0x002db80001047983 */ /* 0x000f280000100800 */
[----:B------:R-:W4:Y:S01]  /*4d530*/  LDL R5, [R1+0x2dac] ;  /* 0x002dac0001057983 */ /* 0x000f220000100800 */
[----:B------:R-:W-:-:S06]  /*4d540*/  PRMT R23, RZ, 0x7610, R23 ;  /* 0x00007610ff177816 */ /* 0x000fcc0000000017 */
[----:B------:R0:W4:Y:S02]  /*4d550*/  @!P5 LDG.E.U16 R23, [R24.64] ;  /* 0x000000041817d981 */ /* 0x000124000c1e1500 */
[----:B0-----:R-:W-:Y:S02]  /*4d560*/  @!P0 IMAD.MOV.U32 R24, RZ, RZ, R0 ;  /* 0x000000ffff188224 */ /* 0x001fe400078e0000 */
[----:B------:R-:W4:Y:S01]  /*4d570*/  LDL R0, [R1+0x2dc8] ;  /* 0x002dc80001007983 */ /* 0x000f220000100800 */
[----:B------:R-:W-:Y:S02]  /*4d580*/  @!P0 IMAD.MOV.U32 R25, RZ, RZ, R2 ;  /* 0x000000ffff198224 */ /* 0x000fe400078e0002 */
[----:B------:R-:W4:Y:S03]  /*4d590*/  LDL R2, [R1+0x2dbc] ;  /* 0x002dbc0001027983 */ /* 0x000f260000100800 */
[----:B------:R0:W4:Y:S02]  /*4d5a0*/  @!P0 LDG.E.U16 R42, [R24.64] ;  /* 0x00000004182a8981 */ /* 0x000124000c1e1500 */
[----:B0-----:R-:W-:-:S02]  /*4d5b0*/  @!P5 IMAD.MOV.U32 R24, RZ, RZ, R27 ;  /* 0x000000ffff18d224 */ /* 0x001fc400078e001b */
[----:B------:R-:W-:Y:S02]  /*4d5c0*/  @!P5 IMAD.MOV.U32 R25, RZ, RZ, R29 ;  /* 0x000000ffff19d224 */ /* 0x000fe400078e001d */
[----:B------:R-:W-:-:S03]  /*4d5d0*/  @!P1 IMAD.MOV.U32 R27, RZ, RZ, R26 ;  /* 0x000000ffff1b9224 */ /* 0x000fc600078e001a */
[----:B------:R0:W4:Y:S02]  /*4d5e0*/  @!P5 LDG.E.U16 R40, [R24.64] ;  /* 0x000000041828d981 */ /* 0x000124000c1e1500 */
[----:B0-----:R-:W-:Y:S02]  /*4d5f0*/  PRMT R24, RZ, 0x7610, R24 ;  /* 0x00007610ff187816 */ /* 0x001fe40000000018 */
[----:B------:R-:W-:Y:S01]  /*4d600*/  PRMT R25, RZ, 0x7610, R25 ;  /* 0x00007610ff197816 */ /* 0x000fe20000000019 */
[----:B--2---:R-:W-:Y:S02]  /*4d610*/  @!P1 IMAD.MOV.U32 R26, RZ, RZ, R13 ;  /* 0x000000ffff1a9224 */ /* 0x004fe400078e000d */
[----:B------:R-:W2:Y:S04]  /*4d620*/  LDL R13, [R1+0x2dd0] ;  /* 0x002dd000010d7983 */ /* 0x000ea80000100800 */
[----:B------:R3:W2:Y:S02]  /*4d630*/  @!P1 LDG.E.U16 R24, [R26.64] ;  /* 0x000000041a189981 */ /* 0x0006a4000c1e1500 */
[----:B---3--:R-:W-:-:S02]  /*4d640*/  @!P0 IMAD.MOV.U32 R26, RZ, RZ, R14 ;  /* 0x000000ffff1a8224 */ /* 0x008fc400078e000e */
[----:B------:R-:W3:Y:S01]  /*4d650*/  LDL R14, [R1+0x2dc4] ;  /* 0x002dc400010e7983 */ /* 0x000ee20000100800 */
[----:B------:R-:W-:-:S05]  /*4d660*/  @!P0 IMAD.MOV.U32 R27, RZ, RZ, R28 ;  /* 0x000000ffff1b8224 */ /* 0x000fca00078e001c */
[----:B------:R0:W3:Y:S01]  /*4d670*/  @!P0 LDG.E.U16 R25, [R26.64] ;  /* 0x000000041a198981 */ /* 0x0000e2000c1e1500 */
[----:B----4-:R-:W-:Y:S02]  /*4d680*/  @!P5 IMAD.MOV.U32 R28, RZ, RZ, R4 ;  /* 0x000000ffff1cd224 */ /* 0x010fe400078e0004 */
[----:B------:R-:W-:Y:S01]  /*4d690*/  @!P5 IMAD.MOV.U32 R29, RZ, RZ, R5 ;  /* 0x000000ffff1dd224 */ /* 0x000fe200078e0005 */
[----:B------:R-:W4:Y:S04]  /*4d6a0*/  LDL R4, [R1+0x2dd8] ;  /* 0x002dd80001047983 */ /* 0x000f280000100800 */
[----:B------:R-:W4:Y:S01]  /*4d6b0*/  LDL R5, [R1+0x2dcc] ;  /* 0x002dcc0001057983 */ /* 0x000f220000100800 */
[----:B0-----:R-:W-:-:S06]  /*4d6c0*/  PRMT R26, RZ, 0x7610, R26 ;  /* 0x00007610ff1a7816 */ /* 0x001fcc000000001a */
[----:B------:R0:W4:Y:S02]  /*4d6d0*/  @!P5 LDG.E.U16 R26, [R28.64] ;  /* 0x000000041c1ad981 */ /* 0x000124000c1e1500 */
[----:B0-----:R-:W-:Y:S02]  /*4d6e0*/  @!P1 IMAD.MOV.U32 R28, RZ, RZ, R0 ;  /* 0x000000ffff1c9224 */ /* 0x001fe400078e0000 */
[----:B------:R-:W4:Y:S01]  /*4d6f0*/  LDL R0, [R1+0x2e38] ;  /* 0x002e380001007983 */ /* 0x000f220000100800 */
[----:B------:R-:W-:Y:S02]  /*4d700*/  @!P1 IMAD.MOV.U32 R29, RZ, RZ, R2 ;  /* 0x000000ffff1d9224 */ /* 0x000fe400078e0002 */
[----:B------:R-:W4:Y:S01]  /*4d710*/  LDL R2, [R1+0x2e2c] ;  /* 0x002e2c0001027983 */ /* 0x000f220000100800 */
[----:B------:R-:W-:-:S06]  /*4d720*/  PRMT R27, RZ, 0x7610, R27 ;  /* 0x00007610ff1b7816 */ /* 0x000fcc000000001b */
[----:B------:R0:W4:Y:S02]  /*4d730*/  @!P1 LDG.E.U16 R27, [R28.64] ;  /* 0x000000041c1b9981 */ /* 0x000124000c1e1500 */
[----:B0-----:R-:W-:Y:S02]  /*4d740*/  PRMT R28, RZ, 0x7610, R28 ;  /* 0x00007610ff1c7816 */ /* 0x001fe4000000001c */
[----:B------:R-:W-:Y:S01]  /*4d750*/  PRMT R29, RZ, 0x7610, R29 ;  /* 0x00007610ff1d7816 */ /* 0x000fe2000000001d */
[----:B--2---:R-:W-:Y:S02]  /*4d760*/  @!P0 IMAD.MOV.U32 R30, RZ, RZ, R13 ;  /* 0x000000ffff1e8224 */ /* 0x004fe400078e000d */
[----:B------:R-:W2:Y:S01]  /*4d770*/  LDL R13, [R1+0x2e48] ;  /* 0x002e4800010d7983 */ /* 0x000ea20000100800 */
[----:B---3--:R-:W-:-:S03]  /*4d780*/  @!P0 IMAD.MOV.U32 R31, RZ, RZ, R14 ;  /* 0x000000ffff1f8224 */ /* 0x008fc600078e000e */
[----:B------:R-:W3:Y:S04]  /*4d790*/  LDL R14, [R1+0x2e3c] ;  /* 0x002e3c00010e7983 */ /* 0x000ee80000100800 */
[----:B------:R4:W3:Y:S02]  /*4d7a0*/  @!P0 LDG.E.U16 R28, [R30.64] ;  /* 0x000000041e1c8981 */ /* 0x0008e4000c1e1500 */
[----:B----4-:R-:W-:Y:S02]  /*4d7b0*/  @!P5 IMAD.MOV.U32 R30, RZ, RZ, R4 ;  /* 0x000000ffff1ed224 */ /* 0x010fe400078e0004 */
[----:B------:R-:W-:Y:S01]  /*4d7c0*/  @!P5 IMAD.MOV.U32 R31, RZ, RZ, R5 ;  /* 0x000000ffff1fd224 */ /* 0x000fe200078e0005 */
[----:B------:R-:W4:Y:S04]  /*4d7d0*/  LDL R4, [R1+0x2e50] ;  /* 0x002e500001047983 */ /* 0x000f280000100800 */
[----:B------:R-:W4:Y:S04]  /*4d7e0*/  LDL R5, [R1+0x2e44] ;  /* 0x002e440001057983 */ /* 0x000f280000100800 */
[----:B------:R0:W4:Y:S02]  /*4d7f0*/  @!P5 LDG.E.U16 R29, [R30.64] ;  /* 0x000000041e1dd981 */ /* 0x000124000c1e1500 */
[----:B0-----:R-:W-:-:S02]  /*4d800*/  @!P1 IMAD.MOV.U32 R30, RZ, RZ, R36 ;  /* 0x000000ffff1e9224 */ /* 0x001fc400078e0024 */
[----:B------:R-:W-:Y:S01]  /*4d810*/  @!P1 IMAD.MOV.U32 R31, RZ, RZ, R38 ;  /* 0x000000ffff1f9224 */ /* 0x000fe200078e0026 */
[----:B------:R-:W4:Y:S04]  /*4d820*/  LDL R36, [R1+0x2eb0] ;  /* 0x002eb00001247983 */ /* 0x000f280000100800 */
        /* <DEDUP_REMOVED lines=8> */
[----:B0-----:R-:W-:-:S03]  /*4d8b0*/  @!P5 IMAD.MOV.U32 R30, RZ, RZ, R0 ;  /* 0x000000ffff1ed224 */ /* 0x001fc600078e0000 */
[----:B------:R-:W4:Y:S01]  /*4d8c0*/  LDL R0, [R1+0x2e58] ;  /* 0x002e580001007983 */ /* 0x000f220000100800 */
[----:B------:R-:W-:Y:S02]  /*4d8d0*/  @!P5 IMAD.MOV.U32 R31, RZ, RZ, R2 ;  /* 0x000000ffff1fd224 */ /* 0x000fe400078e0002 */
[----:B------:R-:W4:Y:S01]  /*4d8e0*/  LDL R2, [R1+0x2e4c] ;  /* 0x002e4c0001027983 */ /* 0x000f220000100800 */
[----:B------:R-:W-:Y:S02]  /*4d8f0*/  PRMT R39, RZ, 0x7610, R39 ;  /* 0x00007610ff277816 */ /* 0x000fe40000000027 */
[----:B------:R2:W4:Y:S01]  /*4d900*/  @!P5 LDG.E.U16 R37, [R30.64] ;  /* 0x000000041e25d981 */ /* 0x000522000c1e1500 */
        /* <DEDUP_REMOVED lines=12> */
[----:B------:R-:W4:Y:S01]  /*4d9d0*/  LDL R0, [R1+0x2f28] ;  /* 0x002f280001007983 */ /* 0x000f220000100800 */
[----:B------:R-:W-:Y:S02]  /*4d9e0*/  @!P5 IMAD.MOV.U32 R31, RZ, RZ, R2 ;  /* 0x000000ffff1fd224 */ /* 0x000fe400078e0002 */
[----:B------:R-:W4:Y:S01]  /*4d9f0*/  LDL R2, [R1+0x2f1c] ;  /* 0x002f1c0001027983 */ /* 0x000f220000100800 */
        /* <DEDUP_REMOVED lines=15> */
[----:B------:R-:W-:Y:S02]  /*4daf0*/  PRMT R53, RZ, 0x7610, R53 ;  /* 0x00007610ff357816 */ /* 0x000fe40000000035 */
[----:B------:R-:W-:Y:S01]  /*4db00*/  PRMT R55, RZ, 0x7610, R55 ;  /* 0x00007610ff377816 */ /* 0x000fe20000000037 */
[----:B--2---:R-:W-:Y:S02]  /*4db10*/  @!P1 IMAD.MOV.U32 R30, RZ, RZ, R13 ;  /* 0x000000ffff1e9224 */ /* 0x004fe400078e000d */
[----:B---3--:R-:W-:-:S05]  /*4db20*/  @!P1 IMAD.MOV.U32 R31, RZ, RZ, R14 ;  /* 0x000000ffff1f9224 */ /* 0x008fca00078e000e */
[----:B------:R4:W2:Y:S02]  /*4db30*/  @!P1 LDG.E.U16 R51, [R30.64] ;  /* 0x000000041e339981 */ /* 0x0008a4000c1e1500 */
[----:B----4-:R-:W-:Y:S02]  /*4db40*/  @!P0 IMAD.MOV.U32 R30, RZ, RZ, R4 ;  /* 0x000000ffff1e8224 */ /* 0x010fe400078e0004 */
[----:B------:R-:W-:-:S05]  /*4db50*/  @!P0 IMAD.MOV.U32 R31, RZ, RZ, R5 ;  /* 0x000000ffff1f8224 */ /* 0x000fca00078e0005 */
[----:B------:R0:W3:Y:S02]  /*4db60*/  @!P0 LDG.E.U16 R53, [R30.64] ;  /* 0x000000041e358981 */ /* 0x0000e4000c1e1500 */
[----:B0-----:R-:W-:Y:S02]  /*4db70*/  @!P1 IMAD.MOV.U32 R30, RZ, RZ, R0 ;  /* 0x000000ffff1e9224 */ /* 0x001fe400078e0000 */
[----:B------:R-:W4:Y:S01]  /*4db80*/  LDL R0, [R1+0x2f30] ;  /* 0x002f300001007983 */ /* 0x000f220000100800 */
        /* <DEDUP_REMOVED lines=12> */
[----:B------:R-:W-:-:S02]  /*4dc50*/  @!P1 IMAD.MOV.U32 R31, RZ, RZ, R2 ;  /* 0x000000ffff1f9224 */ /* 0x000fc400078e0002 */
[----:B------:R-:W2:Y:S02]  /*4dc60*/  LDL.LU R46, [R1+0x5e4] ;  /* 0x0005e400012e7983 */ /* 0x000ea40000300800 */
[----:B------:R-:W2:Y:S01]  /*4dc70*/  LDL.LU R48, [R1+0x30] ;  /* 0x0000300001307983 */ /* 0x000ea20000300800 */
[----:B------:R-:W2:Y:S01]  /*4dc80*/  LDL.LU R56, [R1+0x2c] ;  /* 0x00002c0001387983 */ /* 0x000ea20000300800 */
[----:B------:R-:W2:Y:S02]  /*4dc90*/  LDL.LU R50, [R1+0x28] ;  /* 0x0000280001327983 */ /* 0x000ea40000300800 */
[----:B------:R-:W2:Y:S02]  /*4dca0*/  LDL.LU R52, [R1+0x5fc] ;  /* 0x0005fc0001347983 */ /* 0x000ea40000300800 */
[----:B------:R-:W2:Y:S01]  /*4dcb0*/  LDL.LU R2, [R1] ;  /* 0x0000000001027983 */ /* 0x000ea20000300800 */
[----:B------:R0:W2:Y:S04]  /*4dcc0*/  @!P1 LDG.E.U16 R55, [R30.64] ;  /* 0x000000041e379981 */ /* 0x0000a8000c1e1500 */
[----:B0-----:R-:W2:Y:S01]  /*4dcd0*/  LDL R31, [R1+0x2f24] ;  /* 0x002f2400011f7983 */ /* 0x001ea20000100800 */
[----:B------:R-:W-:Y:S01]  /*4dce0*/  PRMT R57, RZ, 0x7610, R57 ;  /* 0x00007610ff397816 */ /* 0x000fe20000000039 */
[----:B----4-:R-:W-:-:S02]  /*4dcf0*/  @!P0 IMAD.MOV.U32 R30, RZ, RZ, R0 ;  /* 0x000000ffff1e8224 */ /* 0x010fc400078e0000 */
[----:B------:R-:W4:Y:S04]  /*4dd00*/  LDL.LU R0, [R1+0x614] ;  /* 0x0006140001007983 */ /* 0x000f280000300800 */
[----:B--2---:R0:W2:Y:S04]  /*4dd10*/  @!P0 LDG.E.U16 R57, [R30.64] ;  /* 0x000000041e398981 */ /* 0x0040a8000c1e1500 */
[----:B0-----:R-:W2:Y:S04]  /*4dd20*/  LDL R30, [R1+0x2f2c] ;  /* 0x002f2c00011e7983 */ /* 0x001ea80000100800 */
[----:B------:R-:W2:Y:S01]  /*4dd30*/  LDL R31, [R1+0x2f38] ;  /* 0x002f3800011f7983 */ /* 0x000ea20000100800 */
[----:B------:R-:W-:-:S03]  /*4dd40*/  PRMT R59, RZ, 0x7610, R59 ;  /* 0x00007610ff3b7816 */ /* 0x000fc6000000003b */
[----:B------:R-:W0:Y:S01]  /*4dd50*/  S2R R3, SR_TID.X ;  /* 0x0000000000037919 */ /* 0x000e220000002100 */
[----:B--2---:R-:W-:-:S04]  /*4dd60*/  @!P5 LOP3.LUT R31, R31, R30, RZ, 0x3c, !PT ;  /* 0x0000001e1f1fd212 */ /* 0x004fc800078e3cff */
[----:B------:R-:W-:-:S04]  /*4dd70*/  @!P5 LOP3.LUT R30, R31, R30, RZ, 0x3c, !PT ;  /* 0x0000001e1f1ed212 */ /* 0x000fc800078e3cff */
[----:B------:R-:W-:-:S05]  /*4dd80*/  @!P5 LOP3.LUT R31, R31, R30, RZ, 0x3c, !PT ;  /* 0x0000001e1f1fd212 */ /* 0x000fca00078e3cff */
[----:B------:R1:W2:Y:S04]  /*4dd90*/  @!P5 LDG.E.U16 R59, [R30.64] ;  /* 0x000000041e3bd981 */ /* 0x0002a8000c1e1500 */
[----:B-1----:R-:W2:Y:S04]  /*4dda0*/  LDL R30, [R1+0x2ecc] ;  /* 0x002ecc00011e7983 */ /* 0x002ea80000100800 */
[----:B------:R-:W2:Y:S01]  /*4ddb0*/  LDL R31, [R1+0x2ed8] ;  /* 0x002ed800011f7983 */ /* 0x000ea20000100800 */
[----:B0-----:R-:W-:Y:S02]  /*4ddc0*/  LOP3.LUT R3, R3, 0x1f, RZ, 0xc0, !PT ;  /* 0x0000001f03037812 */ /* 0x001fe400078ec0ff */
[----:B------:R-:W-:-:S03]  /*4ddd0*/  PRMT R61, RZ, 0x7610, R61 ;  /* 0x00007610ff3d7816 */ /* 0x000fc6000000003d */
[----:B------:R-:W-:-:S05]  /*4dde0*/  IMAD.SHL.U32 R3, R3, 0x2, RZ ;  /* 0x0000000203037824 */ /* 0x000fca00078e00ff */
[----:B------:R0:W-:Y:S04]  /*4ddf0*/  STS.U16 [R3+0xd840], R5 ;  /* 0x00d8400503007388 */ /* 0x0001e80000000400 */
[----:B------:R1:W-:Y:S04]  /*4de00*/  STS.U16 [R3+0xd880], R4 ;  /* 0x00d8800403007388 */ /* 0x0003e80000000400 */
[----:B------:R0:W-:Y:S04]  /*4de10*/  STS.U16 [R3+0xd8c0], R34 ;  /* 0x00d8c02203007388 */ /* 0x0001e80000000400 */
[----:B------:R0:W-:Y:S04]  /*4de20*/  STS.U16 [R3+0xdc40], R36 ;  /* 0x00dc402403007388 */ /* 0x0001e80000000400 */
[----:B------:R0:W-:Y:S04]  /*4de30*/  STS.U16 [R3+0xdc00], R38 ;  /* 0x00dc002603007388 */ /* 0x0001e80000000400 */
[----:B------:R0:W-:Y:S04]  /*4de40*/  STS.U16 [R3+0xdcc0], R58 ;  /* 0x00dcc03a03007388 */ /* 0x0001e80000000400 */
[----:B------:R0:W-:Y:S04]  /*4de50*/  STS.U16 [R3+0xdc80], R60 ;  /* 0x00dc803c03007388 */ /* 0x0001e80000000400 */
[----:B------:R0:W-:Y:S04]  /*4de60*/  STS.U16 [R3+0xe400], R54 ;  /* 0x00e4003603007388 */ /* 0x0001e80000000400 */
[----:B------:R0:W-:Y:S01]  /*4de70*/  STS.U16 [R3+0xe840], R56 ;  /* 0x00e8403803007388 */ /* 0x0001e20000000400 */
[----:B--2---:R-:W-:-:S04]  /*4de80*/  @!P5 LOP3.LUT R31, R31, R30, RZ, 0x3c, !PT ;  /* 0x0000001e1f1fd212 */ /* 0x004fc800078e3cff */
[----:B------:R-:W-:-:S04]  /*4de90*/  @!P5 LOP3.LUT R30, R31, R30, RZ, 0x3c, !PT ;  /* 0x0000001e1f1ed212 */ /* 0x000fc800078e3cff */
[----:B------:R-:W-:-:S05]  /*4dea0*/  @!P5 LOP3.LUT R31, R31, R30, RZ, 0x3c, !PT ;  /* 0x0000001e1f1fd212 */ /* 0x000fca00078e3cff */
[----:B------:R2:W3:Y:S04]  /*4deb0*/  @!P5 LDG.E.U16 R61, [R30.64] ;  /* 0x000000041e3dd981 */ /* 0x0004e8000c1e1500 */
[----:B--2---:R-:W2:Y:S01]  /*4dec0*/  LDL.LU R30, [R1+0x90] ;  /* 0x00009000011e7983 */ /* 0x004ea20000300800 */
[----:B------:R-:W3:Y:S02]  /*4ded0*/  LDL.LU R31, [R1+0x8c] ;  /* 0x00008c00011f7983 */ /* 0x000ee40000300800 */
[----:B0-----:R-:W3:Y:S02]  /*4dee0*/  LDL.LU R5, [R1+0x31cc] ;  /* 0x0031cc0001057983 */ /* 0x001ee40000300800 */
[----:B-1----:R-:W3:Y:S01]  /*4def0*/  LDL.LU R4, [R1+0x31c8] ;  /* 0x0031c80001047983 */ /* 0x002ee20000300800 */
[----:B------:R-:W3:Y:S01]  /*4df00*/  LDL.LU R34, [R1+0x31c4] ;  /* 0x0031c40001227983 */ /* 0x000ee20000300800 */
[----:B------:R-:W3:Y:S02]  /*4df10*/  LDL.LU R36, [R1+0x31c0] ;  /* 0x0031c00001247983 */ /* 0x000ee40000300800 */
[----:B------:R-:W3:Y:S02]  /*4df20*/  LDL.LU R38, [R1+0x31bc] ;  /* 0x0031bc0001267983 */ /* 0x000ee40000300800 */
[----:B------:R-:W3:Y:S01]  /*4df30*/  LDL.LU R58, [R1+0x31b8] ;  /* 0x0031b800013a7983 */ /* 0x000ee20000300800 */
[----:B------:R-:W3:Y:S01]  /*4df40*/  LDL.LU R60, [R1+0x31b4] ;  /* 0x0031b400013c7983 */ /* 0x000ee20000300800 */
[----:B------:R-:W3:Y:S02]  /*4df50*/  LDL.LU R54, [R1+0x624] ;  /* 0x0006240001367983 */ /* 0x000ee40000300800 */
[----:B------:R-:W3:Y:S01]  /*4df60*/  LDL.LU R56, [R1+0x6d4] ;  /* 0x0006d40001387983 */ /* 0x000ee20000300800 */
        /* <DEDUP_REMOVED lines=9> */
[----:B----4-:R-:W-:Y:S04]  /*4e000*/  STS.U16 [R3+0xec80], R0 ;  /* 0x00ec800003007388 */ /* 0x010fe80000000400 */
[----:B--2---:R-:W-:Y:S04]  /*4e010*/  STS.U16 [R3+0xe000], R30 ;  /* 0x00e0001e03007388 */ /* 0x004fe80000000400 */
[----:B---3--:R-:W-:Y:S04]  /*4e020*/  STS.U16 [R3+0xe040], R31 ;  /* 0x00e0401f03007388 */ /* 0x008fe80000000400 */
[----:B------:R0:W-:Y:S04]  /*4e030*/  STS.U16 [R3+0xecc0], R58 ;  /* 0x00ecc03a03007388 */ /* 0x0001e80000000400 */
[----:B------:R1:W-:Y:S04]  /*4e040*/  STS.U16 [R3+0xec00], R60 ;  /* 0x00ec003c03007388 */ /* 0x0003e80000000400 */
[----:B0-----:R-:W2:Y:S01]  /*4e050*/  LDL.LU R58, [R1+0x3a4] ;  /* 0x0003a400013a7983 */ /* 0x001ea20000300800 */
[----:B-1----:R-:W3:Y:S02]  /*4e060*/  LDL.LU R60, [R1+0x3a0] ;  /* 0x0003a000013c7983 */ /* 0x002ee40000300800 */
[----:B------:R-:W4:Y:S02]  /*4e070*/  LDL.LU R30, [R1+0x704] ;  /* 0x00070400011e7983 */ /* 0x000f240000300800 */
        /* <DEDUP_REMOVED lines=10> */
[----:B------:R-:W2:Y:S03]  /*4e120*/  LDL.LU R0, [R1+0x358] ;  /* 0x0003580001007983 */ /* 0x000ea60000300800 */
[----:B------:R0:W-:Y:S04]  /*4e130*/  STS.U16 [R3+0xf000], R38 ;  /* 0x00f0002603007388 */ /* 0x0001e80000000400 */
[----:B------:R1:W-:Y:S04]  /*4e140*/  STS.U16 [R3+0xf040], R36 ;  /* 0x00f0402403007388 */ /* 0x0003e80000000400 */
[----:B0-----:R-:W2:Y:S01]  /*4e150*/  LDL.LU R38, [R1+0x6e4] ;  /* 0x0006e40001267983 */ /* 0x001ea20000300800 */
[----:B-1----:R-:W3:Y:S03]  /*4e160*/  LDL.LU R36, [R1+0x6f4] ;  /* 0x0006f40001247983 */ /* 0x002ee60000300800 */
[----:B------:R0:W-:Y:S04]  /*4e170*/  STS.U16 [R3+0xf0c0], R54 ;  /* 0x00f0c03603007388 */ /* 0x0001e80000000400 */
[----:B0-----:R-:W4:Y:S04]  /*4e180*/  LDL.LU R54, [R1+0x730] ;  /* 0x0007300001367983 */ /* 0x001f280000300800 */
[----:B------:R0:W-:Y:S04]  /*4e190*/  STS.U16 [R3+0xf480], R56 ;  /* 0x00f4803803007388 */ /* 0x0001e80000000400 */
[----:B0-----:R-:W4:Y:S04]  /*4e1a0*/  LDL.LU R56, [R1+0x3cc] ;  /* 0x0003cc0001387983 */ /* 0x001f280000300800 */
        /* <DEDUP_REMOVED lines=10> */
[----:B--2---:R0:W-:Y:S04]  /*4e250*/  STS.U16 [R3+0xf8c0], R38 ;  /* 0x00f8c02603007388 */ /* 0x0041e80000000400 */
[----:B---3--:R-:W-:Y:S01]  /*4e260*/  STS.U16 [R3+0xfc80], R36 ;  /* 0x00fc802403007388 */ /* 0x008fe20000000400 */
[----:B0-----:R-:W-:-:S05]  /*4e270*/  LOP3.LUT R38, R3, 0x10, RZ, 0x3c, !PT ;  /* 0x0000001003267812 */ /* 0x001fca00078e3cff */
[----:B------:R-:W-:Y:S01]  /*4e280*/  STS.U16 [R38+0x8100], R58 ;  /* 0x0081003a26007388 */ /* 0x000fe20000000400 */
[----:B------:R-:W-:Y:S02]  /*4e290*/  STS.U16 [R38+0x8140], R60 ;  /* 0x0081403c26007388 */ /* 0x000fe40000000400 */
[----:B----4-:R-:W-:Y:S01]  /*4e2a0*/  STS.U16 [R38+0x8180], R30 ;  /* 0x0081801e26007388 */ /* 0x010fe20000000400 */
[----:B------:R-:W-:Y:S04]  /*4e2b0*/  STS.U16 [R38+0x81c0], R31 ;  /* 0x0081c01f26007388 */ /* 0x000fe80000000400 */
[----:B------:R-:W-:Y:S01]  /*4e2c0*/  STS.U16 [R38+0x8540], R14 ;  /* 0x0085400e26007388 */ /* 0x000fe20000000400 */
[----:B------:R-:W-:Y:S02]  /*4e2d0*/  STS.U16 [R38+0x8500], R13 ;  /* 0x0085000d26007388 */ /* 0x000fe40000000400 */
[----:B------:R0:W-:Y:S02]  /*4e2e0*/  STS.U16 [R38+0x85c0], R2 ;  /* 0x0085c00226007388 */ /* 0x0001e40000000400 */
[----:B------:R-:W-:Y:S01]  /*4e2f0*/  STS.U16 [R38+0x8580], R32 ;  /* 0x0085802026007388 */ /* 0x000fe20000000400 */
[----:B------:R-:W-:Y:S01]  /*4e300*/  STS.U16 [R38+0x8900], R44 ;  /* 0x0089002c26007388 */ /* 0x000fe20000000400 */
[----:B------:R-:W-:Y:S02]  /*4e310*/  STS.U16 [R38+0x8940], R46 ;  /* 0x0089402e26007388 */ /* 0x000fe40000000400 */
[----:B------:R-:W-:Y:S02]  /*4e320*/  STS.U16 [R38+0x8980], R48 ;  /* 0x0089803026007388 */ /* 0x000fe40000000400 */
[----:B------:R-:W-:Y:S01]  /*4e330*/  STS.U16 [R38+0x89c0], R50 ;  /* 0x0089c03226007388 */ /* 0x000fe20000000400 */
[----:B------:R-:W-:Y:S01]  /*4e340*/  STS.U16 [R38+0x8d40], R52 ;  /* 0x008d403426007388 */ /* 0x000fe20000000400 */
[----:B------:R1:W-:Y:S03]  /*4e350*/  STS.U16 [R38+0x8d00], R0 ;  /* 0x008d000026007388 */ /* 0x0003e60000000400 */
[----:B0-----:R-:W2:Y:S04]  /*4e360*/  LDL.LU R2, [R1+0x344] ;  /* 0x0003440001027983 */ /* 0x001ea80000300800 */
[----:B-1----:R-:W3:Y:S01]  /*4e370*/  LDL.LU R0, [R1+0x340] ;  /* 0x0003400001007983 */ /* 0x002ee20000300800 */
[----:B------:R-:W4:Y:S02]  /*4e380*/  LDL.LU R3, [R1+0x744] ;  /* 0x0007440001037983 */ /* 0x000f240000300800 */
[----:B------:R-:W4:Y:S02]  /*4e390*/  LDL.LU R10, [R1+0x3d8] ;  /* 0x0003d800010a7983 */ /* 0x000f240000300800 */
[----:B------:R0:W-:Y:S01]  /*4e3a0*/  STS.U16 [R38+0x8dc0], R54 ;  /* 0x008dc03626007388 */ /* 0x0001e20000000400 */
[----:B------:R-:W4:Y:S04]  /*4e3b0*/  LDL.LU R11, [R1+0x32c] ;  /* 0x00032c00010b7983 */ /* 0x000f280000300800 */
        /* <DEDUP_REMOVED lines=16> */
[----:B------:R-:W4:Y:S03]  /*4e4c0*/  LDL.LU R13, [R1+0x2c0] ;  /* 0x0002c000010d7983 */ /* 0x000f260000300800 */
[----:B0-----:R-:W4:Y:S01]  /*4e4d0*/  LDL.LU R56, [R1+0x2bc] ;  /* 0x0002bc0001387983 */ /* 0x001f220000300800 */
[----:B------:R-:W4:Y:S02]  /*4e4e0*/  LDL.LU R32, [R1+0x2b8] ;  /* 0x0002b80001207983 */ /* 0x000f240000300800 */
[----:B------:R-:W4:Y:S02]  /*4e4f0*/  LDL.LU R44, [R1+0x438] ;  /* 0x00043800012c7983 */ /* 0x000f240000300800 */
[----:B------:R-:W4:Y:S01]  /*4e500*/  LDL.LU R46, [R1+0x29c] ;  /* 0x00029c00012e7983 */ /* 0x000f220000300800 */
[----:B------:R-:W4:Y:S01]  /*4e510*/  LDL.LU R48, [R1+0x298] ;  /* 0x0002980001307983 */ /* 0x000f220000300800 */
[----:B------:R-:W4:Y:S02]  /*4e520*/  LDL.LU R50, [R1+0x294] ;  /* 0x0002940001327983 */ /* 0x000f240000300800 */
[----:B------:R-:W4:Y:S01]  /*4e530*/  LDL.LU R52, [R1+0x444] ;  /* 0x0004440001347983 */ /* 0x000f220000300800 */
[----:B--2---:R0:W-:Y:S04]  /*4e540*/  STS.U16 [R38+0x9100], R2 ;  /* 0x0091000226007388 */ /* 0x0041e80000000400 */
[----:B---3--:R1:W-:Y:S04]  /*4e550*/  STS.U16 [R38+0x9140], R0 ;  /* 0x0091400026007388 */ /* 0x0083e80000000400 */
[----:B0-----:R-:W2:Y:S04]  /*4e560*/  LDL.LU R2, [R1+0x278] ;  /* 0x0002780001027983 */ /* 0x001ea80000300800 */
[----:B-1----:R-:W3:Y:S01]  /*4e570*/  LDL.LU R0, [R1+0x274] ;  /* 0x0002740001007983 */ /* 0x002ee20000300800 */
[----:B----4-:R-:W-:Y:S03]  /*4e580*/  STS.U16 [R38+0x9180], R3 ;  /* 0x0091800326007388 */ /* 0x010fe60000000400 */
[----:B------:R-:W-:Y:S01]  /*4e590*/  STS.U16 [R38+0x91c0], R10 ;  /* 0x0091c00a26007388 */ /* 0x000fe20000000400 */
[----:B------:R-:W-:Y:S03]  /*4e5a0*/  STS.U16 [R38+0x9540], R11 ;  /* 0x0095400b26007388 */ /* 0x000fe60000000400 */
[----:B------:R0:W-:Y:S01]  /*4e5b0*/  STS.U16 [R38+0x9500], R54 ;  /* 0x0095003626007388 */ /* 0x0001e20000000400 */
        /* <DEDUP_REMOVED lines=15> */
[----:B0-----:R-:W4:Y:S04]  /*4e6b0*/  LDL.LU R54, [R1+0x270] ;  /* 0x0002700001367983 */ /* 0x001f280000300800 */
[----:B------:R0:W-:Y:S04]  /*4e6c0*/  STS.U16 [R38+0xa500], R56 ;  /* 0x00a5003826007388 */ /* 0x0001e80000000400 */
[----:B0-----:R-:W4:Y:S01]  /*4e6d0*/  LDL.LU R56, [R1+0x450] ;  /* 0x0004500001387983 */ /* 0x001f220000300800 */
[----:B------:R-:W-:Y:S02]  /*4e6e0*/  STS.U16 [R38+0xa5c0], R32 ;  /* 0x00a5c02026007388 */ /* 0x000fe40000000400 */
[----:B------:R-:W-:Y:S02]  /*4e6f0*/  STS.U16 [R38+0xa580], R44 ;  /* 0x00a5802c26007388 */ /* 0x000fe40000000400 */
[----:B------:R-:W-:Y:S01]  /*4e700*/  STS.U16 [R38+0xa900], R46 ;  /* 0x00a9002e26007388 */ /* 0x000fe20000000400 */
[----:B------:R-:W-:Y:S01]  /*4e710*/  STS.U16 [R38+0xa940], R48 ;  /* 0x00a9403026007388 */ /* 0x000fe20000000400 */
[----:B------:R-:W-:Y:S02]  /*4e720*/  STS.U16 [R38+0xa980], R50 ;  /* 0x00a9803226007388 */ /* 0x000fe40000000400 */
[----:B------:R-:W-:Y:S01]  /*4e730*/  STS.U16 [R38+0xa9c0], R52 ;  /* 0x00a9c03426007388 */ /* 0x000fe20000000400 */
[----:B--2---:R0:W-:Y:S04]  /*4e740*/  STS.U16 [R38+0xad40], R2 ;  /* 0x00ad400226007388 */ /* 0x0041e80000000400 */
[----:B0-----:R-:W2:Y:S01]  /*4e750*/  LDL.LU R2, [R1+0x254] ;  /* 0x0002540001027983 */ /* 0x001ea20000300800 */
[----:B------:R-:W2:Y:S02]  /*4e760*/  LDL.LU R3, [R1+0x250] ;  /* 0x0002500001037983 */ /* 0x000ea40000300800 */
[----:B------:R-:W2:Y:S01]  /*4e770*/  LDL.LU R10, [R1+0x24c] ;  /* 0x00024c00010a7983 */ /* 0x000ea20000300800 */
[----:B---3--:R0:W-:Y:S01]  /*4e780*/  STS.U16 [R38+0xad00], R0 ;  /* 0x00ad000026007388 */ /* 0x0081e20000000400 */
        /* <DEDUP_REMOVED lines=21> */
[----:B------:R-:W3:Y:S04]  /*4e8e0*/  LDL.LU R50, [R1+0x17c] ;  /* 0x00017c0001327983 */ /* 0x000ee80000300800 */
[----:B----4-:R0:W-:Y:S01]  /*4e8f0*/  STS.U16 [R38+0xadc0], R54 ;  /* 0x00adc03626007388 */ /* 0x0101e20000000400 */
[----:B------:R-:W4:Y:S02]  /*4e900*/  LDL.LU R52, [R1+0x178] ;  /* 0x0001780001347983 */ /* 0x000f240000300800 */
[----:B------:R1:W-:Y:S01]  /*4e910*/  STS.U16 [R38+0xad80], R56 ;  /* 0x00ad803826007388 */ /* 0x0003e20000000400 */
[----:B0-----:R-:W4:Y:S01]  /*4e920*/  LDL.LU R54, [R1+0x174] ;  /* 0x0001740001367983 */ /* 0x001f220000300800 */
[----:B-1----:R-:W4:Y:S03]  /*4e930*/  LDL.LU R56, [R1+0x57c] ;  /* 0x00057c0001387983 */ /* 0x002f260000300800 */
[----:B--2---:R0:W-:Y:S01]  /*4e940*/  STS.U16 [R38+0xb100], R2 ;  /* 0x00b1000226007388 */ /* 0x0041e20000000400 */
[----:B------:R-:W-:Y:S02]  /*4e950*/  STS.U16 [R38+0xb140], R3 ;  /* 0x00b1400326007388 */ /* 0x000fe40000000400 */
[----:B------:R-:W-:Y:S01]  /*4e960*/  STS.U16 [R38+0xb180], R10 ;  /* 0x00b1800a26007388 */ /* 0x000fe20000000400 */
[----:B---3--:R-:W-:Y:S04]  /*4e970*/  STS.U16 [R38+0xb1c0], R11 ;  /* 0x00b1c00b26007388 */ /* 0x008fe80000000400 */
[----:B0-----:R-:W2:Y:S04]  /*4e980*/  LDL.LU R2, [R1+0x158] ;  /* 0x0001580001027983 */ /* 0x001ea80000300800 */
[----:B------:R0:W-:Y:S01]  /*4e990*/  STS.U16 [R38+0xb540], R0 ;  /* 0x00b5400026007388 */ /* 0x0001e20000000400 */
[----:B------:R-:W-:Y:S03]  /*4e9a0*/  STS.U16 [R38+0xb500], R12 ;  /* 0x00b5000c26007388 */ /* 0x000fe60000000400 */
[----:B0-----:R-:W3:Y:S04]  /*4e9b0*/  LDL.LU R0, [R1+0x154] ;  /* 0x0001540001007983 */ /* 0x001ee80000300800 */
        /* <DEDUP_REMOVED lines=16> */
[----:B0-----:R-:W3:Y:S01]  /*4eac0*/  LDL.LU R31, [R1+0x150] ;  /* 0x00015000011f7983 */ /* 0x001ee20000300800 */
[----:B------:R-:W3:Y:S02]  /*4ead0*/  LDL.LU R60, [R1+0x58c] ;  /* 0x00058c00013c7983 */ /* 0x000ee40000300800 */
[----:B-1----:R-:W3:Y:S02]  /*4eae0*/  LDL.LU R14, [R1+0x134] ;  /* 0x00013400010e7983 */ /* 0x002ee40000300800 */
[----:B------:R-:W3:Y:S01]  /*4eaf0*/  LDL.LU R13, [R1+0x130] ;  /* 0x00013000010d7983 */ /* 0x000ee20000300800 */
[----:B----4-:R-:W4:Y:S01]  /*4eb00*/  LDL.LU R32, [R1+0x12c] ;  /* 0x00012c0001207983 */ /* 0x010f220000300800 */
[----:B------:R-:W4:Y:S03]  /*4eb10*/  LDL.LU R30, [R1+0x59c] ;  /* 0x00059c00011e7983 */ /* 0x000f260000300800 */
        /* <DEDUP_REMOVED lines=29> */
[----:B------:R0:W-:Y:S01]  /*4ecf0*/  STS.U16 [R38+0xcdc0], R31 ;  /* 0x00cdc01f26007388 */ /* 0x0001e20000000400 */
[----:B------:R-:W3:Y:S02]  /*4ed00*/  LDL.LU R36, [R1+0x20] ;  /* 0x0000200001247983 */ /* 0x000ee40000300800 */
[----:B------:R1:W-:Y:S02]  /*4ed10*/  STS.U16 [R38+0xcd80], R60 ;  /* 0x00cd803c26007388 */ /* 0x0003e40000000400 */
[----:B------:R4:W-:Y:S01]  /*4ed20*/  STS.U16 [R38+0xd100], R14 ;  /* 0x00d1000e26007388 */ /* 0x0009e20000000400 */
[----:B------:R4:W-:Y:S02]  /*4ed30*/  STS.U16 [R38+0xd140], R13 ;  /* 0x00d1400d26007388 */ /* 0x0009e40000000400 */
[----:B----4-:R4:W-:Y:S02]  /*4ed40*/  STS.U16 [R38+0xd180], R32 ;  /* 0x00d1802026007388 */ /* 0x0109e40000000400 */
[----:B------:R4:W-:Y:S04]  /*4ed50*/  STS.U16 [R38+0xd1c0], R30 ;  /* 0x00d1c01e26007388 */ /* 0x0009e80000000400 */
[----:B0-----:R-:W3:Y:S01]  /*4ed60*/  LDL.LU R31, [R1+0x1c] ;  /* 0x00001c00011f7983 */ /* 0x001ee20000300800 */
[----:B-1----:R-:W3:Y:S02]  /*4ed70*/  LDL.LU R60, [R1+0x600] ;  /* 0x00060000013c7983 */ /* 0x002ee40000300800 */
[----:B------:R-:W3:Y:S01]  /*4ed80*/  LDL.LU R14, [R1+0x31b0] ;  /* 0x0031b000010e7983 */ /* 0x000ee20000300800 */
[----:B------:R-:W3:Y:S04]  /*4ed90*/  LDL.LU R13, [R1+0x31ac] ;  /* 0x0031ac00010d7983 */ /* 0x000ee80000300800 */
[----:B----4-:R-:W4:Y:S01]  /*4eda0*/  LDL.LU R32, [R1+0x31a8] ;  /* 0x0031a80001207983 */ /* 0x010f220000300800 */
[----:B------:R-:W4:Y:S02]  /*4edb0*/  LDL.LU R30, [R1+0x618] ;  /* 0x00061800011e7983 */ /* 0x000f240000300800 */
[----:B------:R0:W-:Y:S01]  /*4edc0*/  STS.U16 [R38+0xd540], R44 ;  /* 0x00d5402c26007388 */ /* 0x0001e20000000400 */
[----:B------:R1:W-:Y:S01]  /*4edd0*/  STS.U16 [R38+0xd500], R46 ;  /* 0x00d5002e26007388 */ /* 0x0003e20000000400 */
[----:B------:R1:W-:Y:S02]  /*4ede0*/  STS.U16 [R38+0xd5c0], R48 ;  /* 0x00d5c03026007388 */ /* 0x0003e40000000400 */
[----:B------:R1:W-:Y:S02]  /*4edf0*/  STS.U16 [R38+0xd580], R50 ;  /* 0x00d5803226007388 */ /* 0x0003e40000000400 */
[----:B------:R1:W-:Y:S01]  /*4ee00*/  STS.U16 [R38+0xd900], R52 ;  /* 0x00d9003426007388 */ /* 0x0003e20000000400 */
[----:B------:R1:W-:Y:S04]  /*4ee10*/  STS.U16 [R38+0xd940], R54 ;  /* 0x00d9403626007388 */ /* 0x0003e80000000400 */
[----:B0-----:R-:W4:Y:S01]  /*4ee20*/  LDL.LU R44, [R1+0x31a4] ;  /* 0x0031a400012c7983 */ /* 0x001f220000300800 */
[----:B-1----:R-:W4:Y:S03]  /*4ee30*/  LDL.LU R46, [R1+0x31a0] ;  /* 0x0031a000012e7983 */ /* 0x002f260000300800 */
[----:B------:R-:W4:Y:S01]  /*4ee40*/  LDL.LU R48, [R1+0x319c] ;  /* 0x00319c0001307983 */ /* 0x000f220000300800 */
[----:B------:R-:W4:Y:S03]  /*4ee50*/  LDL.LU R50, [R1+0x3198] ;  /* 0x0031980001327983 */ /* 0x000f260000300800 */
[----:B------:R-:W4:Y:S01]  /*4ee60*/  LDL.LU R52, [R1+0x3194] ;  /* 0x0031940001347983 */ /* 0x000f220000300800 */
[----:B------:R-:W4:Y:S03]  /*4ee70*/  LDL.LU R54, [R1+0x3190] ;  /* 0x0031900001367983 */ /* 0x000f260000300800 */
[----:B------:R0:W-:Y:S04]  /*4ee80*/  STS.U16 [R38+0xd980], R56 ;  /* 0x00d9803826007388 */ /* 0x0001e80000000400 */
[----:B0-----:R-:W4:Y:S04]  /*4ee90*/  LDL.LU R56, [R1+0x318c] ;  /* 0x00318c0001387983 */ /* 0x001f280000300800 */
[----:B--2---:R0:W-:Y:S04]  /*4eea0*/  STS.U16 [R38+0xd9c0], R2 ;  /* 0x00d9c00226007388 */ /* 0x0041e80000000400 */
[----:B0-----:R-:W2:Y:S04]  /*4eeb0*/  LDL.LU R2, [R1+0x3188] ;  /* 0x0031880001027983 */ /* 0x001ea80000300800 */
[----:B---3--:R0:W-:Y:S01]  /*4eec0*/  STS.U16 [R38+0xdd40], R0 ;  /* 0x00dd400026007388 */ /* 0x0081e20000000400 */
[----:B------:R-:W-:Y:S02]  /*4eed0*/  STS.U16 [R38+0xdd00], R3 ;  /* 0x00dd000326007388 */ /* 0x000fe40000000400 */
[----:B------:R-:W-:Y:S02]  /*4eee0*/  STS.U16 [R38+0xddc0], R10 ;  /* 0x00ddc00a26007388 */ /* 0x000fe40000000400 */
[----:B------:R-:W-:Y:S01]  /*4eef0*/  STS.U16 [R38+0xdd80], R11 ;  /* 0x00dd800b26007388 */ /* 0x000fe20000000400 */
[----:B------:R-:W-:Y:S01]  /*4ef00*/  STS.U16 [R38+0xe100], R12 ;  /* 0x00e1000c26007388 */ /* 0x000fe20000000400 */
[----:B------:R-:W-:Y:S02]  /*4ef10*/  STS.U16 [R38+0xe140], R9 ;  /* 0x00e1400926007388 */ /* 0x000fe40000000400 */
[----:B------:R-:W-:Y:S02]  /*4ef20*/  STS.U16 [R38+0xe180], R8 ;  /* 0x00e1800826007388 */ /* 0x000fe40000000400 */
[----:B------:R1:W-:Y:S01]  /*4ef30*/  STS.U16 [R38+0xe1c0], R58 ;  /* 0x00e1c03a26007388 */ /* 0x0003e20000000400 */
[----:B0-----:R-:W3:Y:S04]  /*4ef40*/  LDL.LU R0, [R1+0x3184] ;  /* 0x0031840001007983 */ /* 0x001ee80000300800 */
[----:B-1----:R-:W2:Y:S04]  /*4ef50*/  LDL.LU R58, [R1+0x628] ;  /* 0x00062800013a7983 */ /* 0x002ea80000300800 */
[----:B------:R-:W-:Y:S01]  /*4ef60*/  STS.U16 [R38+0xe540], R7 ;  /* 0x00e5400726007388 */ /* 0x000fe20000000400 */
[----:B------:R-:W-:Y:S02]  /*4ef70*/  STS.U16 [R38+0xe500], R6 ;  /* 0x00e5000626007388 */ /* 0x000fe40000000400 */
[----:B------:R-:W-:Y:S02]  /*4ef80*/  STS.U16 [R38+0xe5c0], R5 ;  /* 0x00e5c00526007388 */ /* 0x000fe40000000400 */
[----:B------:R-:W-:Y:S01]  /*4ef90*/  STS.U16 [R38+0xe580], R4 ;  /* 0x00e5800426007388 */ /* 0x000fe20000000400 */
[----:B------:R-:W-:Y:S01]  /*4efa0*/  STS.U16 [R38+0xe900], R34 ;  /* 0x00e9002226007388 */ /* 0x000fe20000000400 */
[----:B------:R-:W-:Y:S02]  /*4efb0*/  STS.U16 [R38+0xe940], R36 ;  /* 0x00e9402426007388 */ /* 0x000fe40000000400 */
[----:B------:R0:W-:Y:S02]  /*4efc0*/  STS.U16 [R38+0xe980], R31 ;  /* 0x00e9801f26007388 */ /* 0x0001e40000000400 */
[----:B------:R1:W-:Y:S01]  /*4efd0*/  STS.U16 [R38+0xe9c0], R60 ;  /* 0x00e9c03c26007388 */ /* 0x0003e20000000400 */
[----:B0-----:R-:W3:Y:S01]  /*4efe0*/  LDL.LU R31, [R1+0x6d8] ;  /* 0x0006d800011f7983 */ /* 0x001ee20000300800 */
[----:B-1----:R-:W3:Y:S03]  /*4eff0*/  LDL.LU R60, [R1+0x6e8] ;  /* 0x0006e800013c7983 */ /* 0x002ee60000300800 */
[----:B----4-:R-:W-:Y:S01]  /*4f000*/  STS.U16 [R38+0xed40], R56 ;  /* 0x00ed403826007388 */ /* 0x010fe20000000400 */
[----:B------:R-:W-:Y:S02]  /*4f010*/  STS.U16 [R38+0xed00], R54 ;  /* 0x00ed003626007388 */ /* 0x000fe40000000400 */
[----:B------:R0:W-:Y:S02]  /*4f020*/  STS.U16 [R38+0xedc0], R52 ;  /* 0x00edc03426007388 */ /* 0x0001e40000000400 */
        /* <DEDUP_REMOVED lines=10> */
[----:B------:R0:W-:Y:S01]  /*4f0d0*/  STS.U16 [R38+0xed80], R30 ;  /* 0x00ed801e26007388 */ /* 0x0001e20000000400 */
[----:B------:R-:W4:Y:S03]  /*4f0e0*/  LDL.LU R4, [R1+0x368] ;  /* 0x0003680001047983 */ /* 0x000f260000300800 */
[----:B0-----:R-:W4:Y:S04]  /*4f0f0*/  LDL.LU R30, [R1+0x724] ;  /* 0x00072400011e7983 */ /* 0x001f280000300800 */
[----:B------:R-:W0:Y:S01]  /*4f100*/  S2R R3, SR_TID.X ;  /* 0x0000000000037919 */ /* 0x000e220000002100 */
[----:B------:R1:W-:Y:S02]  /*4f110*/  STS.U16 [R38+0xf100], R32 ;  /* 0x00f1002026007388 */ /* 0x0003e40000000400 */
[----:B------:R-:W4:Y:S02]  /*4f120*/  LDL.LU R34, [R1+0x3c4] ;  /* 0x0003c40001227983 */ /* 0x000f240000300800 */
[----:B------:R-:W4:Y:S01]  /*4f130*/  LDL.LU R36, [R1+0x354] ;  /* 0x0003540001247983 */ /* 0x000f220000300800 */
[----:B-1----:R-:W4:Y:S01]  /*4f140*/  LDL.LU R38, [R1+0x350] ;  /* 0x0003500001267983 */ /* 0x002f220000300800 */
[----:B0-----:R-:W-:-:S05]  /*4f150*/  LOP3.LUT R3, R3, 0x1f, RZ, 0xc0, !PT ;  /* 0x0000001f03037812 */ /* 0x001fca00078ec0ff */
[----:B------:R-:W-:-:S05]  /*4f160*/  IMAD.SHL.U32 R3, R3, 0x2, RZ ;  /* 0x0000000203037824 */ /* 0x000fca00078e00ff */
[----:B------:R-:W-:-:S05]  /*4f170*/  LOP3.LUT R32, R3, 0x10, RZ, 0x3c, !PT ;  /* 0x0000001003207812 */ /* 0x000fca00078e3cff */
[----:B------:R-:W-:Y:S01]  /*4f180*/  STS.U16 [R32+0xf140], R13 ;  /* 0x00f1400d20007388 */ /* 0x000fe20000000400 */
[----:B------:R-:W-:Y:S01]  /*4f190*/  STS.U16 [R32+0xf180], R14 ;  /* 0x00f1800e20007388 */ /* 0x000fe20000000400 */
[C---:B------:R-:W-:Y:S02]  /*4f1a0*/  LOP3.LUT R54, R3.reuse, 0x20, RZ, 0x3c, !PT ;  /* 0x0000002003367812 */ /* 0x040fe400078e3cff */
[----:B--2---:R0:W-:Y:S04]  /*4f1b0*/  STS.U16 [R32+0xf1c0], R58 ;  /* 0x00f1c03a20007388 */ /* 0x0041e80000000400 */
[----:B0-----:R-:W2:Y:S01]  /*4f1c0*/  LDL.LU R58, [R1+0x738] ;  /* 0x00073800013a7983 */ /* 0x001ea20000300800 */
[----:B------:R-:W-:Y:S02]  /*4f1d0*/  STS.U16 [R32+0xf540], R15 ;  /* 0x00f5400f20007388 */ /* 0x000fe40000000400 */
[----:B------:R-:W-:Y:S02]  /*4f1e0*/  STS.U16 [R32+0xf500], R16 ;  /* 0x00f5001020007388 */ /* 0x000fe40000000400 */
[----:B------:R-:W-:Y:S01]  /*4f1f0*/  STS.U16 [R32+0xf5c0], R17 ;  /* 0x00f5c01120007388 */ /* 0x000fe20000000400 */
[----:B---3--:R0:W-:Y:S01]  /*4f200*/  STS.U16 [R32+0xf580], R31 ;  /* 0x00f5801f20007388 */ /* 0x0081e20000000400 */
[----:B------:R-:W-:Y:S02]  /*4f210*/  STS.U16 [R32+0xf900], R18 ;  /* 0x00f9001220007388 */ /* 0x000fe40000000400 */
[----:B------:R-:W-:Y:S02]  /*4f220*/  STS.U16 [R32+0xf940], R19 ;  /* 0x00f9401320007388 */ /* 0x000fe40000000400 */
[----:B------:R-:W-:Y:S01]  /*4f230*/  STS.U16 [R32+0xf980], R20 ;  /* 0x00f9801420007388 */ /* 0x000fe20000000400 */
[----:B0-----:R-:W3:Y:S04]  /*4f240*/  LDL.LU R31, [R1+0x3d0] ;  /* 0x0003d000011f7983 */ /* 0x001ee80000300800 */
[----:B------:R0:W-:Y:S01]  /*4f250*/  STS.U16 [R32+0xf9c0], R60 ;  /* 0x00f9c03c20007388 */ /* 0x0001e20000000400 */
[----:B------:R-:W-:Y:S02]  /*4f260*/  STS.U16 [R32+0xfd40], R21 ;  /* 0x00fd401520007388 */ /* 0x000fe40000000400 */
[----:B------:R-:W-:Y:S02]  /*4f270*/  STS.U16 [R32+0xfd00], R22 ;  /* 0x00fd001620007388 */ /* 0x000fe40000000400 */
[----:B------:R-:W-:Y:S01]  /*4f280*/  STS.U16 [R32+0xfdc0], R23 ;  /* 0x00fdc01720007388 */ /* 0x000fe20000000400 */
[----:B0-----:R-:W3:Y:S04]  /*4f290*/  LDL.LU R60, [R1+0x33c] ;  /* 0x00033c00013c7983 */ /* 0x001ee80000300800 */
[----:B----4-:R-:W-:Y:S01]  /*4f2a0*/  STS.U16 [R32+0xfd80], R52 ;  /* 0x00fd803420007388 */ /* 0x010fe20000000400 */
        /* <DEDUP_REMOVED lines=10> */
[----:B------:R0:W-:Y:S04]  /*4f350*/  STS.U16 [R54+0x8a80], R30 ;  /* 0x008a801e36007388 */ /* 0x0001e80000000400 */
[----:B0-----:R-:W4:Y:S01]  /*4f360*/  LDL.LU R30, [R1+0x338] ;  /* 0x00033800011e7983 */ /* 0x001f220000300800 */
[----:B------:R-:W-:Y:S02]  /*4f370*/  STS.U16 [R54+0x8ac0], R34 ;  /* 0x008ac02236007388 */ /* 0x000fe40000000400 */
[----:B------:R-:W-:Y:S02]  /*4f380*/  STS.U16 [R54+0x8e40], R36 ;  /* 0x008e402436007388 */ /* 0x000fe40000000400 */
[----:B------:R-:W4:Y:S01]  /*4f390*/  LDL.LU R21, [R1+0x748] ;  /* 0x0007480001157983 */ /* 0x000f220000300800 */
[----:B------:R-:W-:Y:S04]  /*4f3a0*/  STS.U16 [R54+0x8e00], R38 ;  /* 0x008e002636007388 */ /* 0x000fe80000000400 */
[----:B------:R-:W4:Y:S01]  /*4f3b0*/  LDL.LU R20, [R1+0x3dc] ;  /* 0x0003dc0001147983 */ /* 0x000f220000300800 */
[----:B------:R-:W4:Y:S03]  /*4f3c0*/  LDL.LU R19, [R1+0x324] ;  /* 0x0003240001137983 */ /* 0x000f260000300800 */
[----:B--2---:R0:W-:Y:S04]  /*4f3d0*/  STS.U16 [R54+0x8ec0], R58 ;  /* 0x008ec03a36007388 */ /* 0x0041e80000000400 */
[----:B0-----:R-:W2:Y:S01]  /*4f3e0*/  LDL.LU R58, [R1+0x320] ;  /* 0x00032000013a7983 */ /* 0x001ea20000300800 */
[----:B------:R-:W2:Y:S02]  /*4f3f0*/  LDL.LU R18, [R1+0x754] ;  /* 0x0007540001127983 */ /* 0x000ea40000300800 */
[----:B------:R-:W2:Y:S02]  /*4f400*/  LDL.LU R17, [R1+0x3f8] ;  /* 0x0003f80001117983 */ /* 0x000ea40000300800 */
[----:B------:R-:W2:Y:S01]  /*4f410*/  LDL.LU R16, [R1+0x30c] ;  /* 0x00030c0001107983 */ /* 0x000ea20000300800 */
[----:B------:R-:W2:Y:S04]  /*4f420*/  LDL.LU R15, [R1+0x308] ;  /* 0x00030800010f7983 */ /* 0x000ea80000300800 */
        /* <DEDUP_REMOVED lines=16> */
[----:B------:R-:W3:Y:S03]  /*4f530*/  LDL.LU R4, [R1+0x290] ;  /* 0x0002900001047983 */ /* 0x000ee60000300800 */
[----:B0-----:R-:W3:Y:S01]  /*4f540*/  LDL.LU R60, [R1+0x28c] ;  /* 0x00028c00013c7983 */ /* 0x001ee20000300800 */
[----:B------:R-:W3:Y:S02]  /*4f550*/  LDL.LU R34, [R1+0x288] ;  /* 0x0002880001227983 */ /* 0x000ee40000300800 */
[----:B------:R-:W3:Y:S02]  /*4f560*/  LDL.LU R36, [R1+0x448] ;  /* 0x0004480001247983 */ /* 0x000ee40000300800 */
[----:B------:R-:W3:Y:S01]  /*4f570*/  LDL.LU R38, [R1+0x26c] ;  /* 0x00026c0001267983 */ /* 0x000ee20000300800 */
[----:B----4-:R0:W-:Y:S04]  /*4f580*/  STS.U16 [R54+0x9240], R30 ;  /* 0x0092401e36007388 */ /* 0x0101e80000000400 */
[----:B0-----:R-:W4:Y:S01]  /*4f590*/  LDL.LU R30, [R1+0x268] ;  /* 0x00026800011e7983 */ /* 0x001f220000300800 */
[----:B------:R-:W-:Y:S02]  /*4f5a0*/  STS.U16 [R54+0x9280], R21 ;  /* 0x0092801536007388 */ /* 0x000fe40000000400 */
[----:B------:R-:W-:Y:S02]  /*4f5b0*/  STS.U16 [R54+0x92c0], R20 ;  /* 0x0092c01436007388 */ /* 0x000fe40000000400 */
[----:B------:R-:W-:Y:S01]  /*4f5c0*/  STS.U16 [R54+0x9640], R19 ;  /* 0x0096401336007388 */ /* 0x000fe20000000400 */
[----:B--2---:R0:W-:Y:S01]  /*4f5d0*/  STS.U16 [R54+0x9600], R58 ;  /* 0x0096003a36007388 */ /* 0x0041e20000000400 */
[----:B------:R-:W-:Y:S03]  /*4f5e0*/  STS.U16 [R54+0x96c0], R18 ;  /* 0x0096c01236007388 */ /* 0x000fe60000000400 */
[----:B0-----:R-:W2:Y:S01]  /*4f5f0*/  LDL.LU R58, [R1+0x264] ;  /* 0x00026400013a7983 */ /* 0x001ea20000300800 */
[----:B------:R-:W-:Y:S02]  /*4f600*/  STS.U16 [R54+0x9680], R17 ;  /* 0x0096801136007388 */ /* 0x000fe40000000400 */
[----:B------:R-:W-:Y:S02]  /*4f610*/  STS.U16 [R54+0x9a00], R16 ;  /* 0x009a001036007388 */ /* 0x000fe40000000400 */
[----:B------:R-:W-:Y:S01]  /*4f620*/  STS.U16 [R54+0x9a40], R15 ;  /* 0x009a400f36007388 */ /* 0x000fe20000000400 */
[----:B---3--:R-:W-:Y:S01]  /*4f630*/  STS.U16 [R54+0x9a80], R14 ;  /* 0x009a800e36007388 */ /* 0x008fe20000000400 */
[----:B------:R0:W-:Y:S02]  /*4f640*/  STS.U16 [R54+0x9ac0], R31 ;  /* 0x009ac01f36007388 */ /* 0x0001e40000000400 */
[----:B------:R-:W-:Y:S02]  /*4f650*/  STS.U16 [R54+0x9e40], R13 ;  /* 0x009e400d36007388 */ /* 0x000fe40000000400 */
[----:B------:R-:W-:Y:S01]  /*4f660*/  STS.U16 [R54+0x9e00], R32 ;  /* 0x009e002036007388 */ /* 0x000fe20000000400 */
[----:B------:R-:W-:Y:S01]  /*4f670*/  STS.U16 [R54+0x9ec0], R52 ;  /* 0x009ec03436007388 */ /* 0x000fe20000000400 */
[----:B------:R-:W-:Y:S03]  /*4f680*/  STS.U16 [R54+0x9e80], R56 ;  /* 0x009e803836007388 */ /* 0x000fe60000000400 */
[----:B0-----:R-:W3:Y:S01]  /*4f690*/  LDL.LU R31, [R1+0x464] ;  /* 0x00046400011f7983 */ /* 0x001ee20000300800 */
        /* <DEDUP_REMOVED lines=9> */
[----:B------:R0:W-:Y:S01]  /*4f730*/  STS.U16 [R54+0xaa40], R60 ;  /* 0x00aa403c36007388 */ /* 0x0001e20000000400 */
[----:B------:R-:W-:Y:S02]  /*4f740*/  STS.U16 [R54+0xaa80], R34 ;  /* 0x00aa802236007388 */ /* 0x000fe40000000400 */
[----:B------:R-:W-:Y:S02]  /*4f750*/  STS.U16 [R54+0xaac0], R36 ;  /* 0x00aac02436007388 */ /* 0x000fe40000000400 */
[----:B------:R-:W-:Y:S01]  /*4f760*/  STS.U16 [R54+0xae40], R38 ;  /* 0x00ae402636007388 */ /* 0x000fe20000000400 */
[----:B0-----:R-:W3:Y:S01]  /*4f770*/  LDL.LU R60, [R1+0x248] ;  /* 0x00024800013c7983 */ /* 0x001ee20000300800 */
[----:B------:R-:W3:Y:S02]  /*4f780*/  LDL.LU R21, [R1+0x244] ;  /* 0x0002440001157983 */ /* 0x000ee40000300800 */
[----:B------:R-:W3:Y:S02]  /*4f790*/  LDL.LU R20, [R1+0x240] ;  /* 0x0002400001147983 */ /* 0x000ee40000300800 */
[----:B------:R-:W3:Y:S01]  /*4f7a0*/  LDL.LU R19, [R1+0x470] ;  /* 0x0004700001137983 */ /* 0x000ee20000300800 */
[----:B----4-:R0:W-:Y:S04]  /*4f7b0*/  STS.U16 [R54+0xae00], R30 ;  /* 0x00ae001e36007388 */ /* 0x0101e80000000400 */
[----:B0-----:R-:W4:Y:S01]  /*4f7c0*/  LDL.LU R30, [R1+0x224] ;  /* 0x00022400011e7983 */ /* 0x001f220000300800 */
[----:B------:R-:W4:Y:S02]  /*4f7d0*/  LDL.LU R18, [R1+0x220] ;  /* 0x0002200001127983 */ /* 0x000f240000300800 */
[----:B------:R-:W4:Y:S02]  /*4f7e0*/  LDL.LU R17, [R1+0x21c] ;  /* 0x00021c0001117983 */ /* 0x000f240000300800 */
[----:B------:R-:W4:Y:S01]  /*4f7f0*/  LDL.LU R16, [R1+0x47c] ;  /* 0x00047c0001107983 */ /* 0x000f220000300800 */
[----:B------:R-:W4:Y:S01]  /*4f800*/  LDL.LU R15, [R1+0x200] ;  /* 0x00020000010f7983 */ /* 0x000f220000300800 */
[----:B------:R-:W4:Y:S03]  /*4f810*/  LDL.LU R14, [R1+0x1fc] ;  /* 0x0001fc00010e7983 */ /* 0x000f260000300800 */
[----:B--2---:R0:W-:Y:S04]  /*4f820*/  STS.U16 [R54+0xaec0], R58 ;  /* 0x00aec03a36007388 */ /* 0x0041e80000000400 */
[----:B0-----:R-:W2:Y:S01]  /*4f830*/  LDL.LU R58, [R1+0x1f8] ;  /* 0x0001f800013a7983 */ /* 0x001ea20000300800 */
        /* <DEDUP_REMOVED lines=18> */
[----:B------:R0:W-:Y:S01]  /*4f960*/  STS.U16 [R54+0xb200], R60 ;  /* 0x00b2003c36007388 */ /* 0x0001e20000000400 */
[----:B------:R-:W-:Y:S02]  /*4f970*/  STS.U16 [R54+0xb240], R21 ;  /* 0x00b2401536007388 */ /* 0x000fe40000000400 */
[----:B------:R-:W-:Y:S02]  /*4f980*/  STS.U16 [R54+0xb280], R20 ;  /* 0x00b2801436007388 */ /* 0x000fe40000000400 */
[----:B------:R-:W-:Y:S01]  /*4f990*/  STS.U16 [R54+0xb2c0], R19 ;  /* 0x00b2c01336007388 */ /* 0x000fe20000000400 */
[----:B0-----:R-:W3:Y:S04]  /*4f9a0*/  LDL.LU R60, [R1+0x14c] ;  /* 0x00014c00013c7983 */ /* 0x001ee80000300800 */
[----:B----4-:R0:W-:Y:S04]  /*4f9b0*/  STS.U16 [R54+0xb640], R30 ;  /* 0x00b6401e36007388 */ /* 0x0101e80000000400 */
[----:B0-----:R-:W4:Y:S01]  /*4f9c0*/  LDL.LU R30, [R1+0x148] ;  /* 0x00014800011e7983 */ /* 0x001f220000300800 */
[----:B------:R-:W-:Y:S02]  /*4f9d0*/  STS.U16 [R54+0xb600], R18 ;  /* 0x00b6001236007388 */ /* 0x000fe40000000400 */
[----:B------:R-:W-:Y:S02]  /*4f9e0*/  STS.U16 [R54+0xb6c0], R17 ;  /* 0x00b6c01136007388 */ /* 0x000fe40000000400 */
[----:B------:R-:W-:Y:S01]  /*4f9f0*/  STS.U16 [R54+0xb680], R16 ;  /* 0x00b6801036007388 */ /* 0x000fe20000000400 */
[----:B------:R-:W-:Y:S01]  /*4fa00*/  STS.U16 [R54+0xba00], R15 ;  /* 0x00ba000f36007388 */ /* 0x000fe20000000400 */
[----:B------:R-:W-:Y:S03]  /*4fa10*/  STS.U16 [R54+0xba40], R14 ;  /* 0x00ba400e36007388 */ /* 0x000fe60000000400 */
[----:B--2---:R0:W-:Y:S01]  /*4fa20*/  STS.U16 [R54+0xba80], R58 ;  /* 0x00ba803a36007388 */ /* 0x0041e20000000400 */
        /* <DEDUP_REMOVED lines=11> */
[----:B------:R-:W-:Y:S04]  /*4fae0*/  STS.U16 [R54+0xc6c0], R5 ;  /* 0x00c6c00536007388 */ /* 0x000fe80000000400 */
[----:B---3--:R-:W-:Y:S04]  /*4faf0*/  STS.U16 [R54+0xc680], R4 ;  /* 0x00c6800436007388 */ /* 0x008fe80000000400 */
[----:B0-----:R-:W2:Y:S04]  /*4fb00*/  LDL.LU R58, [R1+0x144] ;  /* 0x00014400013a7983 */ /* 0x001ea80000300800 */
[----:B------:R0:W-:Y:S04]  /*4fb10*/  STS.U16 [R54+0xca00], R31 ;  /* 0x00ca001f36007388 */ /* 0x0001e80000000400 */
[----:B0-----:R-:W3:Y:S01]  /*4fb20*/  LDL.LU R31, [R1+0x594] ;  /* 0x00059400011f7983 */ /* 0x001ee20000300800 */
[----:B------:R-:W-:Y:S02]  /*4fb30*/  STS.U16 [R54+0xca40], R34 ;  /* 0x00ca402236007388 */ /* 0x000fe40000000400 */
[----:B------:R-:W-:Y:S02]  /*4fb40*/  STS.U16 [R54+0xca80], R36 ;  /* 0x00ca802436007388 */ /* 0x000fe40000000400 */
[----:B------:R-:W3:Y:S01]  /*4fb50*/  LDL.LU R21, [R1+0x128] ;  /* 0x0001280001157983 */ /* 0x000ee20000300800 */
[----:B------:R-:W-:Y:S04]  /*4fb60*/  STS.U16 [R54+0xcac0], R38 ;  /* 0x00cac02636007388 */ /* 0x000fe80000000400 */
[----:B------:R-:W3:Y:S01]  /*4fb70*/  LDL.LU R20, [R1+0x124] ;  /* 0x0001240001147983 */ /* 0x000ee20000300800 */
[----:B------:R0:W-:Y:S02]  /*4fb80*/  STS.U16 [R54+0xce40], R60 ;  /* 0x00ce403c36007388 */ /* 0x0001e40000000400 */
[----:B------:R-:W3:Y:S01]  /*4fb90*/  LDL.LU R19, [R1+0x120] ;  /* 0x0001200001137983 */ /* 0x000ee20000300800 */
[----:B0-----:R-:W3:Y:S01]  /*4fba0*/  LDL.LU R60, [R1+0x5a0] ;  /* 0x0005a000013c7983 */ /* 0x001ee20000300800 */
[----:B------:R-:W3:Y:S02]  /*4fbb0*/  LDL.LU R18, [R1+0x104] ;  /* 0x0001040001127983 */ /* 0x000ee40000300800 */
[----:B------:R-:W3:Y:S02]  /*4fbc0*/  LDL.LU R17, [R1+0x100] ;  /* 0x0001000001117983 */ /* 0x000ee40000300800 */
[----:B------:R-:W3:Y:S01]  /*4fbd0*/  LDL.LU R16, [R1+0xfc] ;  /* 0x0000fc0001107983 */ /* 0x000ee20000300800 */
[----:B------:R-:W3:Y:S01]  /*4fbe0*/  LDL.LU R15, [R1+0x5ac] ;  /* 0x0005ac00010f7983 */ /* 0x000ee20000300800 */
[----:B------:R-:W3:Y:S03]  /*4fbf0*/  LDL.LU R14, [R1+0xd8] ;  /* 0x0000d800010e7983 */ /* 0x000ee60000300800 */
[----:B----4-:R0:W-:Y:S04]  /*4fc00*/  STS.U16 [R54+0xce00], R30 ;  /* 0x00ce001e36007388 */ /* 0x0101e80000000400 */
        /* <DEDUP_REMOVED lines=16> */
[----:B------:R-:W4:Y:S04]  /*4fd10*/  LDL.LU R36, [R1+0x14] ;  /* 0x0000140001247983 */ /* 0x000f280000300800 */
[----:B--2---:R0:W-:Y:S04]  /*4fd20*/  STS.U16 [R54+0xcec0], R58 ;  /* 0x00cec03a36007388 */ /* 0x0041e80000000400 */
[----:B0-----:R-:W2:Y:S04]  /*4fd30*/  LDL.LU R58, [R1+0x10] ;  /* 0x00001000013a7983 */ /* 0x001ea80000300800 */
[----:B---3--:R0:W-:Y:S04]  /*4fd40*/  STS.U16 [R54+0xce80], R31 ;  /* 0x00ce801f36007388 */ /* 0x0081e80000000400 */
[----:B0-----:R-:W3:Y:S01]  /*4fd50*/  LDL.LU R31, [R1+0x608] ;  /* 0x00060800011f7983 */ /* 0x001ee20000300800 */
[----:B------:R-:W-:Y:S02]  /*4fd60*/  STS.U16 [R54+0xd200], R21 ;  /* 0x00d2001536007388 */ /* 0x000fe40000000400 */
[----:B------:R-:W-:Y:S02]  /*4fd70*/  STS.U16 [R54+0xd240], R20 ;  /* 0x00d2401436007388 */ /* 0x000fe40000000400 */
[----:B------:R-:W-:Y:S01]  /*4fd80*/  STS.U16 [R54+0xd280], R19 ;  /* 0x00d2801336007388 */ /* 0x000fe20000000400 */
[----:B------:R0:W-:Y:S01]  /*4fd90*/  STS.U16 [R54+0xd2c0], R60 ;  /* 0x00d2c03c36007388 */ /* 0x0001e20000000400 */
[----:B------:R-:W-:Y:S02]  /*4fda0*/  STS.U16 [R54+0xd640], R18 ;  /* 0x00d6401236007388 */ /* 0x000fe40000000400 */
[----:B------:R-:W-:Y:S02]  /*4fdb0*/  STS.U16 [R54+0xd600], R17 ;  /* 0x00d6001136007388 */ /* 0x000fe40000000400 */
[----:B------:R-:W-:Y:S01]  /*4fdc0*/  STS.U16 [R54+0xd6c0], R16 ;  /* 0x00d6c01036007388 */ /* 0x000fe20000000400 */
[----:B------:R-:W-:Y:S01]  /*4fdd0*/  STS.U16 [R54+0xd680], R15 ;  /* 0x00d6800f36007388 */ /* 0x000fe20000000400 */
[----:B------:R-:W-:Y:S03]  /*4fde0*/  STS.U16 [R54+0xda00], R14 ;  /* 0x00da000e36007388 */ /* 0x000fe60000000400 */
[----:B0-----:R-:W3:Y:S04]  /*4fdf0*/  LDL.LU R60, [R1+0x61c] ;  /* 0x00061c00013c7983 */ /* 0x001ee80000300800 */
[----:B----4-:R0:W-:Y:S04]  /*4fe00*/  STS.U16 [R54+0xda40], R30 ;  /* 0x00da401e36007388 */ /* 0x0101e80000000400 */
[----:B0-----:R-:W4:Y:S01]  /*4fe10*/  LDL.LU R30, [R1+0x62c] ;  /* 0x00062c00011e7983 */ /* 0x001f220000300800 */
        /* <DEDUP_REMOVED lines=13> */
[----:B------:R0:W-:Y:S02]  /*4fef0*/  STS.U16 [R54+0xe680], R38 ;  /* 0x00e6802636007388 */ /* 0x0001e40000000400 */
[----:B------:R-:W-:Y:S01]  /*4ff00*/  STS.U16 [R54+0xea00], R34 ;  /* 0x00ea002236007388 */ /* 0x000fe20000000400 */
[----:B------:R-:W-:Y:S04]  /*4ff10*/  STS.U16 [R54+0xea40], R36 ;  /* 0x00ea402436007388 */ /* 0x000fe80000000400 */
[----:B0-----:R-:W4:Y:S04]  /*4ff20*/  LDL.LU R38, [R1+0x6dc] ;  /* 0x0006dc0001267983 */ /* 0x001f280000300800 */
[----:B--2---:R-:W-:Y:S04]  /*4ff30*/  STS.U16 [R54+0xea80], R58 ;  /* 0x00ea803a36007388 */ /* 0x004fe80000000400 */
[----:B---3--:R0:W-:Y:S04]  /*4ff40*/  STS.U16 [R54+0xeac0], R31 ;  /* 0x00eac01f36007388 */ /* 0x0081e80000000400 */
[----:B0-----:R-:W2:Y:S01]  /*4ff50*/  LDL.LU R31, [R1+0x6ec] ;  /* 0x0006ec00011f7983 */ /* 0x001ea20000300800 */
        /* <DEDUP_REMOVED lines=8> */
[----:B------:R-:W-:Y:S01]  /*4ffe0*/  STS.U16 [R54+0xee40], R50 ;  /* 0x00ee403236007388 */ /* 0x000fe20000000400 */
[----:B------:R-:W3:Y:S02]  /*4fff0*/  LDL.LU R8, [R1+0x3bc] ;  /* 0x0003bc0001087983 */ /* 0x000ee40000300800 */
[----:B------:R-:W-:Y:S02]  /*50000*/  STS.U16 [R54+0xee00], R48 ;  /* 0x00ee003036007388 */ /* 0x000fe40000000400 */
[----:B------:R-:W3:Y:S01]  /*50010*/  LDL.LU R7, [R1+0x364] ;  /* 0x0003640001077983 */ /* 0x000ee20000300800 */
[----:B------:R-:W-:Y:S04]  /*50020*/  STS.U16 [R54+0xeec0], R46 ;  /* 0x00eec02e36007388 */ /* 0x000fe80000000400 */
[----:B------:R-:W3:Y:S01]  /*50030*/  LDL.LU R4, [R1+0x360] ;  /* 0x0003600001047983 */ /* 0x000ee20000300800 */
[----:B------:R0:W-:Y:S02]  /*50040*/  STS.U16 [R54+0xee80], R60 ;  /* 0x00ee803c36007388 */ /* 0x0001e40000000400 */
[----:B------:R-:W3:Y:S02]  /*50050*/  LDL.LU R34, [R1+0x72c] ;  /* 0x00072c0001227983 */ /* 0x000ee40000300800 */
        /* <DEDUP_REMOVED lines=9> */
[----:B------:R-:W4:Y:S04]  /*500f0*/  LDL.LU R36, [R1+0x348] ;  /* 0x0003480001247983 */ /* 0x000f280000300800 */
[----:B------:R0:W-:Y:S01]  /*50100*/  STS.U16 [R54+0xf680], R38 ;  /* 0x00f6802636007388 */ /* 0x0001e20000000400 */
[----:B------:R-:W-:Y:S02]  /*50110*/  STS.U16 [R54+0xfa00], R45 ;  /* 0x00fa002d36007388 */ /* 0x000fe40000000400 */
[----:B------:R-:W-:Y:S02]  /*50120*/  STS.U16 [R54+0xfa40], R47 ;  /* 0x00fa402f36007388 */ /* 0x000fe40000000400 */
[----:B------:R-:W-:Y:S01]  /*50130*/  STS.U16 [R54+0xfa80], R49 ;  /* 0x00fa803136007388 */ /* 0x000fe20000000400 */
[----:B0-----:R-:W4:Y:S04]  /*50140*/  LDL.LU R38, [R1+0x73c] ;  /* 0x00073c0001267983 */ /* 0x001f280000300800 */
[----:B--2---:R0:W-:Y:S01]  /*50150*/  STS.U16 [R54+0xfac0], R31 ;  /* 0x00fac01f36007388 */ /* 0x0041e20000000400 */
[----:B------:R-:W-:Y:S02]  /*50160*/  STS.U16 [R54+0xfe40], R55 ;  /* 0x00fe403736007388 */ /* 0x000fe40000000400 */
[----:B------:R-:W-:Y:S02]  /*50170*/  STS.U16 [R54+0xfe00], R57 ;  /* 0x00fe003936007388 */ /* 0x000fe40000000400 */
[----:B------:R-:W-:Y:S01]  /*50180*/  STS.U16 [R54+0xfec0], R59 ;  /* 0x00fec03b36007388 */ /* 0x000fe20000000400 */
[----:B---3--:R1:W-:Y:S01]  /*50190*/  STS.U16 [R54+0xfe80], R6 ;  /* 0x00fe800636007388 */ /* 0x0083e20000000400 */
[----:B0-----:R-:W-:-:S03]  /*501a0*/  LOP3.LUT R31, R3, 0x30, RZ, 0x3c, !PT ;  /* 0x00000030031f7812 */ /* 0x001fc600078e3cff */
[----:B-1----:R-:W2:Y:S04]  /*501b0*/  LDL.LU R6, [R1+0x3d4] ;  /* 0x0003d40001067983 */ /* 0x002ea80000300800 */
        /* <DEDUP_REMOVED lines=8> */
[----:B------:R-:W-:Y:S04]  /*50240*/  STS.U16 [R31+0x8b00], R7 ;  /* 0x008b00071f007388 */ /* 0x000fe80000000400 */
[----:B0-----:R-:W3:Y:S01]  /*50250*/  LDL.LU R5, [R1+0x334] ;  /* 0x0003340001057983 */ /* 0x001ee20000300800 */
[----:B-1----:R-:W3:Y:S02]  /*50260*/  LDL.LU R58, [R1+0x330] ;  /* 0x00033000013a7983 */ /* 0x002ee40000300800 */
[----:B------:R-:W-:Y:S02]  /*50270*/  STS.U16 [R31+0x8b40], R4 ;  /* 0x008b40041f007388 */ /* 0x000fe40000000400 */
[----:B------:R-:W-:Y:S01]  /*50280*/  STS.U16 [R31+0x8b80], R34 ;  /* 0x008b80221f007388 */ /* 0x000fe20000000400 */
[----:B------:R0:W-:Y:S04]  /*50290*/  STS.U16 [R31+0x8bc0], R60 ;  /* 0x008bc03c1f007388 */ /* 0x0001e80000000400 */
[----:B------:R-:W3:Y:S04]  /*502a0*/  LDL.LU R18, [R1+0x74c] ;  /* 0x00074c0001127983 */ /* 0x000ee80000300800 */
[----:B0-----:R-:W3:Y:S01]  /*502b0*/  LDL.LU R60, [R1+0x3f0] ;  /* 0x0003f000013c7983 */ /* 0x001ee20000300800 */
        /* <DEDUP_REMOVED lines=11> */
[----:B------:R0:W-:Y:S04]  /*50370*/  STS.U16 [R31+0x8f00], R36 ;  /* 0x008f00241f007388 */ /* 0x0001e80000000400 */
[----:B------:R-:W4:Y:S04]  /*50380*/  LDL.LU R34, [R1+0x770] ;  /* 0x0007700001227983 */ /* 0x000f280000300800 */
[----:B------:R1:W-:Y:S04]  /*50390*/  STS.U16 [R31+0x8fc0], R38 ;  /* 0x008fc0261f007388 */ /* 0x0003e80000000400 */
[----:B0-----:R-:W4:Y:S04]  /*503a0*/  LDL.LU R36, [R1+0x428] ;  /* 0x0004280001247983 */ /* 0x001f280000300800 */
[----:B-1----:R-:W4:Y:S01]  /*503b0*/  LDL.LU R38, [R1+0x2cc] ;  /* 0x0002cc0001267983 */ /* 0x002f220000300800 */
[----:B------:R-:W4:Y:S02]  /*503c0*/  LDL.LU R56, [R1+0x2c8] ;  /* 0x0002c80001387983 */ /* 0x000f240000300800 */
[----:B------:R-:W4:Y:S02]  /*503d0*/  LDL.LU R10, [R1+0x2c4] ;  /* 0x0002c400010a7983 */ /* 0x000f240000300800 */
[----:B------:R-:W4:Y:S01]  /*503e0*/  LDL.LU R11, [R1+0x434] ;  /* 0x00043400010b7983 */ /* 0x000f220000300800 */
[----:B------:R-:W4:Y:S01]  /*503f0*/  LDL.LU R12, [R1+0x2a8] ;  /* 0x0002a800010c7983 */ /* 0x000f220000300800 */
[----:B------:R-:W4:Y:S02]  /*50400*/  LDL.LU R9, [R1+0x2a4] ;  /* 0x0002a40001097983 */ /* 0x000f240000300800 */
[----:B------:R-:W4:Y:S02]  /*50410*/  LDL.LU R8, [R1+0x2a0] ;  /* 0x0002a00001087983 */ /* 0x000f240000300800 */
[----:B------:R-:W4:Y:S01]  /*50420*/  LDL.LU R7, [R1+0x440] ;  /* 0x0004400001077983 */ /* 0x000f220000300800 */
[----:B--2---:R0:W-:Y:S04]  /*50430*/  STS.U16 [R31+0x8f80], R6 ;  /* 0x008f80061f007388 */ /* 0x0041e80000000400 */
[----:B---3--:R1:W-:Y:S04]  /*50440*/  STS.U16 [R31+0x9300], R5 ;  /* 0x009300051f007388 */ /* 0x0083e80000000400 */
[----:B0-----:R-:W2:Y:S01]  /*50450*/  LDL.LU R6, [R1+0x284] ;  /* 0x0002840001067983 */ /* 0x001ea20000300800 */
[----:B------:R0:W-:Y:S03]  /*50460*/  STS.U16 [R31+0x9340], R58 ;  /* 0x0093403a1f007388 */ /* 0x0001e60000000400 */
[----:B------:R-:W-:Y:S04]  /*50470*/  STS.U16 [R31+0x9380], R18 ;  /* 0x009380121f007388 */ /* 0x000fe80000000400 */
[----:B-1----:R-:W3:Y:S01]  /*50480*/  LDL.LU R5, [R1+0x280] ;  /* 0x0002800001057983 */ /* 0x002ee20000300800 */
[----:B0-----:R-:W3:Y:S03]  /*50490*/  LDL.LU R58, [R1+0x27c] ;  /* 0x00027c00013a7983 */ /* 0x001ee60000300800 */
[----:B------:R0:W-:Y:S01]  /*504a0*/  STS.U16 [R31+0x93c0], R60 ;  /* 0x0093c03c1f007388 */ /* 0x0001e20000000400 */
[----:B------:R-:W-:Y:S02]  /*504b0*/  STS.U16 [R31+0x9740], R17 ;  /* 0x009740111f007388 */ /* 0x000fe40000000400 */
[----:B------:R-:W-:Y:S01]  /*504c0*/  STS.U16 [R31+0x9700], R16 ;  /* 0x009700101f007388 */ /* 0x000fe20000000400 */
[----:B0-----:R-:W3:Y:S04]  /*504d0*/  LDL.LU R60, [R1+0x44c] ;  /* 0x00044c00013c7983 */ /* 0x001ee80000300800 */
[----:B----4-:R0:W-:Y:S01]  /*504e0*/  STS.U16 [R31+0x97c0], R30 ;  /* 0x0097c01e1f007388 */ /* 0x0101e20000000400 */
[----:B------:R-:W-:Y:S02]  /*504f0*/  STS.U16 [R31+0x9780], R15 ;  /* 0x0097800f1f007388 */ /* 0x000fe40000000400 */
[----:B------:R-:W-:Y:S02]  /*50500*/  STS.U16 [R31+0x9b00], R14 ;  /* 0x009b000e1f007388 */ /* 0x000fe40000000400 */
[----:B------:R-:W-:Y:S01]  /*50510*/  STS.U16 [R31+0x9b40], R13 ;  /* 0x009b400d1f007388 */ /* 0x000fe20000000400 */
[----:B------:R-:W-:Y:S04]  /*50520*/  STS.U16 [R31+0x9b80], R32 ;  /* 0x009b80201f007388 */ /* 0x000fe80000000400 */
[----:B0-----:R-:W4:Y:S01]  /*50530*/  LDL.LU R30, [R1+0x260] ;  /* 0x00026000011e7983 */ /* 0x001f220000300800 */
[----:B------:R-:W-:Y:S02]  /*50540*/  STS.U16 [R31+0x9bc0], R52 ;  /* 0x009bc0341f007388 */ /* 0x000fe40000000400 */
[----:B------:R-:W-:Y:S02]  /*50550*/  STS.U16 [R31+0x9f40], R54 ;  /* 0x009f40361f007388 */ /* 0x000fe40000000400 */
[----:B------:R0:W-:Y:S02]  /*50560*/  STS.U16 [R31+0x9f00], R4 ;  /* 0x009f00041f007388 */ /* 0x0001e40000000400 */
[----:B0-----:R-:W4:Y:S04]  /*50570*/  LDL.LU R4, [R1+0x25c] ;  /* 0x00025c0001047983 */ /* 0x001f280000300800 */
[----:B------:R0:W-:Y:S01]  /*50580*/  STS.U16 [R31+0x9fc0], R34 ;  /* 0x009fc0221f007388 */ /* 0x0001e20000000400 */
[----:B------:R1:W-:Y:S02]  /*50590*/  STS.U16 [R31+0x9f80], R36 ;  /* 0x009f80241f007388 */ /* 0x0003e40000000400 */
[----:B------:R1:W-:Y:S02]  /*505a0*/  STS.U16 [R31+0xa300], R38 ;  /* 0x00a300261f007388 */ /* 0x0003e40000000400 */
[----:B------:R-:W-:Y:S01]  /*505b0*/  STS.U16 [R31+0xa340], R56 ;  /* 0x00a340381f007388 */ /* 0x000fe20000000400 */
[----:B------:R-:W-:Y:S01]  /*505c0*/  STS.U16 [R31+0xa380], R10 ;  /* 0x00a3800a1f007388 */ /* 0x000fe20000000400 */
[----:B------:R-:W-:Y:S02]  /*505d0*/  STS.U16 [R31+0xa3c0], R11 ;  /* 0x00a3c00b1f007388 */ /* 0x000fe40000000400 */
[----:B------:R-:W-:Y:S02]  /*505e0*/  STS.U16 [R31+0xa740], R12 ;  /* 0x00a7400c1f007388 */ /* 0x000fe40000000400 */
[----:B------:R-:W-:Y:S01]  /*505f0*/  STS.U16 [R31+0xa700], R9 ;  /* 0x00a700091f007388 */ /* 0x000fe20000000400 */
[----:B------:R-:W-:Y:S04]  /*50600*/  STS.U16 [R31+0xa7c0], R8 ;  /* 0x00a7c0081f007388 */ /* 0x000fe80000000400 */
[----:B0-----:R-:W4:Y:S01]  /*50610*/  LDL.LU R34, [R1+0x258] ;  /* 0x0002580001227983 */ /* 0x001f220000300800 */
[----:B------:R-:W-:Y:S02]  /*50620*/  STS.U16 [R31+0xa780], R7 ;  /* 0x00a780071f007388 */ /* 0x000fe40000000400 */
[----:B-1----:R-:W4:Y:S02]  /*50630*/  LDL.LU R36, [R1+0x468] ;  /* 0x0004680001247983 */ /* 0x002f240000300800 */
[----:B------:R-:W4:Y:S01]  /*50640*/  LDL.LU R38, [R1+0x23c] ;  /* 0x00023c0001267983 */ /* 0x000f220000300800 */
[----:B------:R-:W4:Y:S04]  /*50650*/  LDL.LU R18, [R1+0x238] ;  /* 0x0002380001127983 */ /* 0x000f280000300800 */
[----:B--2---:R-:W-:Y:S04]  /*50660*/  STS.U16 [R31+0xab00], R6 ;  /* 0x00ab00061f007388 */ /* 0x004fe80000000400 */
[----:B---3--:R-:W-:Y:S01]  /*50670*/  STS.U16 [R31+0xab40], R5 ;  /* 0x00ab40051f007388 */ /* 0x008fe20000000400 */
[----:B------:R0:W-:Y:S03]  /*50680*/  STS.U16 [R31+0xab80], R58 ;  /* 0x00ab803a1f007388 */ /* 0x0001e60000000400 */
[----:B0-----:R-:W2:Y:S01]  /*50690*/  LDL.LU R58, [R1+0x234] ;  /* 0x00023400013a7983 */ /* 0x001ea20000300800 */
[----:B------:R-:W3:Y:S03]  /*506a0*/  LDL.LU R17, [R1+0x474] ;  /* 0x0004740001117983 */ /* 0x000ee60000300800 */
[----:B------:R0:W-:Y:S01]  /*506b0*/  STS.U16 [R31+0xabc0], R60 ;  /* 0x00abc03c1f007388 */ /* 0x0001e20000000400 */
[----:B------:R-:W3:Y:S03]  /*506c0*/  LDL.LU R16, [R1+0x218] ;  /* 0x0002180001107983 */ /* 0x000ee60000300800 */
[----:B0-----:R-:W3:Y:S01]  /*506d0*/  LDL.LU R60, [R1+0x214] ;  /* 0x00021400013c7983 */ /* 0x001ee20000300800 */
[----:B------:R-:W3:Y:S02]  /*506e0*/  LDL.LU R15, [R1+0x210] ;  /* 0x00021000010f7983 */ /* 0x000ee40000300800 */
[----:B------:R-:W3:Y:S02]  /*506f0*/  LDL.LU R14, [R1+0x540] ;  /* 0x00054000010e7983 */ /* 0x000ee40000300800 */
[----:B------:R-:W3:Y:S01]  /*50700*/  LDL.LU R13, [R1+0x1f4] ;  /* 0x0001f400010d7983 */ /* 0x000ee20000300800 */
[----:B------:R-:W3:Y:S01]  /*50710*/  LDL.LU R32, [R1+0x1f0] ;  /* 0x0001f00001207983 */ /* 0x000ee20000300800 */
[----:B------:R-:W3:Y:S02]  /*50720*/  LDL.LU R52, [R1+0x1ec] ;  /* 0x0001ec0001347983 */ /* 0x000ee40000300800 */
[----:B------:R-:W3:Y:S01]  /*50730*/  LDL.LU R54, [R1+0x54c] ;  /* 0x00054c0001367983 */ /* 0x000ee20000300800 */
[----:B----4-:R0:W-:Y:S04]  /*50740*/  STS.U16 [R31+0xaf40], R30 ;  /* 0x00af401e1f007388 */ /* 0x0101e80000000400 */
[----:B0-----:R-:W4:Y:S01]  /*50750*/  LDL.LU R30, [R1+0x1d0] ;  /* 0x0001d000011e7983 */ /* 0x001f220000300800 */
[----:B------:R-:W4:Y:S03]  /*50760*/  LDL.LU R6, [R1+0x1cc] ;  /* 0x0001cc0001067983 */ /* 0x000f260000300800 */
[----:B------:R0:W-:Y:S01]  /*50770*/  STS.U16 [R31+0xaf00], R4 ;  /* 0x00af00041f007388 */ /* 0x0001e20000000400 */
[----:B------:R-:W4:Y:S03]  /*50780*/  LDL.LU R5, [R1+0x1c8] ;  /* 0x0001c80001057983 */ /* 0x000f260000300800 */
[----:B0-----:R-:W4:Y:S01]  /*50790*/  LDL.LU R4, [R1+0x558] ;  /* 0x0005580001047983 */ /* 0x001f220000300800 */
[----:B------:R-:W4:Y:S02]  /*507a0*/  LDL.LU R56, [R1+0x1ac] ;  /* 0x0001ac0001387983 */ /* 0x000f240000300800 */
[----:B------:R-:W4:Y:S02]  /*507b0*/  LDL.LU R10, [R1+0x1a8] ;  /* 0x0001a800010a7983 */ /* 0x000f240000300800 */
[----:B------:R-:W4:Y:S01]  /*507c0*/  LDL.LU R11, [R1+0x1a4] ;  /* 0x0001a400010b7983 */ /* 0x000f220000300800 */
[----:B------:R-:W4:Y:S01]  /*507d0*/  LDL.LU R12, [R1+0x564] ;  /* 0x00056400010c7983 */ /* 0x000f220000300800 */
[----:B------:R-:W4:Y:S03]  /*507e0*/  LDL.LU R9, [R1+0x188] ;  /* 0x0001880001097983 */ /* 0x000f260000300800 */
[----:B------:R0:W-:Y:S01]  /*507f0*/  STS.U16 [R31+0xafc0], R34 ;  /* 0x00afc0221f007388 */ /* 0x0001e20000000400 */
[----:B------:R-:W4:Y:S02]  /*50800*/  LDL.LU R8, [R1+0x184] ;  /* 0x0001840001087983 */ /* 0x000f240000300800 */
[----:B------:R1:W-:Y:S02]  /*50810*/  STS.U16 [R31+0xaf80], R36 ;  /* 0x00af80241f007388 */ /* 0x0003e40000000400 */
[----:B------:R-:W4:Y:S01]  /*50820*/  LDL.LU R7, [R1+0x180] ;  /* 0x0001800001077983 */ /* 0x000f220000300800 */
[----:B------:R1:W-:Y:S01]  /*50830*/  STS.U16 [R31+0xb300], R38 ;  /* 0x00b300261f007388 */ /* 0x0003e20000000400 */
[----:B------:R-:W-:Y:S03]  /*50840*/  STS.U16 [R31+0xb340], R18 ;  /* 0x00b340121f007388 */ /* 0x000fe60000000400 */
[----:B0-----:R-:W4:Y:S01]  /*50850*/  LDL.LU R34, [R1+0x574] ;  /* 0x0005740001227983 */ /* 0x001f220000300800 */
[----:B-1----:R-:W4:Y:S03]  /*50860*/  LDL.LU R36, [R1+0x164] ;  /* 0x0001640001247983 */ /* 0x002f260000300800 */
[----:B------:R-:W4:Y:S04]  /*50870*/  LDL.LU R38, [R1+0x160] ;  /* 0x0001600001267983 */ /* 0x000f280000300800 */
[----:B--2---:R0:W-:Y:S01]  /*50880*/  STS.U16 [R31+0xb380], R58 ;  /* 0x00b3803a1f007388 */ /* 0x0041e20000000400 */
[----:B---3--:R-:W-:Y:S03]  /*50890*/  STS.U16 [R31+0xb3c0], R17 ;  /* 0x00b3c0111f007388 */ /* 0x008fe60000000400 */
[----:B------:R-:W-:Y:S04]  /*508a0*/  STS.U16 [R31+0xb740], R16 ;  /* 0x00b740101f007388 */ /* 0x000fe80000000400 */
[----:B0-----:R-:W2:Y:S04]  /*508b0*/  LDL.LU R58, [R1+0x15c] ;  /* 0x00015c00013a7983 */ /* 0x001ea80000300800 */
[----:B------:R0:W-:Y:S01]  /*508c0*/  STS.U16 [R31+0xb700], R60 ;  /* 0x00b7003c1f007388 */ /* 0x0001e20000000400 */
[----:B------:R-:W-:Y:S02]  /*508d0*/  STS.U16 [R31+0xb7c0], R15 ;  /* 0x00b7c00f1f007388 */ /* 0x000fe40000000400 */
[----:B------:R-:W-:Y:S01]  /*508e0*/  STS.U16 [R31+0xb780], R14 ;  /* 0x00b7800e1f007388 */ /* 0x000fe20000000400 */
[----:B------:R-:W-:Y:S01]  /*508f0*/  STS.U16 [R31+0xbb00], R13 ;  /* 0x00bb000d1f007388 */ /* 0x000fe20000000400 */
[----:B------:R-:W-:Y:S02]  /*50900*/  STS.U16 [R31+0xbb40], R32 ;  /* 0x00bb40201f007388 */ /* 0x000fe40000000400 */
[----:B------:R-:W-:Y:S02]  /*50910*/  STS.U16 [R31+0xbb80], R52 ;  /* 0x00bb80341f007388 */ /* 0x000fe40000000400 */
[----:B------:R-:W-:Y:S01]  /*50920*/  STS.U16 [R31+0xbbc0], R54 ;  /* 0x00bbc0361f007388 */ /* 0x000fe20000000400 */
[----:B0-----:R-:W3:Y:S04]  /*50930*/  LDL.LU R60, [R1+0x588] ;  /* 0x00058800013c7983 */ /* 0x001ee80000300800 */
[----:B----4-:R0:W-:Y:S01]  /*50940*/  STS.U16 [R31+0xbf40], R30 ;  /* 0x00bf401e1f007388 */ /* 0x0101e20000000400 */
[----:B------:R1:W-:Y:S02]  /*50950*/  STS.U16 [R31+0xbf00], R6 ;  /* 0x00bf00061f007388 */ /* 0x0003e40000000400 */
[----:B------:R4:W-:Y:S01]  /*50960*/  STS.U16 [R31+0xbfc0], R5 ;  /* 0x00bfc0051f007388 */ /* 0x0009e20000000400 */
[----:B0-----:R-:W3:Y:S01]  /*50970*/  LDL.LU R30, [R1+0x140] ;  /* 0x00014000011e7983 */ /* 0x001ee20000300800 */
[----:B-1----:R-:W3:Y:S03]  /*50980*/  LDL.LU R6, [R1+0x13c] ;  /* 0x00013c0001067983 */ /* 0x002ee60000300800 */
[----:B------:R0:W-:Y:S01]  /*50990*/  STS.U16 [R31+0xbf80], R4 ;  /* 0x00bf80041f007388 */ /* 0x0001e20000000400 */
[----:B----4-:R-:W4:Y:S03]  /*509a0*/  LDL.LU R5, [R1+0x138] ;  /* 0x0001380001057983 */ /* 0x010f260000300800 */
        /* <DEDUP_REMOVED lines=8> */
[----:B------:R0:W-:Y:S04]  /*50a30*/  STS.U16 [R31+0xc780], R34 ;  /* 0x00c780221f007388 */ /* 0x0001e80000000400 */
[----:B------:R-:W4:Y:S01]  /*50a40*/  LDL.LU R18, [R1+0x11c] ;  /* 0x00011c0001127983 */ /* 0x000f220000300800 */
[----:B------:R1:W-:Y:S03]  /*50a50*/  STS.U16 [R31+0xcb00], R36 ;  /* 0x00cb00241f007388 */ /* 0x0003e60000000400 */
[----:B0-----:R-:W4:Y:S01]  /*50a60*/  LDL.LU R34, [R1+0x118] ;  /* 0x0001180001227983 */ /* 0x001f220000300800 */
[----:B------:R-:W4:Y:S02]  /*50a70*/  LDL.LU R17, [R1+0x114] ;  /* 0x0001140001117983 */ /* 0x000f240000300800 */
[----:B------:R-:W4:Y:S02]  /*50a80*/  LDL.LU R16, [R1+0x5a4] ;  /* 0x0005a40001107983 */ /* 0x000f240000300800 */
[----:B-1----:R-:W4:Y:S01]  /*50a90*/  LDL.LU R36, [R1+0xf8] ;  /* 0x0000f80001247983 */ /* 0x002f220000300800 */
[----:B------:R-:W4:Y:S01]  /*50aa0*/  LDL.LU R15, [R1+0xf4] ;  /* 0x0000f400010f7983 */ /* 0x000f220000300800 */
[----:B------:R-:W4:Y:S02]  /*50ab0*/  LDL.LU R14, [R1+0xf0] ;  /* 0x0000f000010e7983 */ /* 0x000f240000300800 */
[----:B------:R-:W4:Y:S02]  /*50ac0*/  LDL.LU R13, [R1+0x5b0] ;  /* 0x0005b000010d7983 */ /* 0x000f240000300800 */
[----:B------:R-:W4:Y:S01]  /*50ad0*/  LDL.LU R32, [R1+0xcc] ;  /* 0x0000cc0001207983 */ /* 0x000f220000300800 */
[----:B------:R-:W4:Y:S04]  /*50ae0*/  LDL.LU R52, [R1+0xc8] ;  /* 0x0000c80001347983 */ /* 0x000f280000300800 */
[----:B------:R0:W-:Y:S01]  /*50af0*/  STS.U16 [R31+0xcb40], R38 ;  /* 0x00cb40261f007388 */ /* 0x0001e20000000400 */
[----:B------:R-:W4:Y:S03]  /*50b00*/  LDL.LU R54, [R1+0xc4] ;  /* 0x0000c40001367983 */ /* 0x000f260000300800 */
[----:B0-----:R-:W4:Y:S04]  /*50b10*/  LDL.LU R38, [R1+0x5c0] ;  /* 0x0005c00001267983 */ /* 0x001f280000300800 */
[----:B--2---:R0:W-:Y:S04]  /*50b20*/  STS.U16 [R31+0xcb80], R58 ;  /* 0x00cb803a1f007388 */ /* 0x0041e80000000400 */
[----:B0-----:R-:W2:Y:S04]  /*50b30*/  LDL.LU R58, [R1+0x9c] ;  /* 0x00009c00013a7983 */ /* 0x001ea80000300800 */
[----:B---3--:R0:W-:Y:S04]  /*50b40*/  STS.U16 [R31+0xcbc0], R60 ;  /* 0x00cbc03c1f007388 */ /* 0x0081e80000000400 */
[----:B0-----:R-:W3:Y:S04]  /*50b50*/  LDL.LU R60, [R1+0x98] ;  /* 0x00009800013c7983 */ /* 0x001ee80000300800 */
[----:B------:R0:W-:Y:S01]  /*50b60*/  STS.U16 [R31+0xcf40], R30 ;  /* 0x00cf401e1f007388 */ /* 0x0001e20000000400 */
[----:B------:R1:W-:Y:S02]  /*50b70*/  STS.U16 [R31+0xcf00], R6 ;  /* 0x00cf00061f007388 */ /* 0x0003e40000000400 */
[----:B----4-:R4:W-:Y:S01]  /*50b80*/  STS.U16 [R31+0xcfc0], R5 ;  /* 0x00cfc0051f007388 */ /* 0x0109e20000000400 */
        /* <DEDUP_REMOVED lines=8> */
[----:B-1----:R-:W3:Y:S04]  /*50c10*/  LDL.LU R6, [R1+0x34] ;  /* 0x0000340001067983 */ /* 0x002ee80000300800 */
[----:B------:R0:W-:Y:S01]  /*50c20*/  STS.U16 [R31+0xcf80], R4 ;  /* 0x00cf80041f007388 */ /* 0x0001e20000000400 */
[----:B----4-:R-:W4:Y:S03]  /*50c30*/  LDL.LU R5, [R1+0x5f4] ;  /* 0x0005f40001057983 */ /* 0x010f260000300800 */
[----:B0-----:R-:W4:Y:S01]  /*50c40*/  LDL.LU R4, [R1+0xc] ;  /* 0x00000c0001047983 */ /* 0x001f220000300800 */
[----:B------:R-:W-:Y:S02]  /*50c50*/  STS.U16 [R31+0xd300], R18 ;  /* 0x00d300121f007388 */ /* 0x000fe40000000400 */
[----:B------:R0:W-:Y:S02]  /*50c60*/  STS.U16 [R31+0xd340], R34 ;  /* 0x00d340221f007388 */ /* 0x0001e40000000400 */
[----:B------:R-:W-:Y:S01]  /*50c70*/  STS.U16 [R31+0xd380], R17 ;  /* 0x00d380111f007388 */ /* 0x000fe20000000400 */
[----:B------:R-:W-:Y:S01]  /*50c80*/  STS.U16 [R31+0xd3c0], R16 ;  /* 0x00d3c0101f007388 */ /* 0x000fe20000000400 */
[----:B------:R1:W-:Y:S02]  /*50c90*/  STS.U16 [R31+0xd740], R36 ;  /* 0x00d740241f007388 */ /* 0x0003e40000000400 */
[----:B------:R-:W-:Y:S02]  /*50ca0*/  STS.U16 [R31+0xd700], R15 ;  /* 0x00d7000f1f007388 */ /* 0x000fe40000000400 */
[----:B------:R-:W-:Y:S01]  /*50cb0*/  STS.U16 [R31+0xd7c0], R14 ;  /* 0x00d7c00e1f007388 */ /* 0x000fe20000000400 */
[----:B------:R-:W-:Y:S01]  /*50cc0*/  STS.U16 [R31+0xd780], R13 ;  /* 0x00d7800d1f007388 */ /* 0x000fe20000000400 */
[----:B------:R-:W-:Y:S02]  /*50cd0*/  STS.U16 [R31+0xdb00], R32 ;  /* 0x00db00201f007388 */ /* 0x000fe40000000400 */
[----:B------:R-:W-:Y:S02]  /*50ce0*/  STS.U16 [R31+0xdb40], R52 ;  /* 0x00db40341f007388 */ /* 0x000fe40000000400 */
[----:B------:R-:W-:Y:S01]  /*50cf0*/  STS.U16 [R31+0xdb80], R54 ;  /* 0x00db80361f007388 */ /* 0x000fe20000000400 */
[----:B0-----:R-:W4:Y:S01]  /*50d00*/  LDL.LU R34, [R1+0x60c] ;  /* 0x00060c0001227983 */ /* 0x001f220000300800 */
[----:B-1----:R-:W4:Y:S03]  /*50d10*/  LDL.LU R36, [R1+0x620] ;  /* 0x0006200001247983 */ /* 0x002f260000300800 */
[----:B------:R0:W-:Y:S04]  /*50d20*/  STS.U16 [R31+0xdbc0], R38 ;  /* 0x00dbc0261f007388 */ /* 0x0001e80000000400 */
[----:B0-----:R-:W4:Y:S04]  /*50d30*/  LDL.LU R38, [R1+0x6e0] ;  /* 0x0006e00001267983 */ /* 0x001f280000300800 */
[----:B--2---:R0:W-:Y:S04]  /*50d40*/  STS.U16 [R31+0xdf40], R58 ;  /* 0x00df403a1f007388 */ /* 0x0041e80000000400 */
[----:B0-----:R-:W2:Y:S04]  /*50d50*/  LDL.LU R58, [R1+0x6f0] ;  /* 0x0006f000013a7983 */ /* 0x001ea80000300800 */
[----:B---3--:R0:W-:Y:S04]  /*50d60*/  STS.U16 [R31+0xdf00], R60 ;  /* 0x00df003c1f007388 */ /* 0x0081e80000000400 */
[----:B0-----:R-:W3:Y:S04]  /*50d70*/  LDL.LU R60, [R1+0x778] ;  /* 0x00077800013c7983 */ /* 0x001ee80000300800 */
        /* <DEDUP_REMOVED lines=9> */
[----:B----4-:R-:W-:Y:S03]  /*50e10*/  STS.U16 [R31+0xe780], R5 ;  /* 0x00e780051f007388 */ /* 0x010fe60000000400 */
[----:B0-----:R-:W4:Y:S04]  /*50e20*/  LDL.LU R30, [R1+0x774] ;  /* 0x00077400011e7983 */ /* 0x001f280000300800 */
[----:B------:R-:W-:Y:S01]  /*50e30*/  STS.U16 [R31+0xeb00], R4 ;  /* 0x00eb00041f007388 */ /* 0x000fe20000000400 */
[----:B------:R0:W-:Y:S03]  /*50e40*/  STS.U16 [R31+0xeb40], R0 ;  /* 0x00eb40001f007388 */ /* 0x0001e60000000400 */
[----:B0-----:R-:W2:Y:S01]  /*50e50*/  LDL.LU R0, [R1+0x3180] ;  /* 0x0031800001007983 */ /* 0x001ea20000300800 */
        /* <DEDUP_REMOVED lines=9> */
[----:B0-----:R-:W3:Y:S04]  /*50ef0*/  LDL.LU R2, [R1+0x317c] ;  /* 0x00317c0001027983 */ /* 0x001ee80000300800 */
[----:B--2---:R0:W-:Y:S04]  /*50f00*/  STS.U16 [R31+0xf3c0], R0 ;  /* 0x00f3c0001f007388 */ /* 0x0041e80000000400 */
[----:B0-----:R-:W2:Y:S01]  /*50f10*/  LDL.LU R0, [R1+0x3178] ;  /* 0x0031780001007983 */ /* 0x001ea20000300800 */
        /* <DEDUP_REMOVED lines=8> */
[----:B---3--:R-:W-:Y:S02]  /*50fa0*/  STS.U16 [R31+0xff40], R60 ;  /* 0x00ff403c1f007388 */ /* 0x008fe40000000400 */
[----:B----4-:R-:W-:Y:S02]  /*50fb0*/  STS.U16 [R31+0xff00], R30 ;  /* 0x00ff001e1f007388 */ /* 0x010fe40000000400 */
[----:B------:R0:W-:Y:S02]  /*50fc0*/  STS.U16 [R31+0xffc0], R2 ;  /* 0x00ffc0021f007388 */ /* 0x0001e40000000400 */
[----:B0-----:R0:W5:Y:S04]  /*50fd0*/  LDL.LU R2, [R1+0x3174] ;  /* 0x0031740001027983 */ /* 0x0011680000300800 */
[----:B--2---:R1:W-:Y:S04]  /*50fe0*/  STS.U16 [R31+0xff80], R0 ;  /* 0x00ff80001f007388 */ /* 0x0043e80000000400 */
[----:B-1----:R0:W5:Y:S02]  /*50ff0*/  LDL.LU R0, [R1+0x3170] ;  /* 0x0031700001007983 */ /* 0x0021640000300800 */
[----:B------:R-:W1:Y:S04]  /*51000*/  S2R R30, SR_TID.X ;  /* 0x00000000001e7919 */ /* 0x000e680000002100 */
[----:B------:R-:W-:Y:S06]  /*51010*/  BAR.SYNC.DEFER_BLOCKING 0x0 ;  /* 0x0000000000007b1d */ /* 0x000fec0000010000 */
[----:B-----5:R-:W-:Y:S04]  /*51020*/  STL [R1+0x31c0], R0 ;  /* 0x0031c00001007387 */ /* 0x020fe80000100800 */
[----:B------:R-:W-:Y:S01]  /*51030*/  STL [R1+0x31a8], R2 ;  /* 0x0031a80201007387 */ /* 0x000fe20000100800 */
[C---:B-1----:R-:W-:Y:S01]  /*51040*/  LOP3.LUT R8, R30.reuse, 0x7, RZ, 0xc0, !PT ;  /* 0x000000071e087812 */ /* 0x042fe200078ec0ff */
[C---:B------:R-:W-:Y:S01]  /*51050*/  IMAD.SHL.U32 R9, R30.reuse, 0x2, RZ ;  /* 0x000000021e097824 */ /* 0x040fe200078e00ff */
[C---:B------:R-:W-:Y:S01]  /*51060*/  LOP3.LUT R4, R30.reuse, 0x7, RZ, 0xc0, !PT ;  /* 0x000000071e047812 */ /* 0x040fe200078ec0ff */
[----:B------:R-:W-:-:S02]  /*51070*/  IMAD.SHL.U32 R5, R30, 0x2, RZ ;  /* 0x000000021e057824 */ /* 0x000fc400078e00ff */
[----:B------:R-:W-:Y:S02]  /*51080*/  IMAD R8, R8, 0x110, RZ ;  /* 0x0000011008087824 */ /* 0x000fe400078e02ff */
[----:B------:R-:W-:Y:S02]  /*51090*/  IMAD R4, R4, 0x110, RZ ;  /* 0x0000011004047824 */ /* 0x000fe400078e02ff */
[----:B------:R-:W-:Y:S01]  /*510a0*/  IMAD.SHL.U32 R31, R30, 0x80, RZ ;  /* 0x000000801e1f7824 */ /* 0x000fe200078e00ff */
[----:B------:R-:W-:Y:S02]  /*510b0*/  LOP3.LUT R8, R8, 0x30, R9, 0x78, !PT ;  /* 0x0000003008087812 */ /* 0x000fe400078e7809 */
[----:B------:R-:W-:-:S03]  /*510c0*/  LOP3.LUT R4, R4, 0x10, R5, 0x78, !PT ;  /* 0x0000001004047812 */ /* 0x000fc600078e7805 */
[----:B------:R-:W1:Y:S01]  /*510d0*/  LDSM.16.M88.4 R36, [R8+0x8000] ;  /* 0x008000000824783b */ /* 0x000e620000000200 */
[----:B------:R-:W-:-:S03]  /*510e0*/  LOP3.LUT R4, R4, 0x800, R31, 0xf8, !PT ;  /* 0x0000080004047812 */ /* 0x000fc600078ef81f */
[----:B------:R-:W2:Y:S04]  /*510f0*/  LDSM.16.M88.4 R32, [R8+0x8800] ;  /* 0x008800000820783b */ /* 0x000ea80000000200 */
[----:B------:R-:W3:Y:S04]  /*51100*/  LDSM.16.M88.4 R28, [R8+0x9000] ;  /* 0x00900000081c783b */ /* 0x000ee80000000200 */
[----:B------:R-:W4:Y:S04]  /*51110*/  LDSM.16.M88.4 R24, [R8+0x9800] ;  /* 0x009800000818783b */ /* 0x000f280000000200 */
[----:B------:R-:W0:Y:S04]  /*51120*/  LDSM.16.M88.4 R20, [R8+0xa000] ;  /* 0x00a000000814783b */ /* 0x000e280000000200 */
[----:B------:R-:W-:Y:S04]  /*51130*/  LDSM.16.M88.4 R16, [R8+0xa800] ;  /* 0x00a800000810783b */ /* 0x000fe80000000200 */
[----:B------:R-:W-:Y:S04]  /*51140*/  LDSM.16.M88.4 R44, [R8+0xb000] ;  /* 0x00b00000082c783b */ /* 0x000fe80000000200 */
[----:B------:R-:W-:Y:S04]  /*51150*/  LDSM.16.MT88.4 R12, [R4] ;  /* 0x00000000040c783b */ /* 0x000fe80000004200 */
[----:B------:R-:W0:Y:S04]  /*51160*/  LDSM.16.M88.4 R4, [R8+0xb800] ;  /* 0x00b800000804783b */ /* 0x000e280000000200 */
[----:B------:R-:W-:Y:S04]  /*51170*/  LDSM.16.M88.4 R56, [R8+0xe800] ;  /* 0x00e800000838783b */ /* 0x000fe80000000200 */
[----:B-1----:R-:W-:Y:S04]  /*51180*/  STL [R1+0x5a8c], R38 ;  /* 0x005a8c2601007387 */ /* 0x002fe80000100800 */
[----:B------:R-:W-:Y:S04]  /*51190*/  STL [R1+0x5a88], R39 ;  /* 0x005a882701007387 */ /* 0x000fe80000100800 */
[----:B--2---:R-:W-:Y:S04]  /*511a0*/  STL [R1+0x5a94], R34 ;  /* 0x005a942201007387 */ /* 0x004fe80000100800 */
[----:B------:R-:W-:Y:S04]  /*511b0*/  STL [R1+0x5a90], R35 ;  /* 0x005a902301007387 */ /* 0x000fe80000100800 */
[----:B---3--:R-:W-:Y:S04]  /*511c0*/  STL [R1+0x5ea8], R31 ;  /* 0x005ea81f01007387 */ /* 0x008fe80000100800 */
[----:B----4-:R-:W-:Y:S04]  /*511d0*/  STL [R1+0x5a6c], R26 ;  /* 0x005a6c1a01007387 */ /* 0x010fe80000100800 */
[----:B------:R-:W-:Y:S04]  /*511e0*/  STL [R1+0x5a68], R27 ;  /* 0x005a681b01007387 */ /* 0x000fe80000100800 */
[----:B------:R-:W-:Y:S04]  /*511f0*/  STL.64 [R1+0x5f18], R24 ;  /* 0x005f181801007387 */ /* 0x000fe80000100a00 */
[----:B0-----:R-:W-:Y:S01]  /*51200*/  STL [R1+0x5a64], R22 ;  /* 0x005a641601007387 */ /* 0x001fe20000100800 */
[----:B------:R-:W-:-:S02]  /*51210*/  IMAD.MOV.U32 R2, RZ, RZ, R4 ;  /* 0x000000ffff027224 */ /* 0x000fc400078e0004 */
[----:B------:R-:W-:Y:S01]  /*51220*/  IMAD.MOV.U32 R0, RZ, RZ, R5 ;  /* 0x000000ffff007224 */ /* 0x000fe200078e0005 */
[----:B------:R-:W-:Y:S04]  /*51230*/  STL [R1+0x5a60], R23 ;  /* 0x005a601701007387 */ /* 0x000fe80000100800 */
[----:B------:R-:W-:Y:S04]  /*51240*/  STL [R1+0x5a5c], R18 ;  /* 0x005a5c1201007387 */ /* 0x000fe80000100800 */
[----:B------:R-:W-:Y:S04]  /*51250*/  STL [R1+0x5a58], R19 ;  /* 0x005a581301007387 */ /* 0x000fe80000100800 */
[----:B------:R-:W-:Y:S04]  /*51260*/  STL [R1+0x5a54], R46 ;  /* 0x005a542e01007387 */ /* 0x000fe80000100800 */
[----:B------:R-:W-:Y:S04]  /*51270*/  STL [R1+0x5a50], R47 ;  /* 0x005a502f01007387 */ /* 0x000fe80000100800 */
[----:B------:R-:W-:Y:S04]  /*51280*/  STL.64 [R1+0x50], R4 ;  /* 0x0000500401007387 */ /* 0x000fe80000100a00 */
[----:B------:R-:W0:Y:S04]  /*51290*/  LDSM.16.M88.4 R24, [R8+0xc000] ;  /* 0x00c000000818783b */ /* 0x000e280000000200 */
[----:B------:R-:W-:Y:S04]  /*512a0*/  STL.64 [R1+0x58], R6 ;  /* 0x0000580601007387 */ /* 0x000fe80000100a00 */
[----:B------:R-:W1:Y:S04]  /*512b0*/  LDSM.16.M88.4 R4, [R8+0xc800] ;  /* 0x00c800000804783b */ /* 0x000e680000000200 */
[----:B------:R-:W-:Y:S04]  /*512c0*/  LDSM.16.M88.4 R52, [R8+0xd000] ;  /* 0x00d000000834783b */ /* 0x000fe80000000200 */
[----:B0-----:R0:W-:Y:S04]  /*512d0*/  STL.64 [R1+0x40], R24 ;  /* 0x0000401801007387 */ /* 0x0011e80000100a00 */
[----:B------:R2:W-:Y:S04]  /*512e0*/  STL.64 [R1+0x48], R26 ;  /* 0x0000481a01007387 */ /* 0x0005e80000100a00 */
[----:B-1----:R-:W-:Y:S01]  /*512f0*/  STL.64 [R1+0x30], R4 ;  /* 0x0000300401007387 */ /* 0x002fe20000100a00 */
[----:B------:R-:W-:-:S02]  /*51300*/  IMAD.MOV.U32 R18, RZ, RZ, R4 ;  /* 0x000000ffff127224 */ /* 0x000fc400078e0004 */
[----:B------:R-:W-:Y:S01]  /*51310*/  IMAD.MOV.U32 R3, RZ, RZ, R5 ;  /* 0x000000ffff037224 */ /* 0x000fe200078e0005 */
[----:B------:R-:W-:Y:S04]  /*51320*/  STL.64 [R1+0x38], R6 ;  /* 0x0000380601007387 */ /* 0x000fe80000100a00 */
[----:B------:R-:W1:Y:S04]  /*51330*/  LDSM.16.M88.4 R4, [R8+0xd800] ;  /* 0x00d800000804783b */ /* 0x000e680000000200 */
[----:B0-----:R-:W3:Y:S04]  /*51340*/  LDL.LU.64 R24, [R1+0xe70] ;  /* 0x000e700001187983 */ /* 0x001ee80000300a00 */
[----:B--2---:R-:W3:Y:S04]  /*51350*/  LDL.LU.64 R26, [R1+0xe78] ;  /* 0x000e7800011a7983 */ /* 0x004ee80000300a00 */
[----:B-1----:R-:W-:Y:S04]  /*51360*/  STL.64 [R1+0x10], R4 ;  /* 0x0000100401007387 */ /* 0x002fe80000100a00 */
[----:B------:R-:W-:Y:S04]  /*51370*/  STL.64 [R1+0x18], R6 ;  /* 0x0000180601007387 */ /* 0x000fe80000100a00 */
[----:B------:R-:W0:Y:S04]  /*51380*/  LDSM.16.M88.4 R4, [R8+0xe000] ;  /* 0x00e000000804783b */ /* 0x000e280000000200 */
[----:B------:R-:W2:Y:S04]  /*51390*/  LDL R31, [R1+0x2f70] ;  /* 0x002f7000011f7983 */ /* 0x000ea80000100800 */
[----:B0-----:R-:W-:Y:S04]  /*513a0*/  STL.64 [R1], R4 ;  /* 0x0000000401007387 */ /* 0x001fe80000100a00 */
[----:B------:R-:W-:Y:S04]  /*513b0*/  STL.64 [R1+0x8], R6 ;  /* 0x0000080601007387 */ /* 0x000fe80000100a00 */
[----:B------:R-:W-:Y:S04]  /*513c0*/  STL.64 [R1+0x5ec8], R58 ;  /* 0x005ec83a01007387 */ /* 0x000fe80000100a00 */
[----:B------:R-:W-:Y:S04]  /*513d0*/  STL.64 [R1+0x5ec0], R56 ;  /* 0x005ec03801007387 */ /* 0x000fe80000100a00 */
[----:B------:R-:W-:Y:S04]  /*513e0*/  STL.64 [R1+0x20], R52 ;  /* 0x0000203401007387 */ /* 0x000fe80000100a00 */
[----:B------:R0:W-:Y:S04]  /*513f0*/  STL.64 [R1+0x28], R54 ;  /* 0x0000283601007387 */ /* 0x0001e80000100a00 */
[----:B------:R-:W1:Y:S04]  /*51400*/  LDSM.16.M88.4 R4, [R8+0xf000] ;  /* 0x00f000000804783b */ /* 0x000e680000000200 */
[----:B------:R-:W4:Y:S04]  /*51410*/  LDSM.16.M88.4 R8, [R8+0xf800] ;  /* 0x00f800000808783b */ /* 0x000f280000000200 */
[----:B0-----:R-:W2:Y:S01]  /*51420*/  LDL R55, [R1+0xb4c] ;  /* 0x000b4c0001377983 */ /* 0x001ea20000100800 */
[----:B------:R-:W-:-:S02]  /*51430*/  IMAD.MOV.U32 R56, RZ, RZ, R18 ;  /* 0x000000ffff387224 */ /* 0x000fc400078e0012 */
[----:B------:R-:W-:Y:S01]  /*51440*/  IMAD.MOV.U32 R57, RZ, RZ, R3 ;  /* 0x000000ffff397224 */ /* 0x000fe200078e0003 */
[----:B-1----:R-:W-:Y:S04]  /*51450*/  STL [R1+0x5a2c], R6 ;  /* 0x005a2c0601007387 */ /* 0x002fe80000100800 */
[----:B------:R-:W-:Y:S04]  /*51460*/  STL [R1+0x5a28], R7 ;  /* 0x005a280701007387 */ /* 0x000fe80000100800 */
[----:B------:R0:W-:Y:S02]  /*51470*/  STL.64 [R1+0x5f00], R4 ;  /* 0x005f000401007387 */ /* 0x0001e40000100a00 */
[----:B0-----:R-:W-:-:S02]  /*51480*/  IMAD.MOV.U32 R4, RZ, RZ, R2 ;  /* 0x000000ffff047224 */ /* 0x001fc400078e0002 */
[----:B------:R-:W-:-:S05]  /*51490*/  IMAD.MOV.U32 R5, RZ, RZ, R0 ;  /* 0x000000ffff057224 */ /* 0x000fca00078e0000 */
[----:B------:R-:W-:Y:S04]  /*514a0*/  STL.64 [R1+0x5f10], R4 ;  /* 0x005f100401007387 */ /* 0x000fe80000100a00 */
[----:B------:R-:W-:Y:S04]  /*514b0*/  STL.64 [R1+0x5ee8], R56 ;  /* 0x005ee83801007387 */ /* 0x000fe80000100a00 */
[----:B----4-:R-:W-:Y:S04]  /*514c0*/  STL [R1+0x59fc], R10 ;  /* 0x0059fc0a01007387 */ /* 0x010fe80000100800 */
[----:B------:R-:W-:Y:S04]  /*514d0*/  STL [R1+0x59f8], R11 ;  /* 0x0059f80b01007387 */ /* 0x000fe80000100800 */
[----:B------:R-:W-:Y:S04]  /*514e0*/  STL.64 [R1+0x5ee0], R8 ;  /* 0x005ee00801007387 */ /* 0x000fe80000100a00 */
[----:B--2---:R-:W-:Y:S04]  /*514f0*/  STL [R1+0x5ef8], R55 ;  /* 0x005ef83701007387 */ /* 0x004fe80000100800 */
[----:B------:R0:W-:Y:S04]  /*51500*/  STL.64 [R1+0x5ef0], R52 ;  /* 0x005ef03401007387 */ /* 0x0001e80000100a00 */
[----:B------:R-:W1:Y:S04]  /*51510*/  LDSM.16.MT88.4 R40, [R55+0x80] ;  /* 0x000080003728783b */ /* 0x000e680000004200 */
[----:B0-----:R-:W2:Y:S01]  /*51520*/  LDL.64 R52, [R1+0x40] ;  /* 0x0000400001347983 */ /* 0x001ea20000100a00 */
[C---:B---3--:R-:W-:Y:S11]  /*51530*/  HMMA.16816.F32.BF16 R24, R12.reuse, R36, R24 ;  /* 0x000000240c18723c */ /* 0x048ff60000041818 */
[----:B------:R-:W-:Y:S11]  /*51540*/  @!UPT UIADD3 URZ, URZ, URZ, URZ ;  /* 0x0000003f3f3ff290 */ /* 0x000ff6000fffe03f */
[----:B------:R-:W-:Y:S02]  /*51550*/  @!UPT UIADD3 URZ, URZ, URZ, URZ ;  /* 0x0000003f3f3ff290 */ /* 0x000fe4000fffe03f */
[----:B------:R-:W-:Y:S02]  /*51560*/  IMAD.MOV.U32 R34, RZ, RZ, R24 ;  /* 0x000000ffff227224 */ /* 0x000fe400078e0018 */
[----:B------:R-:W-:Y:S02]  /*51570*/  IMAD.MOV.U32 R35, RZ, RZ, R25 ;  /* 0x000000ffff237224 */ /* 0x000fe400078e0019 */
[----:B------:R-:W-:Y:S02]  /*51580*/  IMAD.MOV.U32 R38, RZ, RZ, R26 ;  /* 0x000000ffff267224 */ /* 0x000fe400078e001a */
[----:B------:R-:W-:Y:S01]  /*51590*/  IMAD.MOV.U32 R39, RZ, RZ, R27 ;  /* 0x000000ffff277224 */ /* 0x000fe200078e001b */
[----:B--2---:R-:W-:Y:S04]  /*515a0*/  STL.64 [R1+0x5f08], R52 ;  /* 0x005f083401007387 */ /* 0x004fe80000100a00 */
[----:B-1----:R-:W-:Y:S04]  /*515b0*/  STL.64 [R1+0x5eb8], R42 ;  /* 0x005eb82a01007387 */ /* 0x002fe80000100a00 */
[----:B------:R0:W-:Y:S04]  /*515c0*/  STL.64 [R1+0x5eb0], R40 ;  /* 0x005eb02801007387 */ /* 0x0001e80000100a00 */
[----:B------:R-:W2:Y:S04]  /*515d0*/  LDL.LU.64 R24, [R1+0xe60] ;  /* 0x000e600001187983 */ /* 0x000ea80000300a00 */
[----:B------:R-:W2:Y:S04]  /*515e0*/  LDL.LU.64 R26, [R1+0xe68] ;  /* 0x000e6800011a7983 */ /* 0x000ea80000300a00 */
[----:B------:R-:W3:Y:S04]  /*515f0*/  LDL.LU.64 R48, [R1+0xe40] ;  /* 0x000e400001307983 */ /* 0x000ee80000300a00 */
[----:B------:R-:W3:Y:S04]  /*51600*/  LDL.LU.64 R50, [R1+0xe48] ;  /* 0x000e480001327983 */ /* 0x000ee80000300a00 */
[----:B0-----:R-:W4:Y:S04]  /*51610*/  LDL.LU.64 R40, [R1+0xca0] ;  /* 0x000ca00001287983 */ /* 0x001f280000300a00 */
[----:B------:R-:W4:Y:S04]  /*51620*/  LDL.LU.64 R42, [R1+0xca8] ;  /* 0x000ca800012a7983 */ /* 0x000f280000300a00 */
[----:B------:R-:W3:Y:S04]  /*51630*/  LDL.LU.64 R8, [R1+0xc70] ;  /* 0x000c700001087983 */ /* 0x000ee80000300a00 */
[----:B------:R-:W3:Y:S04]  /*51640*/  LDL.LU.64 R10, [R1+0xc78] ;  /* 0x000c7800010a7983 */ /* 0x000ee80000300a00 */
[----:B------:R-:W3:Y:S04]  /*51650*/  LDL.LU.64 R4, [R1+0xc90] ;  /* 0x000c900001047983 */ /* 0x000ee80000300a00 */
[----:B------:R-:W3:Y:S04]  /*51660*/  LDL.LU.64 R6, [R1+0xc98] ;  /* 0x000c980001067983 */ /* 0x000ee80000300a00 */
[----:B------:R-:W3:Y:S04]  /*51670*/  LDL.LU.64 R52, [R1+0xc80] ;  /* 0x000c800001347983 */ /* 0x000ee80000300a00 */
[----:B------:R-:W3:Y:S04]  /*51680*/  LDL.LU.64 R54, [R1+0xc88] ;  /* 0x000c880001367983 */ /* 0x000ee80000300a00 */
[----:B------:R-:W3:Y:S04]  /*51690*/  LDL.LU.64 R56, [R1+0xa80] ;  /* 0x000a800001387983 */ /* 0x000ee80000300a00 */
[----:B------:R-:W3:Y:S04]  /*516a0*/  LDL.LU.64 R58, [R1+0xa88] ;  /* 0x000a8800013a7983 */ /* 0x000ee80000300a00 */
[----:B------:R-:W-:Y:S04]  /*516b0*/  STL.64 [R1+0x5ed8], R38 ;  /* 0x005ed82601007387 */ /* 0x000fe80000100a00 */
[----:B------:R0:W-:Y:S04]  /*516c0*/  STL.64 [R1+0x5ed0], R36 ;  /* 0x005ed02401007387 */ /* 0x0001e80000100a00 */
[----:B0-----:R-:W3:Y:S04]  /*516d0*/  LDL.LU.64 R36, [R1+0xe50] ;  /* 0x000e500001247983 */ /* 0x001ee80000300a00 */
[----:B------:R-:W3:Y:S01]  /*516e0*/  LDL.LU.64 R38, [R1+0xe58] ;  /* 0x000e580001267983 */ /* 0x000ee20000300a00 */
[C---:B--2---:R-:W-:Y:S11]  /*516f0*/  HMMA.16816.F32.BF16 R24, R12.reuse, R32, R24 ;  /* 0x000000200c18723c */ /* 0x044ff60000041818 */
[----:B------:R-:W-:Y:S11]  /*51700*/  @!UPT UIADD3 URZ, URZ, URZ, URZ ;  /* 0x0000003f3f3ff290 */ /* 0x000ff6000fffe03f */
[----:B------:R-:W-:Y:S01]  /*51710*/  @!UPT UIADD3 URZ, URZ, URZ, URZ ;  /* 0x0000003f3f3ff290 */ /* 0x000fe2000fffe03f */
[----:B------:R0:W-:Y:S04]  /*51720*/  STL.64 [R1+0x460], R24 ;  /* 0x0004601801007387 */ /* 0x0001e80000100a00 */
[----:B------:R-:W-:Y:S04]  /*51730*/  STL.64 [R1+0x468], R26 ;  /* 0x0004681a01007387 */ /* 0x000fe80000100a00 */
[----:B0-----:R-:W2:Y:S01]  /*51740*/  LDL.LU.64 R24, [R1+0x5f18] ;  /* 0x005f180001187983 */ /* 0x001ea20000300a00 */
[C---:B----4-:R-:W-:Y:S08]  /*51750*/  HMMA.16816.F32.BF16 R40, R12.reuse, R20, R40 ;  /* 0x000000140c28723c */ /* 0x050ff00000041828 */
[C---:B---3--:R-:W-:Y:S11]  /*51760*/  HMMA.16816.F32.BF16 R36, R12.reuse, R28, R36 ;  /* 0x0000001c0c24723c */ /* 0x048ff60000041824 */
[----:B------:R-:W-:Y:S11]  /*51770*/  @!UPT UIADD3 URZ, URZ, URZ, URZ ;  /* 0x0000003f3f3ff290 */ /* 0x000ff6000fffe03f */
[----:B------:R-:W-:Y:S01]  /*51780*/  @!UPT UIADD3 URZ, URZ, URZ, URZ ;  /* 0x0000003f3f3ff290 */ /* 0x000fe2000fffe03f */
[----:B------:R-:W-:Y:S04]  /*51790*/  STL.64 [R1+0x450], R36 ;  /* 0x0004502401007387 */ /* 0x000fe80000100a00 */
[----:B------:R0:W-:Y:S01]  /*517a0*/  STL.64 [R1+0x458], R38 ;  /* 0x0004582601007387 */ /* 0x0001e20000100a00 */
[C---:B------:R-:W-:Y:S08]  /*517b0*/  HMMA.16816.F32.BF16 R4, R12.reuse, R44, R4 ;  /* 0x0000002c0c04723c */ /* 0x040ff00000041804 */
[C---:B0-----:R-:W-:Y:S08]  /*517c0*/  HMMA.16816.F32.BF16 R36, R12.reuse, R16, R8 ;  /* 0x000000100c24723c */ /* 0x041ff00000041808 */
[C---:B--2---:R-:W-:Y:S11]  /*517d0*/  HMMA.16816.F32.BF16 R48, R12.reuse, R24, R48 ;  /* 0x000000180c30723c */ /* 0x044ff60000041830 */
[----:B------:R-:W-:Y:S11]  /*517e0*/  @!UPT UIADD3 URZ, URZ, URZ, URZ ;  /* 0x0000003f3f3ff290 */ /* 0x000ff6000fffe03f */
[----:B------:R-:W-:Y:S01]  /*517f0*/  @!UPT UIADD3 URZ, URZ, URZ, URZ ;  /* 0x0000003f3f3ff290 */ /* 0x000fe2000fffe03f */
[----:B------:R-:W-:Y:S04]  /*51800*/  STL.64 [R1+0x440], R48 ;  /* 0x0004403001007387 */ /* 0x000fe80000100a00 */
[----:B------:R-:W-:Y:S04]  /*51810*/  STL.64 [R1+0x448], R50 ;  /* 0x0004483201007387 */ /* 0x000fe80000100a00 */
[----:B------:R-:W0:Y:S04]  /*51820*/  LDSM.16.MT88.4 R48, [R31] ;  /* 0x000000001f30783b */ /* 0x000e280000004200 */
[----:B------:R-:W2:Y:S04]  /*51830*/  LDL.LU.64 R8, [R1+0xa70] ;  /* 0x000a700001087983 */ /* 0x000ea80000300a00 */
[----:B------:R1:W-:Y:S04]  /*51840*/  STL.64 [R1+0x430], R40 ;  /* 0x0004302801007387 */ /* 0x0003e80000100a00 */
[----:B------:R3:W-:Y:S04]  /*51850*/  STL.64 [R1+0x438], R42 ;  /* 0x0004382a01007387 */ /* 0x0007e80000100a00 */
[----:B------:R-:W2:Y:S04]  /*51860*/  LDL.LU.64 R10, [R1+0xa78] ;  /* 0x000a7800010a7983 */ /* 0x000ea80000300a00 */
[----:B------:R4:W-:Y:S04]  /*51870*/  STL.64 [R1+0x420], R36 ;  /* 0x0004202401007387 */ /* 0x0009e80000100a00 */
[----:B------:R-:W-:Y:S04]  /*51880*/  STL.64 [R1+0x428], R38 ;  /* 0x0004282601007387 */ /* 0x000fe80000100a00 */
[----:B-1----:R-:W2:Y:S04]  /*51890*/  LDL.LU.64 R40, [R1+0xa60] ;  /* 0x000a600001287983 */ /* 0x002ea80000300a00 */
[----:B---3--:R-:W2:Y:S04]  /*518a0*/  LDL.LU.64 R42, [R1+0xa68] ;  /* 0x000a6800012a7983 */ /* 0x008ea80000300a00 */
[----:B----4-:R-:W3:Y:S04]  /*518b0*/  LDL.64 R36, [R1+0x10] ;  /* 0x0000100001247983 */ /* 0x010ee80000100a00 */
[----:B0-----:R-:W-:Y:S04]  /*518c0*/  STL.64 [R1+0x5e38], R50 ;  /* 0x005e383201007387 */ /* 0x001fe80000100a00 */
[----:B------:R0:W-:Y:S04]  /*518d0*/  STL.64 [R1+0x5e30], R48 ;  /* 0x005e303001007387 */ /* 0x0001e80000100a00 */
[----:B0-----:R-:W4:Y:S04]  /*518e0*/  LDL.64 R48, [R1] ;  /* 0x0000000001307983 */ /* 0x001f280000100a00 */
[----:B------:R0:W-:Y:S04]  /*518f0*/  STL.64 [R1+0x7a0], R4 ;  /* 0x0007a00401007387 */ /* 0x0001e80000100a00 */
[----:B------:R1:W-:Y:S04]  /*51900*/  STL.64 [R1+0x7a8], R6 ;  /* 0x0007a80601007387 */ /* 0x0003e80000100a00 */
[----:B0-----:R-:W1:Y:S02]  /*51910*/  LDL.LU.64 R4, [R1+0x5f10] ;  /* 0x005f100001047983 */ /* 0x001e640000300a00 */
[C---:B-1----:R-:W-:Y:S02]  /*51920*/  HMMA.16816.F32.BF16 R4, R12.reuse, R4, R52 ;  /* 0x000000040c04723c */ /* 0x042fe40000041834 */
[----:B------:R-:W2:Y:S11]  /*51930*/  LDL.LU.64 R52, [R1+0x5f08] ;  /* 0x005f080001347983 */ /* 0x000eb60000300a00 */
[----:B------:R-:W-:Y:S10]  /*51940*/  @!UPT UIADD3 URZ, URZ, URZ, URZ ;  /* 0x0000003f3f3ff290 */ /* 0x000ff4000fffe03f */
[----:B------:R0:W-:Y:S04]  /*51950*/  STL.64 [R1+0x790], R4 ;  /* 0x0007900401007387 */ /* 0x0001e80000100a00 */
[----:B------:R1:W-:Y:S04]  /*51960*/  STL.64 [R1+0x798], R6 ;  /* 0x0007980601007387 */ /* 0x0003e80000100a00 */
[----:B0-----:R-:W3:Y:S04]  /*51970*/  LDL.LU.64 R4, [R1+0x5f00] ;  /* 0x005f000001047983 */ /* 0x001ee80000300a00 */
[----:B------:R-:W3:Y:S01]  /*51980*/  LDL.LU R55, [R1+0x5ef8] ;  /* 0x005ef80001377983 */ /* 0x000ee20000300800 */
[----:B--2---:R-:W-:Y:S01]  /*51990*/  HMMA.16816.F32.BF16 R56, R12, R52, R56 ;  /* 0x000000340c38723c */ /* 0x004fe20000041838 */
[----:B-1----:R-:W-:-:S02]  /*519a0*/  IMAD.MOV.U32 R7, RZ, RZ, R52 ;  /* 0x000000ffff077224 */ /* 0x002fc400078e0034 */
[----:B------:R-:W-:Y:S02]  /*519b0*/  IMAD.MOV.U32 R6, RZ, RZ, R53 ;  /* 0x000000ffff067224 */ /* 0x000fe400078e0035 */
[----:B------:R-:W2:Y:S11]  /*519c0*/  LDL.LU.64 R52, [R1+0x5ef0] ;  /* 0x005ef00001347983 */ /* 0x000eb60000300a00 */
[----:B------:R-:W-:Y:S07]  /*519d0*/  @!UPT UIADD3 URZ, URZ, URZ, URZ ;  /* 0x0000003f3f3ff290 */ /* 0x000fee000fffe03f */
[----:B------:R0:W-:Y:S04]  /*519e0*/  STL.64 [R1+0x780], R56 ;  /* 0x0007803801007387 */ /* 0x0001e80000100a00 */
[----:B0-----:R-:W3:Y:S01]  /*519f0*/  LDL.LU.64 R56, [R1+0x5ee8] ;  /* 0x005ee80001387983 */ /* 0x001ee20000300a00 */
[----:B------:R-:W-:Y:S02]  /*51a00*/  IMAD.MOV.U32 R18, RZ, RZ, R58 ;  /* 0x000000ffff127224 */ /* 0x000fe400078e003a */
[----:B------:R-:W-:-:S05]  /*51a10*/  IMAD.MOV.U32 R19, RZ, RZ, R59 ;  /* 0x000000ffff137224 */ /* 0x000fca00078e003b */
[----:B------:R0:W-:Y:S04]  /*51a20*/  STL [R1+0x5a74], R19 ;  /* 0x005a741301007387 */ /* 0x0001e80000100800 */
[----:B------:R1:W-:Y:S01]  /*51a30*/  STL [R1+0x5a70], R18 ;  /* 0x005a701201007387 */ /* 0x0003e20000100800 */
[C---:B--2---:R-:W-:Y:S08]  /*51a40*/  HMMA.16816.F32.BF16 R40, R12.reuse, R52, R40 ;  /* 0x000000340c28723c */ /* 0x044ff00000041828 */
[----:B---3--:R-:W-:Y:S01]  /*51a50*/  HMMA.16816.F32.BF16 R56, R12, R56, R8 ;  /* 0x000000380c38723c */ /* 0x008fe20000041808 */
[----:B------:R-:W2:Y:S11]  /*51a60*/  LDL.LU.64 R8, [R1+0x5ee0] ;  /* 0x005ee00001087983 */ /* 0x000eb60000300a00 */
[----:B------:R-:W-:Y:S04]  /*51a70*/  @!UPT UIADD3 URZ, URZ, URZ, URZ ;  /* 0x0000003f3f3ff290 */ /* 0x000fe8000fffe03f */
[----:B0-----:R-:W-:Y:S02]  /*51a80*/  IMAD.MOV.U32 R19, RZ, RZ, R40 ;  /* 0x000000ffff137224 */ /* 0x001fe400078e0028 */
[----:B-1----:R-:W-:Y:S02]  /*51a90*/  IMAD.MOV.U32 R18, RZ, RZ, R41 ;  /* 0x000000ffff127224 */ /* 0x002fe400078e0029 */
[----:B------:R-:W-:Y:S02]  /*51aa0*/  IMAD.MOV.U32 R26, RZ, RZ, R42 ;  /* 0x000000ffff1a7224 */ /* 0x000fe400078e002a */
[----:B------:R-:W-:Y:S02]  /*51ab0*/  IMAD.MOV.U32 R27, RZ, RZ, R43 ;  /* 0x000000ffff1b7224 */ /* 0x000fe400078e002b */
[----:B------:R-:W-:Y:S02]  /*51ac0*/  IMAD.MOV.U32 R23, RZ, RZ, R59 ;  /* 0x000000ffff177224 */ /* 0x000fe400078e003b */
[----:B------:R-:W-:Y:S01]  /*51ad0*/  IMAD.MOV.U32 R22, RZ, RZ, R58 ;  /* 0x000000ffff167224 */ /* 0x000fe200078e003a */
[----:B------:R0:W-:Y:S04]  /*51ae0*/  STL.64 [R1+0x770], R56 ;  /* 0x0007703801007387 */ /* 0x0001e80000100a00 */
[----:B------:R-:W-:Y:S04]  /*51af0*/  STL [R1+0x5b2c], R23 ;  /* 0x005b2c1701007387 */ /* 0x000fe80000100800 */
[----:B------:R-:W-:Y:S04]  /*51b00*/  STL [R1+0x5b28], R22 ;  /* 0x005b281601007387 */ /* 0x000fe80000100800 */
[----:B0-----:R-:W4:Y:S04]  /*51b10*/  LDL.LU.64 R56, [R1+0x8d0] ;  /* 0x0008d00001387983 */ /* 0x001f280000300a00 */
[----:B------:R-:W4:Y:S04]  /*51b20*/  LDL.LU.64 R58, [R1+0x8d8] ;  /* 0x0008d800013a7983 */ /* 0x000f280000300a00 */
[----:B------:R-:W3:Y:S04]  /*51b30*/  LDL.LU.64 R40, [R1+0x8c0] ;  /* 0x0008c00001287983 */ /* 0x000ee80000300a00 */
[----:B------:R-:W3:Y:S04]  /*51b40*/  LDL.LU.64 R42, [R1+0x8c8] ;  /* 0x0008c800012a7983 */ /* 0x000ee80000300a00 */
[----:B------:R-:W-:Y:S04]  /*51b50*/  STL [R1+0x5e68], R55 ;  /* 0x005e683701007387 */ /* 0x000fe80000100800 */
[----:B------:R0:W-:Y:S04]  /*51b60*/  STL.64 [R1+0x5e60], R52 ;  /* 0x005e603401007387 */ /* 0x0001e80000100a00 */
[----:B0-----:R-:W2:Y:S04]  /*51b70*/  LDL.LU.64 R52, [R1+0xa50] ;  /* 0x000a500001347983 */ /* 0x001ea80000300a00 */
[----:B------:R-:W2:Y:S01]  /*51b80*/  LDL.LU.64 R54, [R1+0xa58] ;  /* 0x000a580001367983 */ /* 0x000ea20000300a00 */
[----:B------:R-:W-:-:S03]  /*51b90*/  IMAD.MOV.U32 R11, RZ, RZ, R36 ;  /* 0x000000ffff0b7224 */ /* 0x000fc600078e0024 */
[----:B------:R-:W-:Y:S01]  /*51ba0*/  STL [R1+0x5b34], R18 ;  /* 0x005b341201007387 */ /* 0x000fe20000100800 */
[----:B------:R-:W-:-:S03]  /*51bb0*/  IMAD.MOV.U32 R10, RZ, RZ, R37 ;  /* 0x000000ffff0a7224 */ /* 0x000fc600078e0025 */
[----:B------:R-:W-:Y:S04]  /*51bc0*/  STL [R1+0x5b30], R19 ;  /* 0x005b301301007387 */ /* 0x000fe80000100800 */
[----:B------:R-:W3:Y:S01]  /*51bd0*/  LDL.LU.64 R38, [R1+0x5ed8] ;  /* 0x005ed80001267983 */ /* 0x000ee20000300a00 */
[C---:B----4-:R-:W-:Y:S08]  /*51be0*/  HMMA.16816.F32.BF16 R56, R12.reuse, R48, R56 ;  /* 0x000000300c38723c */ /* 0x050ff00000041838 */
[C---:B--2---:R-:W-:Y:S01]  /*51bf0*/  HMMA.16816.F32.BF16 R52, R12.reuse, R36, R52 ;  /* 0x000000240c34723c */ /* 0x044fe20000041834 */
[----:B------:R-:W2:Y:S11]  /*51c00*/  LDL.LU.64 R36, [R1+0x5ed0] ;  /* 0x005ed00001247983 */ /* 0x000eb60000300a00 */
[----:B------:R-:W-:Y:S11]  /*51c10*/  @!UPT UIADD3 URZ, URZ, URZ, URZ ;  /* 0x0000003f3f3ff290 */ /* 0x000ff6000fffe03f */
[----:B------:R-:W-:Y:S01]  /*51c20*/  @!UPT UIADD3 URZ, URZ, URZ, URZ ;  /* 0x0000003f3f3ff290 */ /* 0x000fe2000fffe03f */
[----:B------:R-:W-:Y:S01]  /*51c30*/  IMAD.MOV.U32 R61, RZ, RZ, R55 ;  /* 0x000000ffff3d7224 */ /* 0x000fe200078e0037 */
[----:B------:R0:W-:Y:S01]  /*51c40*/  STL [R1+0x750], R52 ;  /* 0x0007503401007387 */ /* 0x0001e20000100800 */
[----:B------:R-:W-:Y:S02]  /*51c50*/  IMAD.MOV.U32 R47, RZ, RZ, R54 ;  /* 0x000000ffff2f7224 */ /* 0x000fe400078e0036 */
[----:B------:R-:W-:Y:S02]  /*51c60*/  IMAD.MOV.U32 R46, RZ, RZ, R53 ;  /* 0x000000ffff2e7224 */ /* 0x000fe400078e0035 */
[----:B0-----:R-:W4:Y:S04]  /*51c70*/  LDL.LU.64 R52, [R1+0x8a0] ;  /* 0x0008a00001347983 */ /* 0x001f280000300a00 */
[----:B------:R-:W4:Y:S04]  /*51c80*/  LDL.LU.64 R54, [R1+0x8a8] ;  /* 0x0008a80001367983 */ /* 0x000f280000300a00 */
[----:B------:R-:W-:Y:S04]  /*51c90*/  STL [R1+0x5b40], R61 ;  /* 0x005b403d01007387 */ /* 0x000fe80000100800 */
[----:B------:R-:W-:Y:S04]  /*51ca0*/  STL [R1+0x5b3c], R47 ;  /* 0x005b3c2f01007387 */ /* 0x000fe80000100800 */
[----:B------:R-:W-:Y:S04]  /*51cb0*/  STL [R1+0x5b38], R46 ;  /* 0x005b382e01007387 */ /* 0x000fe80000100800 */
[----:B------:R-:W-:Y:S04]  /*51cc0*/  STL.64 [R1+0x740], R56 ;  /* 0x0007403801007387 */ /* 0x000fe80000100a00 */
[----:B------:R0:W-:Y:S04]  /*51cd0*/  STL.64 [R1+0x748], R58 ;  /* 0x0007483a01007387 */ /* 0x0001e80000100a00 */
[----:B0-----:R-:W2:Y:S04]  /*51ce0*/  LDL.LU.64 R58, [R1+0x5ec8] ;  /* 0x005ec800013a7983 */ /* 0x001ea80000300a00 */
[----:B------:R-:W3:Y:S04]  /*51cf0*/  LDL.LU.64 R56, [R1+0x5ec0] ;  /* 0x005ec00001387983 */ /* 0x000ee80000300a00 */
[----:B------:R0:W-:Y:S04]  /*51d00*/  STL.64 [R1+0x5e40], R48 ;  /* 0x005e403001007387 */ /* 0x0001e80000100a00 */
[----:B0-----:R-:W2:Y:S04]  /*51d10*/  LDL.LU.64 R48, [R1+0x8b0] ;  /* 0x0008b00001307983 */ /* 0x001ea80000300a00 */
[----:B------:R-:W2:Y:S01]  /*51d20*/  LDL.LU.64 R50, [R1+0x8b8] ;  /* 0x0008b80001327983 */ /* 0x000ea20000300a00 */
[C---:B---3--:R-:W-:Y:S08]  /*51d30*/  HMMA.16816.F32.BF16 R40, R12.reuse, R56, R40 ;  /* 0x000000380c28723c */ /* 0x048ff00000041828 */
[----:B--2---:R-:W-:Y:S11]  /*51d40*/  HMMA.16816.F32.BF16 R48, R12, R4, R48 ;  /* 0x000000040c30723c */ /* 0x004ff60000041830 */
[----:B------:R-:W-:Y:S04]  /*51d50*/  @!UPT UIADD3 URZ, URZ, URZ, URZ ;  /* 0x0000003f3f3ff290 */ /* 0x000fe8000fffe03f */
[----:B------:R-:W-:Y:S04]  /*51d60*/  STL.64 [R1+0x730], R40 ;  /* 0x0007302801007387 */ /* 0x000fe80000100a00 */
[----:B------:R0:W-:Y:S04]  /*51d70*/  STL.64 [R1+0x738], R42 ;  /* 0x0007382a01007387 */ /* 0x0001e80000100a00 */
[----:B0-----:R-:W2:Y:S04]  /*51d80*/  LDL.LU.64 R42, [R1+0x5eb8] ;  /* 0x005eb800012a7983 */ /* 0x001ea80000300a00 */
[----:B------:R-:W2:Y:S01]  /*51d90*/  LDL.LU.64 R40, [R1+0x5eb0] ;  /* 0x005eb00001287983 */ /* 0x000ea20000300a00 */
[----:B------:R-:W-:-:S03]  /*51da0*/  IMAD.MOV.U32 R3, RZ, RZ, R49 ;  /* 0x000000ffff037224 */ /* 0x000fc600078e0031 */
[----:B------:R-:W-:Y:S01]  /*51db0*/  STL.64 [R1+0x5e50], R58 ;  /* 0x005e503a01007387 */ /* 0x000fe20000100a00 */
[----:B------:R-:W-:Y:S02]  /*51dc0*/  IMAD.MOV.U32 R2, RZ, RZ, R50 ;  /* 0x000000ffff027224 */ /* 0x000fe400078e0032 */
[----:B------:R-:W-:Y:S01]  /*51dd0*/  IMAD.MOV.U32 R0, RZ, RZ, R51 ;  /* 0x000000ffff007224 */ /* 0x000fe200078e0033 */
[----:B------:R-:W-:Y:S04]  /*51de0*/  STL.64 [R1+0x5e48], R56 ;  /* 0x005e483801007387 */ /* 0x000fe80000100a00 */
[----:B------:R4:W-:Y:S02]  /*51df0*/  STL [R1+0x720], R48 ;  /* 0x0007203001007387 */ /* 0x0009e40000100800 */
[----:B----4-:R-:W-:Y:S02]  /*51e00*/  HMMA.16816.F32.BF16 R48, R12, R8, R52 ;  /* 0x000000080c30723c */ /* 0x010fe40000041834 */
[----:B------:R-:W2:Y:S04]  /*51e10*/  LDL.LU.64 R12, [R1+0xd70] ;  /* 0x000d7000010c7983 */ /* 0x000ea80000300a00 */
[----:B------:R-:W2:Y:S11]  /*51e20*/  LDL.LU.64 R14, [R1+0xd78] ;  /* 0x000d7800010e7983 */ /* 0x000eb60000300a00 */
[----:B------:R-:W-:Y:S06]  /*51e30*/  @!UPT UIADD3 URZ, URZ, URZ, URZ ;  /* 0x0000003f3f3ff290 */ /* 0x000fec000fffe03f */
[----:B------:R-:W-:Y:S04]  /*51e40*/  STL.64 [R1+0x410], R48 ;  /* 0x0004103001007387 */ /* 0x000fe80000100a00 */
[----:B------:R-:W-:Y:S04]  /*51e50*/  STL.64 [R1+0x418], R50 ;  /* 0x0004183201007387 */ /* 0x000fe80000100a00 */
[----:B------:R-:W3:Y:S04]  /*51e60*/  LDL.64 R52, [R1+0x30] ;  /* 0x0000300001347983 */ /* 0x000ee80000100a00 */
[----:B---3--:R0:W-:Y:S04]  /*51e70*/  STL.64 [R1+0x5e70], R52 ;  /* 0x005e703401007387 */ /* 0x0081e80000100a00 */
[----:B------:R-:W3:Y:S04]  /*51e80*/  LDL.LU.64 R56, [R1+0xd40] ;  /* 0x000d400001387983 */ /* 0x000ee80000300a00 */
[----:B------:R-:W3:Y:S01]  /*51e90*/  LDL.LU.64 R58, [R1+0xd48] ;  /* 0x000d4800013a7983 */ /* 0x000ee20000300a00 */
[----:B0-----:R-:W-:-:S02]  /*51ea0*/  IMAD.MOV.U32 R52, RZ, RZ, R7 ;  /* 0x000000ffff347224 */ /* 0x001fc400078e0007 */
[----:B------:R-:W-:-:S05]  /*51eb0*/  IMAD.MOV.U32 R53, RZ, RZ, R6 ;  /* 0x000000ffff357224 */ /* 0x000fca00078e0006 */
[----:B------:R0:W-:Y:S04]  /*51ec0*/  STL.64 [R1+0x5e88], R52 ;  /* 0x005e883401007387 */ /* 0x0001e80000100a00 */
[----:B0-----:R-:W4:Y:S01]  /*51ed0*/  LDL.64 R52, [R1+0x50] ;  /* 0x0000500001347983 */ /* 0x001f220000100a00 */
[C---:B--2---:R-:W-:Y:S01]  /*51ee0*/  HMMA.16816.F32.BF16 R12, R40.reuse, R36, R12 ;  /* 0x00000024280c723c */ /* 0x044fe2000004180c */
[----:B------:R-:W-:Y:S02]  /*51ef0*/  IMAD.MOV.U32 R48, RZ, RZ, R11 ;  /* 0x000000ffff307224 */ /* 0x000fe400078e000b */
[----:B------:R-:W-:Y:S11]  /*51f00*/  IMAD.MOV.U32 R49, RZ, RZ, R10 ;  /* 0x000000ffff317224 */ /* 0x000ff600078e000a */
[----:B------:R-:W-:Y:S10]  /*51f10*/  @!UPT UIADD3 URZ, URZ, URZ, URZ ;  /* 0x0000003f3f3ff290 */ /* 0x000ff4000fffe03f */
[----:B------:R-:W-:Y:S02]  /*51f20*/  IMAD.MOV.U32 R6, RZ, RZ, R13 ;  /* 0x000000ffff067224 */ /* 0x000fe400078e000d */
[----:B------:R-:W-:Y:S02]  /*51f30*/  IMAD.MOV.U32 R7, RZ, RZ, R14 ;  /* 0x000000ffff077224 */ /* 0x000fe400078e000e */
[----:B------:R-:W-:Y:S01]  /*51f40*/  IMAD.MOV.U32 R60, RZ, RZ, R15 ;  /* 0x000000ffff3c7224 */ /* 0x000fe200078e000f */
[----:B----4-:R0:W-:Y:S04]  /*51f50*/  STL.64 [R1+0x5ea0], R52 ;  /* 0x005ea03401007387 */ /* 0x0101e80000100a00 */
[----:B0-----:R-:W2:Y:S04]  /*51f60*/  LDL.LU.64 R52, [R1+0xd50] ;  /* 0x000d500001347983 */ /* 0x001ea80000300a00 */
[----:B------:R-:W2:Y:S04]  /*51f70*/  LDL.LU.64 R54, [R1+0xd58] ;  /* 0x000d580001367983 */ /* 0x000ea80000300a00 */
[----:B------:R0:W-:Y:S04]  /*51f80*/  STL.64 [R1+0x5e58], R48 ;  /* 0x005e583001007387 */ /* 0x0001e80000100a00 */
[----:B------:R1:W-:Y:S04]  /*51f90*/  STL [R1+0x220], R12 ;  /* 0x0002200c01007387 */ /* 0x0003e80000100800 */
[----:B0-----:R-:W4:Y:S04]  /*51fa0*/  LDL.LU.64 R48, [R1+0xb70] ;  /* 0x000b700001307983 */ /* 0x001f280000300a00 */
[----:B------:R-:W4:Y:S04]  /*51fb0*/  LDL.LU.64 R50, [R1+0xb78] ;  /* 0x000b780001327983 */ /* 0x000f280000300a00 */
[----:B-1----:R-:W2:Y:S04]  /*51fc0*/  LDL.LU.64 R12, [R1+0xb10] ;  /* 0x000b1000010c7983 */ /* 0x002ea80000300a00 */
[----:B------:R-:W2:Y:S04]  /*51fd0*/  LDL.LU.64 R14, [R1+0xb18] ;  /* 0x000b1800010e7983 */ /* 0x000ea80000300a00 */
[----:B------:R-:W-:Y:S04]  /*51fe0*/  STL.64 [R1+0x5e98], R6 ;  /* 0x005e980601007387 */ /* 0x000fe80000100a00 */
[----:B------:R0:W-:Y:S04]  /*51ff0*/  STL.64 [R1+0x5e90], R4 ;  /* 0x005e900401007387 */ /* 0x0001e80000100a00 */
[----:B0-----:R-:W2:Y:S04]  /*52000*/  LDL.LU.64 R4, [R1+0xd60] ;  /* 0x000d600001047983 */ /* 0x001ea80000300a00 */
[----:B------:R-:W2:Y:S04]  /*52010*/  LDL.LU.64 R6, [R1+0xd68] ;  /* 0x000d680001067983 */ /* 0x000ea80000300a00 */
[----:B------:R-:W-:Y:S04]  /*52020*/  STL.64 [R1+0x5e80], R38 ;  /* 0x005e802601007387 */ /* 0x000fe80000100a00 */
[----:B------:R-:W-:Y:S04]  /*52030*/  STL.64 [R1+0x5e78], R36 ;  /* 0x005e782401007387 */ /* 0x000fe80000100a00 */
[----:B------:R-:W-:Y:S04]  /*52040*/  STL.64 [R1+0x5e28], R34 ;  /* 0x005e282201007387 */ /* 0x000fe80000100a00 */
[----:B------:R0:W-:Y:S01]  /*52050*/  STL.64 [R1+0x5e20], R32 ;  /* 0x005e202001007387 */ /* 0x0001e20000100a00 */
[C---:B--2---:R-:W-:Y:S08]  /*52060*/  HMMA.16816.F32.BF16 R4, R40.reuse, R32, R4 ;  /* 0x000000202804723c */ /* 0x044ff00000041804 */
[C---:B0-----:R-:W-:Y:S11]  /*52070*/  HMMA.16816.F32.BF16 R32, R40.reuse, R28, R52 ;  /* 0x0000001c2820723c */ /* 0x041ff60000041834 */
[----:B------:R-:W-:Y:S04]  /*52080*/  @!UPT UIADD3 URZ, URZ, URZ, URZ ;  /* 0x0000003f3f3ff290 */ /* 0x000fe8000fffe03f */
[----:B------:R-:W-:Y:S04]  /*52090*/  STL.64 [R1+0x210], R4 ;  /* 0x0002100401007387 */ /* 0x000fe80000100a00 */
[----:B------:R3:W-:Y:S02]  /*520a0*/  STL.64 [R1+0x218], R6 ;  /* 0x0002180601007387 */ /* 0x0007e40000100a00 */
[----:B---3--:R-:W-:Y:S02]  /*520b0*/  HMMA.16816.F32.BF16 R4, R40, R24, R56 ;  /* 0x000000182804723c */ /* 0x008fe40000041838 */
[----:B------:R-:W-:Y:S04]  /*520c0*/  STL.64 [R1+0x200], R32 ;  /* 0x0002002001007387 */ /* 0x000fe80000100a00 */
[----:B------:R-:W-:Y:S11]  /*520d0*/  STL.64 [R1+0x208], R34 ;  /* 0x0002082201007387 */ /* 0x000ff60000100a00 */
[----:B------:R-:W-:Y:S06]  /*520e0*/  @!UPT UIADD3 URZ, URZ, URZ, URZ ;  /* 0x0000003f3f3ff290 */ /* 0x000fec000fffe03f */
[----:B------:R4:W-:Y:S04]  /*520f0*/  STL.64 [R1+0x1f0], R4 ;  /* 0x0001f00401007387 */ /* 0x0009e80000100a00 */
[----:B------:R-:W2:Y:S04]  /*52100*/  LDL.LU.64 R52, [R1+0xb30] ;  /* 0x000b300001347983 */ /* 0x000ea80000300a00 */
[----:B------:R-:W2:Y:S01]  /*52110*/  LDL.LU.64 R54, [R1+0xb38] ;  /* 0x000b380001367983 */ /* 0x000ea20000300a00 */
[----:B------:R-:W-:Y:S02]  /*52120*/  IMAD.MOV.U32 R10, RZ, RZ, R6 ;  /* 0x000000ffff0a7224 */ /* 0x000fe400078e0006 */
[----:B------:R-:W-:-:S02]  /*52130*/  IMAD.MOV.U32 R11, RZ, RZ, R7 ;  /* 0x000000ffff0b7224 */ /* 0x000fc400078e0007 */
[C---:B----4-:R-:W-:Y:S08]  /*52140*/  HMMA.16816.F32.BF16 R4, R40.reuse, R20, R48 ;  /* 0x000000142804723c */ /* 0x050ff00000041830 */
[C---:B------:R-:W-:Y:S11]  /*52150*/  HMMA.16816.F32.BF16 R12, R40.reuse, R16, R12 ;  /* 0x00000010280c723c */ /* 0x040ff6000004180c */
[----:B------:R-:W-:Y:S04]  /*52160*/  @!UPT UIADD3 URZ, URZ, URZ, URZ ;  /* 0x0000003f3f3ff290 */ /* 0x000fe8000fffe03f */
[----:B------:R0:W-:Y:S04]  /*52170*/  STL.64 [R1+0x1e0], R4 ;  /* 0x0001e00401007387 */ /* 0x0001e80000100a00 */
[----:B------:R1:W-:Y:S04]  /*52180*/  STL.64 [R1+0x1e8], R6 ;  /* 0x0001e80601007387 */ /* 0x0003e80000100a00 */
[----:B0-----:R-:W3:Y:S04]  /*52190*/  LDL.LU.64 R4, [R1+0xb20] ;  /* 0x000b200001047983 */ /* 0x001ee80000300a00 */
[----:B-1----:R-:W3:Y:S04]  /*521a0*/  LDL.LU.64 R6, [R1+0xb28] ;  /* 0x000b280001067983 */ /* 0x002ee80000300a00 */
[----:B------:R-:W4:Y:S04]  /*521b0*/  LDL.LU.64 R36, [R1+0x6c0] ;  /* 0x0006c00001247983 */ /* 0x000f280000300a00 */
[----:B------:R-:W4:Y:S04]  /*521c0*/  LDL.LU.64 R38, [R1+0x6c8] ;  /* 0x0006c80001267983 */ /* 0x000f280000300a00 */
[----:B------:R-:W-:Y:S04]  /*521d0*/  STL.64 [R1+0x1d0], R12 ;  /* 0x0001d00c01007387 */ /* 0x000fe80000100a00 */
[----:B------:R-:W-:Y:S04]  /*521e0*/  STL.64 [R1+0x1d8], R14 ;  /* 0x0001d80e01007387 */ /* 0x000fe80000100a00 */
[----:B------:R0:W1:Y:S04]  /*521f0*/  LDSM.16.MT88.4 R12, [R31+0x80] ;  /* 0x000080001f0c783b */ /* 0x0000680000004200 */
[----:B------:R-:W3:Y:S04]  /*52200*/  LDL.LU.64 R48, [R1+0x6a0] ;  /* 0x0006a00001307983 */ /* 0x000ee80000300a00 */
[----:B------:R-:W3:Y:S04]  /*52210*/  LDL.LU.64 R50, [R1+0x6a8] ;  /* 0x0006a80001327983 */ /* 0x000ee80000300a00 */
[----:B0-----:R-:W3:Y:S04]  /*52220*/  LDL.LU R31, [R1+0x5ea8] ;  /* 0x005ea800011f7983 */ /* 0x001ee80000300800 */
[----:B------:R-:W3:Y:S04]  /*52230*/  LDL.LU.64 R56, [R1+0x690] ;  /* 0x0006900001387983 */ /* 0x000ee80000300a00 */
[----:B------:R-:W3:Y:S04]  /*52240*/  LDL.LU.64 R58, [R1+0x698] ;  /* 0x00069800013a7983 */ /* 0x000ee80000300a00 */
[----:B------:R-:W3:Y:S04]  /*52250*/  LDL.LU.64 R32, [R1+0x510] ;  /* 0x0005100001207983 */ /* 0x000ee80000300a00 */
[----:B------:R-:W3:Y:S04]  /*52260*/  LDL.LU.64 R34, [R1+0x518] ;  /* 0x0005180001227983 */ /* 0x000ee80000300a00 */
[----:B-1----:R-:W-:Y:S04]  /*52270*/  STL.64 [R1+0x5d98], R14 ;  /* 0x005d980e01007387 */ /* 0x002fe80000100a00 */
        /* <DEDUP_REMOVED lines=8> */
[----:B0-----:R-:W3:Y:S04]  /*52300*/  LDL.LU.64 R52, [R1+0x5ea0] ;  /* 0x005ea00001347983 */ /* 0x001ee80000300a00 */
[----:B------:R-:W2:Y:S01]  /*52310*/  LDL R22, [R1+0x2f6c] ;  /* 0x002f6c0001167983 */ /* 0x000ea20000100800 */
[----:B---3--:R-:W-:Y:S01]  /*52320*/  HMMA.16816.F32.BF16 R4, R40, R52, R4 ;  /* 0x000000342804723c */ /* 0x008fe20000041804 */
[----:B------:R-:W-:-:S02]  /*52330*/  IMAD.MOV.U32 R19, RZ, RZ, R52 ;  /* 0x000000ffff137224 */ /* 0x000fc400078e0034 */
[----:B------:R-:W-:Y:S11]  /*52340*/  IMAD.MOV.U32 R18, RZ, RZ, R53 ;  /* 0x000000ffff127224 */ /* 0x000ff600078e0035 */
[----:B------:R-:W-:Y:S09]  /*52350*/  @!UPT UIADD3 URZ, URZ, URZ, URZ ;  /* 0x0000003f3f3ff290 */ /* 0x000ff2000fffe03f */
[----:B------:R-:W-:Y:S04]  /*52360*/  STL.64 [R1+0x5f0], R4 ;  /* 0x0005f00401007387 */ /* 0x000fe80000100a00 */
[----:B------:R0:W-:Y:S04]  /*52370*/  STL.64 [R1+0x5f8], R6 ;  /* 0x0005f80601007387 */ /* 0x0001e80000100a00 */
[----:B0-----:R-:W3:Y:S04]  /*52380*/  LDL.LU.64 R6, [R1+0x5e98] ;  /* 0x005e980001067983 */ /* 0x001ee80000300a00 */
[----:B------:R-:W2:Y:S04]  /*52390*/  LDL.LU.64 R4, [R1+0x5e90] ;  /* 0x005e900001047983 */ /* 0x000ea80000300a00 */
[----:B------:R-:W4:Y:S02]  /*523a0*/  LDL.LU.64 R52, [R1+0x5e88] ;  /* 0x005e880001347983 */ /* 0x000f240000300a00 */
[C---:B----4-:R-:W-:Y:S02]  /*523b0*/  HMMA.16816.F32.BF16 R52, R40.reuse, R52, R36 ;  /* 0x000000342834723c */ /* 0x050fe40000041824 */
[----:B------:R-:W4:Y:S04]  /*523c0*/  LDL.LU.64 R38, [R1+0x5e80] ;  /* 0x005e800001267983 */ /* 0x000f280000300a00 */
[----:B------:R-:W2:Y:S11]  /*523d0*/  LDL.LU.64 R36, [R1+0x5e78] ;  /* 0x005e780001247983 */ /* 0x000eb60000300a00 */
[----:B------:R-:W-:Y:S06]  /*523e0*/  @!UPT UIADD3 URZ, URZ, URZ, URZ ;  /* 0x0000003f3f3ff290 */ /* 0x000fec000fffe03f */
[----:B------:R0:W-:Y:S04]  /*523f0*/  STL.64 [R1+0x5e0], R52 ;  /* 0x0005e03401007387 */ /* 0x0001e80000100a00 */
[----:B------:R1:W-:Y:S04]  /*52400*/  STL.64 [R1+0x5e8], R54 ;  /* 0x0005e83601007387 */ /* 0x0003e80000100a00 */
[----:B0-----:R-:W2:Y:S02]  /*52410*/  LDL.LU.64 R52, [R1+0x5e70] ;  /* 0x005e700001347983 */ /* 0x001ea40000300a00 */
[----:B--2---:R-:W-:Y:S11]  /*52420*/  HMMA.16816.F32.BF16 R12, R40, R52, R12 ;  /* 0x00000034280c723c */ /* 0x004ff6000004180c */
[----:B------:R-:W-:Y:S11]  /*52430*/  @!UPT UIADD3 URZ, URZ, URZ, URZ ;  /* 0x0000003f3f3ff290 */ /* 0x000ff6000fffe03f */
[----:B------:R-:W-:Y:S01]  /*52440*/  @!UPT UIADD3 URZ, URZ, URZ, URZ ;  /* 0x0000003f3f3ff290 */ /* 0x000fe2000fffe03f */
[----:B------:R0:W-:Y:S04]  /*52450*/  STL.64 [R1+0x5d0], R12 ;  /* 0x0005d00c01007387 */ /* 0x0001e80000100a00 */
[----:B------:R-:W-:Y:S04]  /*52460*/  STL.64 [R1+0x5d8], R14 ;  /* 0x0005d80e01007387 */ /* 0x000fe80000100a00 */
[----:B-1----:R-:W2:Y:S01]  /*52470*/  LDL.LU R55, [R1+0x5e68] ;  /* 0x005e680001377983 */ /* 0x002ea20000300800 */
[----:B0-----:R-:W-:Y:S02]  /*52480*/  IMAD.MOV.U32 R13, RZ, RZ, R52 ;  /* 0x000000ffff0d7224 */ /* 0x001fe400078e0034 */
[----:B------:R-:W-:-:S02]  /*52490*/  IMAD.MOV.U32 R12, RZ, RZ, R53 ;  /* 0x000000ffff0c7224 */ /* 0x000fc400078e0035 */
[----:B------:R-:W2:Y:S02]  /*524a0*/  LDL.LU.64 R52, [R1+0x5e60] ;  /* 0x005e600001347983 */ /* 0x000ea40000300a00 */
[C---:B--2---:R-:W-:Y:S11]  /*524b0*/  HMMA.16816.F32.BF16 R48, R40.reuse, R52, R48 ;  /* 0x000000342830723c */ /* 0x044ff60000041830 */
[----:B------:R-:W-:Y:S11]  /*524c0*/  @!UPT UIADD3 URZ, URZ, URZ, URZ ;  /* 0x0000003f3f3ff290 */ /* 0x000ff6000fffe03f */
[----:B------:R-:W-:Y:S01]  /*524d0*/  @!UPT UIADD3 URZ, URZ, URZ, URZ ;  /* 0x0000003f3f3ff290 */ /* 0x000fe2000fffe03f */
[----:B------:R0:W-:Y:S04]  /*524e0*/  STL.64 [R1+0x5c0], R48 ;  /* 0x0005c03001007387 */ /* 0x0001e80000100a00 */
[----:B------:R-:W-:Y:S04]  /*524f0*/  STL.64 [R1+0x5c8], R50 ;  /* 0x0005c83201007387 */ /* 0x000fe80000100a00 */
[----:B0-----:R-:W2:Y:S04]  /*52500*/  LDL.LU.64 R48, [R1+0x5e58] ;  /* 0x005e580001307983 */ /* 0x001ea80000300a00 */
[----:B------:R-:W-:Y:S04]  /*52510*/  STL [R1+0x5de0], R55 ;  /* 0x005de03701007387 */ /* 0x000fe80000100800 */
[----:B------:R0:W-:Y:S04]  /*52520*/  STL.64 [R1+0x5dd8], R52 ;  /* 0x005dd83401007387 */ /* 0x0001e80000100a00 */
[----:B0-----:R-:W3:Y:S04]  /*52530*/  LDL.LU.64 R52, [R1+0x520] ;  /* 0x0005200001347983 */ /* 0x001ee80000300a00 */
[----:B------:R-:W3:Y:S01]  /*52540*/  LDL.LU.64 R54, [R1+0x528] ;  /* 0x0005280001367983 */ /* 0x000ee20000300a00 */
[C---:B--2---:R-:W-:Y:S03]  /*52550*/  HMMA.16816.F32.BF16 R48, R40.reuse, R48, R56 ;  /* 0x000000302830723c */ /* 0x044fe60000041838 */
[----:B------:R-:W2:Y:S04]  /*52560*/  LDL.LU.64 R58, [R1+0x5e50] ;  /* 0x005e5000013a7983 */ /* 0x000ea80000300a00 */
[----:B------:R-:W2:Y:S11]  /*52570*/  LDL.LU.64 R56, [R1+0x5e48] ;  /* 0x005e480001387983 */ /* 0x000eb60000300a00 */
[----:B------:R-:W-:Y:S05]  /*52580*/  @!UPT UIADD3 URZ, URZ, URZ, URZ ;  /* 0x0000003f3f3ff290 */ /* 0x000fea000fffe03f */
[----:B------:R0:W-:Y:S04]  /*52590*/  STL.64 [R1+0x5b0], R48 ;  /* 0x0005b03001007387 */ /* 0x0001e80000100a00 */
[----:B------:R1:W-:Y:S04]  /*525a0*/  STL.64 [R1+0x5b8], R50 ;  /* 0x0005b83201007387 */ /* 0x0003e80000100a00 */
[----:B0-----:R-:W3:Y:S01]  /*525b0*/  LDL.LU.64 R48, [R1+0x5e40] ;  /* 0x005e400001307983 */ /* 0x001ee20000300a00 */
[C---:B--2---:R-:W-:Y:S08]  /*525c0*/  HMMA.16816.F32.BF16 R32, R40.reuse, R56, R32 ;  /* 0x000000382820723c */ /* 0x044ff00000041820 */
[----:B---3--:R-:W-:Y:S01]  /*525d0*/  HMMA.16816.F32.BF16 R52, R40, R48, R52 ;  /* 0x000000302834723c */ /* 0x008fe20000041834 */
[----:B------:R-:W-:-:S02]  /*525e0*/  IMAD.MOV.U32 R15, RZ, RZ, R48 ;  /* 0x000000ffff0f7224 */ /* 0x000fc400078e0030 */
[----:B------:R-:W-:Y:S11]  /*525f0*/  IMAD.MOV.U32 R14, RZ, RZ, R49 ;  /* 0x000000ffff0e7224 */ /* 0x000ff600078e0031 */
[----:B------:R-:W-:Y:S09]  /*52600*/  @!UPT UIADD3 URZ, URZ, URZ, URZ ;  /* 0x0000003f3f3ff290 */ /* 0x000ff2000fffe03f */
[----:B------:R0:W-:Y:S04]  /*52610*/  STL.64 [R1+0x5a0], R52 ;  /* 0x0005a03401007387 */ /* 0x0001e80000100a00 */
[----:B------:R-:W-:Y:S04]  /*52620*/  STL.64 [R1+0x5a8], R54 ;  /* 0x0005a83601007387 */ /* 0x000fe80000100a00 */
[----:B-1----:R-:W2:Y:S04]  /*52630*/  LDL.LU.64 R50, [R1+0x5e38] ;  /* 0x005e380001327983 */ /* 0x002ea80000300a00 */
[----:B------:R-:W2:Y:S01]  /*52640*/  LDL.LU.64 R48, [R1+0x5e30] ;  /* 0x005e300001307983 */ /* 0x000ea20000300a00 */
[----:B0-----:R-:W-:-:S02]  /*52650*/  IMAD.MOV.U32 R52, RZ, RZ, R13 ;  /* 0x000000ffff347224 */ /* 0x001fc400078e000d */
[----:B------:R-:W-:Y:S01]  /*52660*/  IMAD.MOV.U32 R53, RZ, RZ, R12 ;  /* 0x000000ffff357224 */ /* 0x000fe200078e000c */
[----:B------:R-:W-:Y:S04]  /*52670*/  STL.64 [R1+0x5da8], R58 ;  /* 0x005da83a01007387 */ /* 0x000fe80000100a00 */
[----:B------:R0:W-:Y:S04]  /*52680*/  STL.64 [R1+0x5da0], R56 ;  /* 0x005da03801007387 */ /* 0x0001e80000100a00 */
[----:B------:R-:W-:Y:S04]  /*52690*/  STL.64 [R1+0x590], R32 ;  /* 0x0005902001007387 */ /* 0x000fe80000100a00 */
[----:B------:R-:W-:Y:S01]  /*526a0*/  STL.64 [R1+0x598], R34 ;  /* 0x0005982201007387 */ /* 0x000fe20000100a00 */
[----:B0-----:R-:W-:-:S03]  /*526b0*/  IMAD.MOV.U32 R56, RZ, RZ, R15 ;  /* 0x000000ffff387224 */ /* 0x001fc600078e000f */
[----:B------:R-:W3:Y:S01]  /*526c0*/  LDL.LU.64 R12, [R1+0x4f0] ;  /* 0x0004f000010c7983 */ /* 0x000ee20000300a00 */
[----:B------:R-:W-:-:S03]  /*526d0*/  IMAD.MOV.U32 R57, RZ, RZ, R14 ;  /* 0x000000ffff397224 */ /* 0x000fc600078e000e */
[----:B------:R-:W3:Y:S04]  /*526e0*/  LDL.LU.64 R14, [R1+0x4f8] ;  /* 0x0004f800010e7983 */ /* 0x000ee80000300a00 */
[----:B------:R0:W-:Y:S04]  /*526f0*/  STL.64 [R1+0x5df0], R52 ;  /* 0x005df03401007387 */ /* 0x0001e80000100a00 */
[----:B0-----:R-:W2:Y:S04]  /*52700*/  LDL.64 R52, [R1+0x40] ;  /* 0x0000400001347983 */ /* 0x001ea80000100a00 */
[----:B--2---:R-:W-:Y:S04]  /*52710*/  STL.64 [R1+0x5e08], R52 ;  /* 0x005e083401007387 */ /* 0x004fe80000100a00 */
[----:B------:R-:W2:Y:S04]  /*52720*/  LDL.LU.64 R32, [R1+0xe30] ;  /* 0x000e300001207983 */ /* 0x000ea80000300a00 */
[----:B------:R-:W2:Y:S04]  /*52730*/  LDL.LU.64 R34, [R1+0xe38] ;  /* 0x000e380001227983 */ /* 0x000ea80000300a00 */
[----:B------:R0:W-:Y:S04]  /*52740*/  STL.64 [R1+0x5dc0], R56 ;  /* 0x005dc03801007387 */ /* 0x0001e80000100a00 */
[----:B0-----:R-:W2:Y:S04]  /*52750*/  LDL.64 R56, [R1+0x10] ;  /* 0x0000100001387983 */ /* 0x001ea80000100a00 */
[----:B--2---:R0:W-:Y:S04]  /*52760*/  STL.64 [R1+0x5de8], R56 ;  /* 0x005de83801007387 */ /* 0x0041e80000100a00 */
[----:B0-----:R-:W2:Y:S04]  /*52770*/  LDL.LU.64 R56, [R1+0x500] ;  /* 0x0005000001387983 */ /* 0x001ea80000300a00 */
[----:B------:R-:W2:Y:S01]  /*52780*/  LDL.LU.64 R58, [R1+0x508] ;  /* 0x00050800013a7983 */ /* 0x000ea20000300a00 */
[----:B---3--:R-:W-:Y:S08]  /*52790*/  HMMA.16816.F32.BF16 R12, R40, R8, R12 ;  /* 0x00000008280c723c */ /* 0x008ff0000004180c */
[----:B------:R-:W-:Y:S08]  /*527a0*/  HMMA.16816.F32.BF16 R32, R48, R36, R32 ;  /* 0x000000243020723c */ /* 0x000ff00000041820 */
[----:B--2---:R-:W-:Y:S11]  /*527b0*/  HMMA.16816.F32.BF16 R56, R40, R4, R56 ;  /* 0x000000042838723c */ /* 0x004ff60000041838 */
[----:B------:R-:W-:Y:S11]  /*527c0*/  @!UPT UIADD3 URZ, URZ, URZ, URZ ;  /* 0x0000003f3f3ff290 */ /* 0x000ff6000fffe03f */
[----:B------:R-:W-:Y:S01]  /*527d0*/  @!UPT UIADD3 URZ, URZ, URZ, URZ ;  /* 0x0000003f3f3ff290 */ /* 0x000fe2000fffe03f */
[----:B------:R0:W-:Y:S04]  /*527e0*/  STL.64 [R1+0x580], R56 ;  /* 0x0005803801007387 */ /* 0x0001e80000100a00 */
[----:B------:R1:W-:Y:S04]  /*527f0*/  STL.64 [R1+0x588], R58 ;  /* 0x0005883a01007387 */ /* 0x0003e80000100a00 */
[----:B0-----:R-:W2:Y:S04]  /*52800*/  LDL.LU.64 R56, [R1+0xc50] ;  /* 0x000c500001387983 */ /* 0x001ea80000300a00 */
[----:B-1----:R-:W2:Y:S04]  /*52810*/  LDL.LU.64 R58, [R1+0xc58] ;  /* 0x000c5800013a7983 */ /* 0x002ea80000300a00 */
[----:B------:R-:W-:Y:S04]  /*52820*/  STL.64 [R1+0x5db8], R6 ;  /* 0x005db80601007387 */ /* 0x000fe80000100a00 */
[----:B------:R0:W-:Y:S04]  /*52830*/  STL.64 [R1+0x5db0], R4 ;  /* 0x005db00401007387 */ /* 0x0001e80000100a00 */
[----:B0-----:R-:W3:Y:S04]  /*52840*/  LDL.LU.64 R4, [R1+0xe20] ;  /* 0x000e200001047983 */ /* 0x001ee80000300a00 */
[----:B------:R-:W3:Y:S04]  /*52850*/  LDL.LU.64 R6, [R1+0xe28] ;  /* 0x000e280001067983 */ /* 0x000ee80000300a00 */
[----:B------:R-:W2:Y:S04]  /*52860*/  LDL.LU.64 R40, [R1+0xe00] ;  /* 0x000e000001287983 */ /* 0x000ea80000300a00 */
[----:B------:R-:W2:Y:S04]  /*52870*/  LDL.LU.64 R42, [R1+0xe08] ;  /* 0x000e0800012a7983 */ /* 0x000ea80000300a00 */
[----:B------:R0:W-:Y:S04]  /*52880*/  STL.64 [R1+0x1c0], R12 ;  /* 0x0001c00c01007387 */ /* 0x0001e80000100a00 */
[----:B------:R1:W-:Y:S04]  /*52890*/  STL.64 [R1+0x1c8], R14 ;  /* 0x0001c80e01007387 */ /* 0x0003e80000100a00 */
[----:B0-----:R-:W2:Y:S04]  /*528a0*/  LDL.LU.64 R12, [R1+0xc10] ;  /* 0x000c1000010c7983 */ /* 0x001ea80000300a00 */
[----:B-1----:R-:W2:Y:S04]  /*528b0*/  LDL.LU.64 R14, [R1+0xc18] ;  /* 0x000c1800010e7983 */ /* 0x002ea80000300a00 */
[----:B------:R-:W-:Y:S04]  /*528c0*/  STL.64 [R1+0x5dd0], R10 ;  /* 0x005dd00a01007387 */ /* 0x000fe80000100a00 */
[----:B------:R0:W-:Y:S04]  /*528d0*/  STL.64 [R1+0x5dc8], R8 ;  /* 0x005dc80801007387 */ /* 0x0001e80000100a00 */
[----:B0-----:R-:W2:Y:S04]  /*528e0*/  LDL.LU.64 R8, [R1+0xe10] ;  /* 0x000e100001087983 */ /* 0x001ea80000300a00 */
[----:B------:R-:W2:Y:S04]  /*528f0*/  LDL.LU.64 R10, [R1+0xe18] ;  /* 0x000e1800010a7983 */ /* 0x000ea80000300a00 */
[----:B------:R-:W-:Y:S04]  /*52900*/  STL.64 [R1+0x400], R32 ;  /* 0x0004002001007387 */ /* 0x000fe80000100a00 */
[----:B------:R0:W-:Y:S04]  /*52910*/  STL.64 [R1+0x408], R34 ;  /* 0x0004082201007387 */ /* 0x0001e80000100a00 */
[----:B0-----:R-:W2:Y:S04]  /*52920*/  LDL.LU.64 R34, [R1+0x5e28] ;  /* 0x005e280001227983 */ /* 0x001ea80000300a00 */
[----:B------:R-:W3:Y:S04]  /*52930*/  LDL.LU.64 R32, [R1+0x5e20] ;  /* 0x005e200001207983 */ /* 0x000ee80000300a00 */
[----:B----4-:R-:W-:Y:S04]  /*52940*/  STL.64 [R1+0x5e00], R38 ;  /* 0x005e002601007387 */ /* 0x010fe80000100a00 */
[----:B------:R3:W-:Y:S02]  /*52950*/  STL.64 [R1+0x5df8], R36 ;  /* 0x005df82401007387 */ /* 0x0007e40000100a00 */
[C---:B---3--:R-:W-:Y:S02]  /*52960*/  HMMA.16816.F32.BF16 R36, R48.reuse, R32, R4 ;  /* 0x000000203024723c */ /* 0x048fe40000041804 */
[----:B------:R-:W3:Y:S04]  /*52970*/  LDL.LU.64 R4, [R1+0xc40] ;  /* 0x000c400001047983 */ /* 0x000ee80000300a00 */
[----:B------:R-:W3:Y:S11]  /*52980*/  LDL.LU.64 R6, [R1+0xc48] ;  /* 0x000c480001067983 */ /* 0x000ef60000300a00 */
[----:B------:R-:W-:Y:S06]  /*52990*/  @!UPT UIADD3 URZ, URZ, URZ, URZ ;  /* 0x0000003f3f3ff290 */ /* 0x000fec000fffe03f */
[----:B------:R-:W-:Y:S04]  /*529a0*/  STL.64 [R1+0x3f0], R36 ;  /* 0x0003f02401007387 */ /* 0x000fe80000100a00 */
[----:B------:R0:W-:Y:S04]  /*529b0*/  STL.64 [R1+0x3f8], R38 ;  /* 0x0003f82601007387 */ /* 0x0001e80000100a00 */
[----:B--2---:R-:W-:Y:S04]  /*529c0*/  STL.64 [R1+0x5e18], R34 ;  /* 0x005e182201007387 */ /* 0x004fe80000100a00 */
[----:B------:R1:W-:Y:S01]  /*529d0*/  STL.64 [R1+0x5e10], R32 ;  /* 0x005e102001007387 */ /* 0x0003e20000100a00 */
[C---:B0-----:R-:W-:Y:S03]  /*529e0*/  HMMA.16816.F32.BF16 R36, R48.reuse, R24, R40 ;  /* 0x000000183024723c */ /* 0x041fe60000041828 */
[----:B------:R-:W0:Y:S05]  /*529f0*/  LDSM.16.MT88.4 R40, [R22] ;  /* 0x000000001628783b */ /* 0x000e2a0000004200 */
[C---:B-1----:R-:W-:Y:S11]  /*52a00*/  HMMA.16816.F32.BF16 R32, R48.reuse, R28, R8 ;  /* 0x0000001c3020723c */ /* 0x042ff60000041808 */
[----:B------:R-:W-:Y:S11]  /*52a10*/  @!UPT UIADD3 URZ, URZ, URZ, URZ ;  /* 0x0000003f3f3ff290 */ /* 0x000ff6000fffe03f */
[----:B------:R-:W-:Y:S01]  /*52a20*/  @!UPT UIADD3 URZ, URZ, URZ, URZ ;  /* 0x0000003f3f3ff290 */ /* 0x000fe2000fffe03f */
[----:B------:R1:W-:Y:S04]  /*52a30*/  STL.64 [R1+0x3e0], R32 ;  /* 0x0003e02001007387 */ /* 0x0003e80000100a00 */
[----:B------:R2:W-:Y:S04]  /*52a40*/  STL.64 [R1+0x3e8], R34 ;  /* 0x0003e82201007387 */ /* 0x0005e80000100a00 */
[----:B-1----:R-:W4:Y:S04]  /*52a50*/  LDL.LU.64 R32, [R1+0xc30] ;  /* 0x000c300001207983 */ /* 0x002f280000300a00 */
[----:B------:R1:W-:Y:S04]  /*52a60*/  STL.64 [R1+0x3d0], R36 ;  /* 0x0003d02401007387 */ /* 0x0003e80000100a00 */
[----:B------:R0:W-:Y:S04]  /*52a70*/  STL.64 [R1+0x3d8], R38 ;  /* 0x0003d82601007387 */ /* 0x0001e80000100a00 */
[----:B--2---:R-:W4:Y:S01]  /*52a80*/  LDL.LU.64 R34, [R1+0xc38] ;  /* 0x000c380001227983 */ /* 0x004f220000300a00 */
[----:B------:R-:W-:Y:S01]  /*52a90*/  HMMA.16816.F32.BF16 R8, R48, R20, R56 ;  /* 0x000000143008723c */ /* 0x000fe20000041838 */
[----:B------:R-:W-:-:S02]  /*52aa0*/  IMAD.MOV.U32 R52, RZ, RZ, R19 ;  /* 0x000000ffff347224 */ /* 0x000fc400078e0013 */
[----:B------:R-:W-:Y:S11]  /*52ab0*/  IMAD.MOV.U32 R53, RZ, RZ, R18 ;  /* 0x000000ffff357224 */ /* 0x000ff600078e0012 */
[----:B------:R-:W-:Y:S09]  /*52ac0*/  @!UPT UIADD3 URZ, URZ, URZ, URZ ;  /* 0x0000003f3f3ff290 */ /* 0x000ff2000fffe03f */
[----:B------:R-:W-:Y:S04]  /*52ad0*/  STL.64 [R1+0x3c0], R8 ;  /* 0x0003c00801007387 */ /* 0x000fe80000100a00 */
[----:B------:R2:W-:Y:S04]  /*52ae0*/  STL.64 [R1+0x3c8], R10 ;  /* 0x0003c80a01007387 */ /* 0x0005e80000100a00 */
[----:B-1----:R-:W4:Y:S04]  /*52af0*/  LDL.LU.64 R36, [R1+0xa40] ;  /* 0x000a400001247983 */ /* 0x002f280000300a00 */
[----:B0-----:R-:W4:Y:S01]  /*52b00*/  LDL.LU.64 R38, [R1+0xa48] ;  /* 0x000a480001267983 */ /* 0x001f220000300a00 */
[C---:B--2---:R-:W-:Y:S03]  /*52b10*/  HMMA.16816.F32.BF16 R8, R48.reuse, R16, R12 ;  /* 0x000000103008723c */ /* 0x044fe6000004180c */
[----:B------:R-:W2:Y:S04]  /*52b20*/  LDL.LU.64 R56, [R1+0xa30] ;  /* 0x000a300001387983 */ /* 0x000ea80000300a00 */
[----:B------:R-:W2:Y:S11]  /*52b30*/  LDL.LU.64 R58, [R1+0xa38] ;  /* 0x000a3800013a7983 */ /* 0x000eb60000300a00 */
[----:B------:R-:W-:Y:S05]  /*52b40*/  @!UPT UIADD3 URZ, URZ, URZ, URZ ;  /* 0x0000003f3f3ff290 */ /* 0x000fea000fffe03f */
[----:B------:R-:W-:Y:S04]  /*52b50*/  STL.64 [R1+0x3b0], R8 ;  /* 0x0003b00801007387 */ /* 0x000fe80000100a00 */
[----:B------:R-:W-:Y:S04]  /*52b60*/  STL.64 [R1+0x3b8], R10 ;  /* 0x0003b80a01007387 */ /* 0x000fe80000100a00 */
[----:B------:R-:W-:Y:S04]  /*52b70*/  STL.64 [R1+0x5d00], R42 ;  /* 0x005d002a01007387 */ /* 0x000fe80000100a00 */
[----:B------:R0:W-:Y:S04]  /*52b80*/  STL.64 [R1+0x5cf8], R40 ;  /* 0x005cf82801007387 */ /* 0x0001e80000100a00 */
[----:B0-----:R-:W2:Y:S04]  /*52b90*/  LDL.LU.64 R40, [R1+0xa20] ;  /* 0x000a200001287983 */ /* 0x001ea80000300a00 */
[----:B------:R-:W2:Y:S04]  /*52ba0*/  LDL.LU.64 R42, [R1+0xa28] ;  /* 0x000a2800012a7983 */ /* 0x000ea80000300a00 */
[----:B------:R-:W2:Y:S04]  /*52bb0*/  LDL.LU.64 R8, [R1+0xa10] ;  /* 0x000a100001087983 */ /* 0x000ea80000300a00 */
[----:B------:R-:W2:Y:S01]  /*52bc0*/  LDL.LU.64 R10, [R1+0xa18] ;  /* 0x000a1800010a7983 */ /* 0x000ea20000300a00 */
[C---:B---3--:R-:W-:Y:S11]  /*52bd0*/  HMMA.16816.F32.BF16 R4, R48.reuse, R44, R4 ;  /* 0x0000002c3004723c */ /* 0x048ff60000041804 */
[----:B------:R-:W-:Y:S11]  /*52be0*/  @!UPT UIADD3 URZ, URZ, URZ, URZ ;  /* 0x0000003f3f3ff290 */ /* 0x000ff6000fffe03f */
[----:B------:R-:W-:Y:S01]  /*52bf0*/  @!UPT UIADD3 URZ, URZ, URZ, URZ ;  /* 0x0000003f3f3ff290 */ /* 0x000fe2000fffe03f */
[----:B------:R0:W-:Y:S04]  /*52c00*/  STL.64 [R1+0x710], R4 ;  /* 0x0007100401007387 */ /* 0x0001e80000100a00 */
[----:B------:R1:W-:Y:S04]  /*52c10*/  STL.64 [R1+0x718], R6 ;  /* 0x0007180601007387 */ /* 0x0003e80000100a00 */
[----:B0-----:R-:W3:Y:S04]  /*52c20*/  LDL.LU.64 R4, [R1+0x670] ;  /* 0x0006700001047983 */ /* 0x001ee80000300a00 */
[----:B-1----:R-:W3:Y:S04]  /*52c30*/  LDL.LU.64 R6, [R1+0x678] ;  /* 0x0006780001067983 */ /* 0x002ee80000300a00 */
[----:B------:R-:W2:Y:S04]  /*52c40*/  LDL.LU.64 R12, [R1+0x660] ;  /* 0x00066000010c7983 */ /* 0x000ea80000300a00 */
[----:B------:R-:W2:Y:S01]  /*52c50*/  LDL.LU.64 R14, [R1+0x668] ;  /* 0x00066800010e7983 */ /* 0x000ea20000300a00 */
[C---:B----4-:R-:W-:Y:S03]  /*52c60*/  HMMA.16816.F32.BF16 R52, R48.reuse, R52, R32 ;  /* 0x000000343034723c */ /* 0x050fe60000041820 */
[----:B------:R-:W4:Y:S04]  /*52c70*/  LDL.LU.64 R34, [R1+0x5e18] ;  /* 0x005e180001227983 */ /* 0x000f280000300a00 */
[----:B------:R-:W2:Y:S11]  /*52c80*/  LDL.LU.64 R32, [R1+0x5e10] ;  /* 0x005e100001207983 */ /* 0x000eb60000300a00 */
[----:B------:R-:W-:Y:S05]  /*52c90*/  @!UPT UIADD3 URZ, URZ, URZ, URZ ;  /* 0x0000003f3f3ff290 */ /* 0x000fea000fffe03f */
[----:B------:R0:W-:Y:S04]  /*52ca0*/  STL.64 [R1+0x700], R52 ;  /* 0x0007003401007387 */ /* 0x0001e80000100a00 */
[----:B------:R-:W-:Y:S04]  /*52cb0*/  STL.64 [R1+0x708], R54 ;  /* 0x0007083601007387 */ /* 0x000fe80000100a00 */
[----:B0-----:R-:W2:Y:S02]  /*52cc0*/  LDL.LU.64 R52, [R1+0x5e08] ;  /* 0x005e080001347983 */ /* 0x001ea40000300a00 */
[----:B--2---:R-:W-:Y:S01]  /*52cd0*/  HMMA.16816.F32.BF16 R36, R48, R52, R36 ;  /* 0x000000343024723c */ /* 0x004fe20000041824 */
[----:B------:R-:W-:-:S02]  /*52ce0*/  IMAD.MOV.U32 R46, RZ, RZ, R52 ;  /* 0x000000ffff2e7224 */ /* 0x000fc400078e0034 */
[----:B------:R-:W-:Y:S11]  /*52cf0*/  IMAD.MOV.U32 R23, RZ, RZ, R53 ;  /* 0x000000ffff177224 */ /* 0x000ff600078e0035 */
[----:B------:R-:W-:Y:S09]  /*52d00*/  @!UPT UIADD3 URZ, URZ, URZ, URZ ;  /* 0x0000003f3f3ff290 */ /* 0x000ff2000fffe03f */
[----:B------:R-:W-:Y:S04]  /*52d10*/  STL.64 [R1+0x6f0], R36 ;  /* 0x0006f02401007387 */ /* 0x000fe80000100a00 */
[----:B------:R0:W-:Y:S04]  /*52d20*/  STL.64 [R1+0x6f8], R38 ;  /* 0x0006f82601007387 */ /* 0x0001e80000100a00 */
[----:B0-----:R-:W2:Y:S04]  /*52d30*/  LDL.LU.64 R38, [R1+0x5e00] ;  /* 0x005e000001267983 */ /* 0x001ea80000300a00 */
[----:B------:R-:W2:Y:S04]  /*52d40*/  LDL.LU.64 R36, [R1+0x5df8] ;  /* 0x005df80001247983 */ /* 0x000ea80000300a00 */
[----:B------:R-:W2:Y:S02]  /*52d50*/  LDL.LU.64 R52, [R1+0x5df0] ;  /* 0x005df00001347983 */ /* 0x000ea40000300a00 */
[C---:B--2---:R-:W-:Y:S02]  /*52d60*/  HMMA.16816.F32.BF16 R52, R48.reuse, R52, R56 ;  /* 0x000000343034723c */ /* 0x044fe40000041838 */
[----:B------:R-:W2:Y:S11]  /*52d70*/  LDL.LU.64 R56, [R1+0x5de8] ;  /* 0x005de80001387983 */ /* 0x000eb60000300a00 */
[----:B------:R-:W-:Y:S10]  /*52d80*/  @!UPT UIADD3 URZ, URZ, URZ, URZ ;  /* 0x0000003f3f3ff290 */ /* 0x000ff4000fffe03f */
[----:B------:R-:W-:Y:S04]  /*52d90*/  STL.64 [R1+0x6e0], R52 ;  /* 0x0006e03401007387 */ /* 0x000fe80000100a00 */
[----:B------:R0:W-:Y:S04]  /*52da0*/  STL.64 [R1+0x6e8], R54 ;  /* 0x0006e83601007387 */ /* 0x0001e80000100a00 */
[----:B0-----:R-:W3:Y:S04]  /*52db0*/  LDL.LU R55, [R1+0x5de0] ;  /* 0x005de00001377983 */ /* 0x001ee80000300800 */
[----:B------:R-:W3:Y:S01]  /*52dc0*/  LDL.LU.64 R52, [R1+0x5dd8] ;  /* 0x005dd80001347983 */ /* 0x000ee20000300a00 */
[----:B--2---:R-:W-:Y:S01]  /*52dd0*/  HMMA.16816.F32.BF16 R8, R48, R56, R8 ;  /* 0x000000383008723c */ /* 0x004fe20000041808 */
[----:B------:R-:W-:-:S02]  /*52de0*/  IMAD.MOV.U32 R19, RZ, RZ, R56 ;  /* 0x000000ffff137224 */ /* 0x000fc400078e0038 */
[----:B------:R-:W-:-:S05]  /*52df0*/  IMAD.MOV.U32 R18, RZ, RZ, R57 ;  /* 0x000000ffff127224 */ /* 0x000fca00078e0039 */
[C---:B---3--:R-:W-:Y:S11]  /*52e00*/  HMMA.16816.F32.BF16 R40, R48.reuse, R52, R40 ;  /* 0x000000343028723c */ /* 0x048ff60000041828 */
[----:B------:R-:W-:Y:S11]  /*52e10*/  @!UPT UIADD3 URZ, URZ, URZ, URZ ;  /* 0x0000003f3f3ff290 */ /* 0x000ff6000fffe03f */
[----:B------:R-:W-:Y:S01]  /*52e20*/  @!UPT UIADD3 URZ, URZ, URZ, URZ ;  /* 0x0000003f3f3ff290 */ /* 0x000fe2000fffe03f */
[----:B------:R0:W-:Y:S04]  /*52e30*/  STL.64 [R1+0x6d0], R40 ;  /* 0x0006d02801007387 */ /* 0x0001e80000100a00 */
[----:B------:R1:W-:Y:S04]  /*52e40*/  STL.64 [R1+0x6d8], R42 ;  /* 0x0006d82a01007387 */ /* 0x0003e80000100a00 */
[----:B0-----:R-:W2:Y:S04]  /*52e50*/  LDL.LU.64 R40, [R1+0xd30] ;  /* 0x000d300001287983 */ /* 0x001ea80000300a00 */
[----:B-1----:R-:W2:Y:S04]  /*52e60*/  LDL.LU.64 R42, [R1+0xd38] ;  /* 0x000d3800012a7983 */ /* 0x002ea80000300a00 */
[----:B------:R-:W-:Y:S04]  /*52e70*/  STL [R1+0x5d58], R55 ;  /* 0x005d583701007387 */ /* 0x000fe80000100800 */
[----:B------:R0:W-:Y:S04]  /*52e80*/  STL.64 [R1+0x5d50], R52 ;  /* 0x005d503401007387 */ /* 0x0001e80000100a00 */
[----:B0-----:R-:W3:Y:S04]  /*52e90*/  LDL.LU.64 R52, [R1+0x640] ;  /* 0x0006400001347983 */ /* 0x001ee80000300a00 */
[----:B------:R-:W3:Y:S04]  /*52ea0*/  LDL.LU.64 R54, [R1+0x648] ;  /* 0x0006480001367983 */ /* 0x000ee80000300a00 */
[----:B------:R-:W-:Y:S04]  /*52eb0*/  STL.64 [R1+0x6c0], R8 ;  /* 0x0006c00801007387 */ /* 0x000fe80000100a00 */
[----:B------:R0:W-:Y:S04]  /*52ec0*/  STL.64 [R1+0x6c8], R10 ;  /* 0x0006c80a01007387 */ /* 0x0001e80000100a00 */
[----:B0-----:R-:W2:Y:S04]  /*52ed0*/  LDL.LU.64 R10, [R1+0x5dd0] ;  /* 0x005dd000010a7983 */ /* 0x001ea80000300a00 */
[----:B------:R-:W3:Y:S04]  /*52ee0*/  LDL.LU.64 R8, [R1+0x5dc8] ;  /* 0x005dc80001087983 */ /* 0x000ee80000300a00 */
[----:B------:R-:W2:Y:S02]  /*52ef0*/  LDL.LU.64 R56, [R1+0x5dc0] ;  /* 0x005dc00001387983 */ /* 0x000ea40000300a00 */
[C---:B--2---:R-:W-:Y:S02]  /*52f00*/  HMMA.16816.F32.BF16 R56, R48.reuse, R56, R4 ;  /* 0x000000383038723c */ /* 0x044fe40000041804 */
[----:B------:R-:W2:Y:S04]  /*52f10*/  LDL.LU.64 R6, [R1+0x5db8] ;  /* 0x005db80001067983 */ /* 0x000ea80000300a00 */
[----:B------:R-:W2:Y:S11]  /*52f20*/  LDL.LU.64 R4, [R1+0x5db0] ;  /* 0x005db00001047983 */ /* 0x000eb60000300a00 */
[----:B------:R-:W-:Y:S06]  /*52f30*/  @!UPT UIADD3 URZ, URZ, URZ, URZ ;  /* 0x0000003f3f3ff290 */ /* 0x000fec000fffe03f */
[----:B------:R-:W-:Y:S04]  /*52f40*/  STL.64 [R1+0x6b0], R56 ;  /* 0x0006b03801007387 */ /* 0x000fe80000100a00 */
[----:B------:R0:W-:Y:S04]  /*52f50*/  STL.64 [R1+0x6b8], R58 ;  /* 0x0006b83a01007387 */ /* 0x0001e80000100a00 */
[----:B0-----:R-:W2:Y:S04]  /*52f60*/  LDL.LU.64 R58, [R1+0x5da8] ;  /* 0x005da800013a7983 */ /* 0x001ea80000300a00 */
[----:B------:R-:W2:Y:S02]  /*52f70*/  LDL.LU.64 R56, [R1+0x5da0] ;  /* 0x005da00001387983 */ /* 0x000ea40000300a00 */
[C---:B--2---:R-:W-:Y:S11]  /*52f80*/  HMMA.16816.F32.BF16 R12, R48.reuse, R56, R12 ;  /* 0x00000038300c723c */ /* 0x044ff6000004180c */
[----:B------:R-:W-:Y:S11]  /*52f90*/  @!UPT UIADD3 URZ, URZ, URZ, URZ ;  /* 0x0000003f3f3ff290 */ /* 0x000ff6000fffe03f */
[----:B------:R-:W-:Y:S01]  /*52fa0*/  @!UPT UIADD3 URZ, URZ, URZ, URZ ;  /* 0x0000003f3f3ff290 */ /* 0x000fe2000fffe03f */
[----:B------:R-:W-:Y:S04]  /*52fb0*/  STL.64 [R1+0x6a0], R12 ;  /* 0x0006a00c01007387 */ /* 0x000fe80000100a00 */
[----:B------:R0:W-:Y:S04]  /*52fc0*/  STL.64 [R1+0x6a8], R14 ;  /* 0x0006a80e01007387 */ /* 0x0001e80000100a00 */
[----:B0-----:R-:W2:Y:S04]  /*52fd0*/  LDL.LU.64 R14, [R1+0x5d98] ;  /* 0x005d9800010e7983 */ /* 0x001ea80000300a00 */
[----:B------:R-:W2:Y:S04]  /*52fe0*/  LDL.LU.64 R12, [R1+0x5d90] ;  /* 0x005d9000010c7983 */ /* 0x000ea80000300a00 */
[----:B------:R-:W-:Y:S04]  /*52ff0*/  STL.64 [R1+0x5d10], R58 ;  /* 0x005d103a01007387 */ /* 0x000fe80000100a00 */
[----:B------:R0:W-:Y:S04]  /*53000*/  STL.64 [R1+0x5d08], R56 ;  /* 0x005d083801007387 */ /* 0x0001e80000100a00 */
[----:B0-----:R-:W2:Y:S04]  /*53010*/  LDL.64 R56, [R1] ;  /* 0x0000000001387983 */ /* 0x001ea80000100a00 */
[----:B--2---:R0:W-:Y:S04]  /*53020*/  STL.64 [R1+0x5d28], R56 ;  /* 0x005d283801007387 */ /* 0x0041e80000100a00 */
[----:B0-----:R-:W2:Y:S04]  /*53030*/  LDL.LU.64 R56, [R1+0x650] ;  /* 0x0006500001387983 */ /* 0x001ea80000300a00 */
[----:B------:R-:W2:Y:S04]  /*53040*/  LDL.LU.64 R58, [R1+0x658] ;  /* 0x00065800013a7983 */ /* 0x000ea80000300a00 */
[----:B------:R-:W-:Y:S04]  /*53050*/  STL.64 [R1+0x5d20], R6 ;  /* 0x005d200601007387 */ /* 0x000fe80000100a00 */
[----:B------:R3:W-:Y:S01]  /*53060*/  STL.64 [R1+0x5d18], R4 ;  /* 0x005d180401007387 */ /* 0x0007e20000100a00 */
[C---:B--2---:R-:W-:Y:S08]  /*53070*/  HMMA.16816.F32.BF16 R56, R48.reuse, R4, R56 ;  /* 0x000000043038723c */ /* 0x044ff00000041838 */
[----:B---3--:R-:W-:Y:S11]  /*53080*/  HMMA.16816.F32.BF16 R4, R48, R8, R52 ;  /* 0x000000083004723c */ /* 0x008ff60000041834 */
[----:B------:R-:W-:Y:S04]  /*53090*/  @!UPT UIADD3 URZ, URZ, URZ, URZ ;  /* 0x0000003f3f3ff290 */ /* 0x000fe8000fffe03f */
[----:B------:R-:W-:Y:S04]  /*530a0*/  STL.64 [R1+0x690], R56 ;  /* 0x0006903801007387 */ /* 0x000fe80000100a00 */
[----:B------:R-:W-:Y:S04]  /*530b0*/  STL.64 [R1+0x698], R58 ;  /* 0x0006983a01007387 */ /* 0x000fe80000100a00 */
[----:B------:R-:W-:Y:S04]  /*530c0*/  STL.64 [R1+0x5d38], R10 ;  /* 0x005d380a01007387 */ /* 0x000fe80000100a00 */
[----:B------:R-:W-:Y:S04]  /*530d0*/  STL.64 [R1+0x5d30], R8 ;  /* 0x005d300801007387 */ /* 0x000fe80000100a00 */
[----:B------:R-:W-:Y:S04]  /*530e0*/  STL.64 [R1+0x3a0], R4 ;  /* 0x0003a00401007387 */ /* 0x000fe80000100a00 */
[----:B------:R0:W-:Y:S04]  /*530f0*/  STL.64 [R1+0x3a8], R6 ;  /* 0x0003a80601007387 */ /* 0x0001e80000100a00 */
[----:B------:R-:W2:Y:S04]  /*53100*/  LDL.LU.64 R52, [R1+0xd20] ;  /* 0x000d200001347983 */ /* 0x000ea80000300a00 */
[----:B------:R-:W2:Y:S01]  /*53110*/  LDL.LU.64 R54, [R1+0xd28] ;  /* 0x000d280001367983 */ /* 0x000ea20000300a00 */
[C---:B0-----:R-:W-:Y:S11]  /*53120*/  HMMA.16816.F32.BF16 R4, R12.reuse, R36, R40 ;  /* 0x000000240c04723c */ /* 0x041ff60000041828 */
[----:B------:R-:W-:Y:S11]  /*53130*/  @!UPT UIADD3 URZ, URZ, URZ, URZ ;  /* 0x0000003f3f3ff290 */ /* 0x000ff6000fffe03f */
[----:B------:R-:W-:Y:S01]  /*53140*/  @!UPT UIADD3 URZ, URZ, URZ, URZ ;  /* 0x0000003f3f3ff290 */ /* 0x000fe2000fffe03f */
[----:B------:R0:W-:Y:S04]  /*53150*/  STL.64 [R1+0x1b0], R4 ;  /* 0x0001b00401007387 */ /* 0x0001e80000100a00 */
[----:B------:R1:W-:Y:S04]  /*53160*/  STL.64 [R1+0x1b8], R6 ;  /* 0x0001b80601007387 */ /* 0x0003e80000100a00 */
[----:B------:R-:W3:Y:S04]  /*53170*/  LDL.LU.64 R48, [R1+0xd10] ;  /* 0x000d100001307983 */ /* 0x000ee80000300a00 */
[----:B------:R-:W3:Y:S04]  /*53180*/  LDL.LU.64 R50, [R1+0xd18] ;  /* 0x000d180001327983 */ /* 0x000ee80000300a00 */
[----:B------:R-:W3:Y:S04]  /*53190*/  LDL.LU.64 R40, [R1+0xd00] ;  /* 0x000d000001287983 */ /* 0x000ee80000300a00 */
[----:B------:R-:W3:Y:S04]  /*531a0*/  LDL.LU.64 R42, [R1+0xd08] ;  /* 0x000d0800012a7983 */ /* 0x000ee80000300a00 */
[----:B0-----:R-:W3:Y:S04]  /*531b0*/  LDL.LU.64 R4, [R1+0xb00] ;  /* 0x000b000001047983 */ /* 0x001ee80000300a00 */
[----:B-1----:R-:W3:Y:S04]  /*531c0*/  LDL.LU.64 R6, [R1+0xb08] ;  /* 0x000b080001067983 */ /* 0x002ee80000300a00 */
[----:B------:R-:W3:Y:S04]  /*531d0*/  LDL.LU.64 R8, [R1+0xad0] ;  /* 0x000ad00001087983 */ /* 0x000ee80000300a00 */
[----:B------:R-:W3:Y:S04]  /*531e0*/  LDL.LU.64 R10, [R1+0xad8] ;  /* 0x000ad800010a7983 */ /* 0x000ee80000300a00 */
[----:B------:R-:W-:Y:S04]  /*531f0*/  STL.64 [R1+0x5d48], R38 ;  /* 0x005d482601007387 */ /* 0x000fe80000100a00 */
[----:B------:R0:W-:Y:S04]  /*53200*/  STL.64 [R1+0x5d40], R36 ;  /* 0x005d402401007387 */ /* 0x0001e80000100a00 */
[----:B0-----:R-:W3:Y:S01]  /*53210*/  LDL.64 R36, [R1+0x30] ;  /* 0x0000300001247983 */ /* 0x001ee20000100a00 */
[----:B--2---:R-:W-:Y:S03]  /*53220*/  HMMA.16816.F32.BF16 R52, R12, R32, R52 ;  /* 0x000000200c34723c */ /* 0x004fe60000041834 */
[----:B---3--:R0:W-:Y:S02]  /*53230*/  STL.64 [R1+0x5d60], R36 ;  /* 0x005d602401007387 */ /* 0x0081e40000100a00 */
[----:B0-----:R-:W-:-:S02]  /*53240*/  IMAD.MOV.U32 R36, RZ, RZ, R46 ;  /* 0x000000ffff247224 */ /* 0x001fc400078e002e */
[----:B------:R-:W-:-:S05]  /*53250*/  IMAD.MOV.U32 R37, RZ, RZ, R23 ;  /* 0x000000ffff257224 */ /* 0x000fca00078e0017 */
[----:B------:R0:W-:Y:S04]  /*53260*/  STL.64 [R1+0x5d78], R36 ;  /* 0x005d782401007387 */ /* 0x0001e80000100a00 */
[----:B0-----:R-:W2:Y:S04]  /*53270*/  LDL.64 R36, [R1+0x50] ;  /* 0x0000500001247983 */ /* 0x001ea80000100a00 */
[----:B----4-:R-:W-:Y:S04]  /*53280*/  STL.64 [R1+0x5d70], R34 ;  /* 0x005d702201007387 */ /* 0x010fe80000100a00 */
[----:B------:R0:W-:Y:S02]  /*53290*/  STL.64 [R1+0x5d68], R32 ;  /* 0x005d682001007387 */ /* 0x0001e40000100a00 */
[C---:B0-----:R-:W-:Y:S02]  /*532a0*/  HMMA.16816.F32.BF16 R32, R12.reuse, R28, R48 ;  /* 0x0000001c0c20723c */ /* 0x041fe40000041830 */
[----:B------:R-:W-:Y:S04]  /*532b0*/  STL.64 [R1+0x1a0], R52 ;  /* 0x0001a03401007387 */ /* 0x000fe80000100a00 */
[----:B------:R-:W-:Y:S04]  /*532c0*/  STL.64 [R1+0x1a8], R54 ;  /* 0x0001a83601007387 */ /* 0x000fe80000100a00 */
[----:B------:R-:W-:Y:S04]  /*532d0*/  STL.64 [R1+0x5d88], R30 ;  /* 0x005d881e01007387 */ /* 0x000fe80000100a00 */
[----:B------:R0:W-:Y:S01]  /*532e0*/  STL.64 [R1+0x5d80], R28 ;  /* 0x005d801c01007387 */ /* 0x0001e20000100a00 */
[C---:B------:R-:W-:Y:S03]  /*532f0*/  HMMA.16816.F32.BF16 R8, R12.reuse, R16, R8 ;  /* 0x000000100c08723c */ /* 0x040fe60000041808 */
[----:B------:R-:W1:Y:S05]  /*53300*/  LDSM.16.MT88.4 R48, [R22+0x80] ;  /* 0x000080001630783b */ /* 0x000e6a0000004200 */
[----:B------:R-:W-:Y:S04]  /*53310*/  STL.64 [R1+0x190], R32 ;  /* 0x0001902001007387 */ /* 0x000fe80000100a00 */
[----:B------:R3:W-:Y:S01]  /*53320*/  STL.64 [R1+0x198], R34 ;  /* 0x0001982201007387 */ /* 0x0007e20000100a00 */
[C---:B0-----:R-:W-:Y:S03]  /*53330*/  HMMA.16816.F32.BF16 R28, R12.reuse, R20, R4 ;  /* 0x000000140c1c723c */ /* 0x041fe60000041804 */
[----:B------:R-:W4:Y:S05]  /*53340*/  LDL.LU.64 R4, [R1+0xaf0] ;  /* 0x000af00001047983 */ /* 0x000f2a0000300a00 */
[----:B---3--:R-:W-:Y:S11]  /*53350*/  HMMA.16816.F32.BF16 R32, R12, R24, R40 ;  /* 0x000000180c20723c */ /* 0x008ff60000041828 */
[----:B------:R-:W-:Y:S11]  /*53360*/  @!UPT UIADD3 URZ, URZ, URZ, URZ ;  /* 0x0000003f3f3ff290 */ /* 0x000ff6000fffe03f */
[----:B------:R-:W-:Y:S01]  /*53370*/  @!UPT UIADD3 URZ, URZ, URZ, URZ ;  /* 0x0000003f3f3ff290 */ /* 0x000fe2000fffe03f */
[----:B------:R-:W-:Y:S04]  /*53380*/  STL.64 [R1+0x180], R32 ;  /* 0x0001802001007387 */ /* 0x000fe80000100a00 */
[----:B------:R-:W-:Y:S04]  /*53390*/  STL.64 [R1+0x188], R34 ;  /* 0x0001882201007387 */ /* 0x000fe80000100a00 */
[----:B------:R-:W4:Y:S04]  /*533a0*/  LDL.LU.64 R6, [R1+0xaf8] ;  /* 0x000af80001067983 */ /* 0x000f280000300a00 */
[----:B------:R0:W-:Y:S04]  /*533b0*/  STL.64 [R1+0x170], R28 ;  /* 0x0001701c01007387 */ /* 0x0001e80000100a00 */
[----:B------:R3:W-:Y:S04]  /*533c0*/  STL.64 [R1+0x178], R30 ;  /* 0x0001781e01007387 */ /* 0x0007e80000100a00 */
[----:B0-----:R-:W4:Y:S04]  /*533d0*/  LDL.LU.64 R28, [R1+0xae0] ;  /* 0x000ae000011c7983 */ /* 0x001f280000300a00 */
[----:B------:R0:W-:Y:S04]  /*533e0*/  STL.64 [R1+0x160], R8 ;  /* 0x0001600801007387 */ /* 0x0001e80000100a00 */
[----:B------:R0:W-:Y:S04]  /*533f0*/  STL.64 [R1+0x168], R10 ;  /* 0x0001680a01007387 */ /* 0x0001e80000100a00 */
[----:B---3--:R-:W3:Y:S04]  /*53400*/  LDL.LU.64 R30, [R1+0xae8] ;  /* 0x000ae800011e7983 */ /* 0x008ee80000300a00 */
[----:B------:R-:W3:Y:S04]  /*53410*/  LDL.LU.64 R32, [R1+0x940] ;  /* 0x0009400001207983 */ /* 0x000ee80000300a00 */
[----:B------:R-:W3:Y:S04]  /*53420*/  LDL.LU.64 R34, [R1+0x948] ;  /* 0x0009480001227983 */ /* 0x000ee80000300a00 */
[----:B------:R-:W3:Y:S04]  /*53430*/  LDL.LU.64 R52, [R1+0x930] ;  /* 0x0009300001347983 */ /* 0x000ee80000300a00 */
[----:B------:R-:W3:Y:S04]  /*53440*/  LDL.LU.64 R54, [R1+0x938] ;  /* 0x0009380001367983 */ /* 0x000ee80000300a00 */
[----:B0-----:R-:W3:Y:S04]  /*53450*/  LDL.LU.64 R8, [R1+0x920] ;  /* 0x0009200001087983 */ /* 0x001ee80000300a00 */
[----:B------:R-:W3:Y:S04]  /*53460*/  LDL.LU.64 R10, [R1+0x928] ;  /* 0x00092800010a7983 */ /* 0x000ee80000300a00 */
[----:B-1----:R-:W-:Y:S04]  /*53470*/  STL.64 [R1+0x5c60], R50 ;  /* 0x005c603201007387 */ /* 0x002fe80000100a00 */
[----:B------:R0:W-:Y:S04]  /*53480*/  STL.64 [R1+0x5c58], R48 ;  /* 0x005c583001007387 */ /* 0x0001e80000100a00 */
[----:B------:R-:W3:Y:S04]  /*53490*/  LDL.LU.64 R56, [R1+0x680] ;  /* 0x0006800001387983 */ /* 0x000ee80000300a00 */
[----:B------:R-:W3:Y:S01]  /*534a0*/  LDL.LU.64 R58, [R1+0x688] ;  /* 0x00068800013a7983 */ /* 0x000ee20000300a00 */
[----:B0-----:R-:W-:-:S02]  /*534b0*/  IMAD.MOV.U32 R49, RZ, RZ, R18 ;  /* 0x000000ffff317224 */ /* 0x001fc400078e0012 */
[----:B--2---:R-:W-:Y:S02]  /*534c0*/  IMAD.MOV.U32 R46, RZ, RZ, R36 ;  /* 0x000000ffff2e7224 */ /* 0x004fe400078e0024 */
[----:B------:R-:W-:Y:S01]  /*534d0*/  IMAD.MOV.U32 R23, RZ, RZ, R37 ;  /* 0x000000ffff177224 */ /* 0x000fe200078e0025 */
[C---:B----4-:R-:W-:Y:S01]  /*534e0*/  HMMA.16816.F32.BF16 R40, R12.reuse, R44, R4 ;  /* 0x0000002c0c28723c */ /* 0x050fe20000041804 */
[----:B------:R-:W2:Y:S04]  /*534f0*/  LDL.LU.64 R4, [R1+0x4e0] ;  /* 0x0004e00001047983 */ /* 0x000ea80000300a00 */
[----:B------:R-:W2:Y:S03]  /*53500*/  LDL.LU.64 R6, [R1+0x4e8] ;  /* 0x0004e80001067983 */ /* 0x000ea60000300a00 */
[C---:B---3--:R-:W-:Y:S11]  /*53510*/  HMMA.16816.F32.BF16 R28, R12.reuse, R36, R28 ;  /* 0x000000240c1c723c */ /* 0x048ff6000004181c */
[----:B------:R-:W-:Y:S04]  /*53520*/  @!UPT UIADD3 URZ, URZ, URZ, URZ ;  /* 0x0000003f3f3ff290 */ /* 0x000fe8000fffe03f */
[----:B------:R0:W-:Y:S04]  /*53530*/  STL.64 [R1+0x150], R40 ;  /* 0x0001502801007387 */ /* 0x0001e80000100a00 */
[----:B------:R1:W-:Y:S04]  /*53540*/  STL.64 [R1+0x158], R42 ;  /* 0x0001582a01007387 */ /* 0x0003e80000100a00 */
[----:B0-----:R-:W3:Y:S04]  /*53550*/  LDL.LU.64 R40, [R1+0x4d0] ;  /* 0x0004d00001287983 */ /* 0x001ee80000300a00 */
[----:B-1----:R-:W3:Y:S04]  /*53560*/  LDL.LU.64 R42, [R1+0x4d8] ;  /* 0x0004d800012a7983 */ /* 0x002ee80000300a00 */
[----:B------:R-:W4:Y:S04]  /*53570*/  LDL R18, [R1+0x2f68] ;  /* 0x002f680001127983 */ /* 0x000f280000100800 */
[----:B------:R-:W-:Y:S04]  /*53580*/  STL.64 [R1+0x140], R28 ;  /* 0x0001401c01007387 */ /* 0x000fe80000100a00 */
[----:B------:R0:W-:Y:S04]  /*53590*/  STL.64 [R1+0x148], R30 ;  /* 0x0001481e01007387 */ /* 0x0001e80000100a00 */
[----:B0-----:R-:W2:Y:S04]  /*535a0*/  LDL.LU.64 R30, [R1+0x5d88] ;  /* 0x005d8800011e7983 */ /* 0x001ea80000300a00 */
[----:B------:R-:W2:Y:S04]  /*535b0*/  LDL.LU.64 R28, [R1+0x5d80] ;  /* 0x005d8000011c7983 */ /* 0x000ea80000300a00 */
[----:B------:R-:W2:Y:S02]  /*535c0*/  LDL.LU.64 R36, [R1+0x5d78] ;  /* 0x005d780001247983 */ /* 0x000ea40000300a00 */
[C---:B--2---:R-:W-:Y:S02]  /*535d0*/  HMMA.16816.F32.BF16 R36, R12.reuse, R36, R32 ;  /* 0x000000240c24723c */ /* 0x044fe40000041820 */
[----:B------:R-:W2:Y:S04]  /*535e0*/  LDL.LU.64 R34, [R1+0x5d70] ;  /* 0x005d700001227983 */ /* 0x000ea80000300a00 */
[----:B------:R-:W2:Y:S11]  /*535f0*/  LDL.LU.64 R32, [R1+0x5d68] ;  /* 0x005d680001207983 */ /* 0x000eb60000300a00 */
[----:B------:R-:W-:Y:S06]  /*53600*/  @!UPT UIADD3 URZ, URZ, URZ, URZ ;  /* 0x0000003f3f3ff290 */ /* 0x000fec000fffe03f */
[----:B------:R0:W-:Y:S04]  /*53610*/  STL.64 [R1+0x130], R36 ;  /* 0x0001302401007387 */ /* 0x0001e80000100a00 */
[----:B------:R-:W-:Y:S04]  /*53620*/  STL.64 [R1+0x138], R38 ;  /* 0x0001382601007387 */ /* 0x000fe80000100a00 */
[----:B0-----:R-:W2:Y:S02]  /*53630*/  LDL.LU.64 R36, [R1+0x5d60] ;  /* 0x005d600001247983 */ /* 0x001ea40000300a00 */
[----:B--2---:R-:W-:Y:S11]  /*53640*/  HMMA.16816.F32.BF16 R52, R12, R36, R52 ;  /* 0x000000240c34723c */ /* 0x004ff60000041834 */
[----:B------:R-:W-:Y:S11]  /*53650*/  @!UPT UIADD3 URZ, URZ, URZ, URZ ;  /* 0x0000003f3f3ff290 */ /* 0x000ff6000fffe03f */
[----:B------:R-:W-:Y:S01]  /*53660*/  @!UPT UIADD3 URZ, URZ, URZ, URZ ;  /* 0x0000003f3f3ff290 */ /* 0x000fe2000fffe03f */
[----:B------:R-:W-:Y:S04]  /*53670*/  STL.64 [R1+0x120], R52 ;  /* 0x0001203401007387 */ /* 0x000fe80000100a00 */
[----:B------:R0:W-:Y:S04]  /*53680*/  STL.64 [R1+0x128], R54 ;  /* 0x0001283601007387 */ /* 0x0001e80000100a00 */
[----:B0-----:R-:W2:Y:S04]  /*53690*/  LDL.LU R55, [R1+0x5d58] ;  /* 0x005d580001377983 */ /* 0x001ea80000300800 */
[----:B------:R-:W2:Y:S01]  /*536a0*/  LDL.LU.64 R52, [R1+0x5d50] ;  /* 0x005d500001347983 */ /* 0x000ea20000300a00 */
[----:B------:R-:W-:-:S02]  /*536b0*/  IMAD.MOV.U32 R48, RZ, RZ, R19 ;  /* 0x000000ffff307224 */ /* 0x000fc400078e0013 */
[----:B------:R-:W-:Y:S01]  /*536c0*/  IMAD.MOV.U32 R54, RZ, RZ, R36 ;  /* 0x000000ffff367224 */ /* 0x000fe200078e0024 */
[----:B------:R-:W3:Y:S01]  /*536d0*/  LDL.LU.64 R38, [R1+0x5d48] ;  /* 0x005d480001267983 */ /* 0x000ee20000300a00 */
[----:B------:R-:W-:-:S03]  /*536e0*/  IMAD.MOV.U32 R47, RZ, RZ, R37 ;  /* 0x000000ffff2f7224 */ /* 0x000fc600078e0025 */
[----:B------:R-:W3:Y:S01]  /*536f0*/  LDL.LU.64 R36, [R1+0x5d40] ;  /* 0x005d400001247983 */ /* 0x000ee20000300a00 */
[C---:B------:R-:W-:Y:S08]  /*53700*/  HMMA.16816.F32.BF16 R48, R12.reuse, R48, R56 ;  /* 0x000000300c30723c */ /* 0x040ff00000041838 */
[C---:B--2---:R-:W-:Y:S11]  /*53710*/  HMMA.16816.F32.BF16 R8, R12.reuse, R52, R8 ;  /* 0x000000340c08723c */ /* 0x044ff60000041808 */
[----:B------:R-:W-:Y:S11]  /*53720*/  @!UPT UIADD3 URZ, URZ, URZ, URZ ;  /* 0x0000003f3f3ff290 */ /* 0x000ff6000fffe03f */
[----:B------:R-:W-:Y:S01]  /*53730*/  @!UPT UIADD3 URZ, URZ, URZ, URZ ;  /* 0x0000003f3f3ff290 */ /* 0x000fe2000fffe03f */
[----:B------:R-:W-:Y:S04]  /*53740*/  STL.64 [R1+0x110], R8 ;  /* 0x0001100801007387 */ /* 0x000fe80000100a00 */
[----:B------:R0:W-:Y:S04]  /*53750*/  STL.64 [R1+0x118], R10 ;  /* 0x0001180a01007387 */ /* 0x0001e80000100a00 */
[----:B0-----:R-:W2:Y:S04]  /*53760*/  LDL.LU.64 R10, [R1+0x5d38] ;  /* 0x005d3800010a7983 */ /* 0x001ea80000300a00 */
[----:B------:R-:W2:Y:S04]  /*53770*/  LDL.LU.64 R8, [R1+0x5d30] ;  /* 0x005d300001087983 */ /* 0x000ea80000300a00 */
[----:B------:R-:W-:Y:S04]  /*53780*/  STL [R1+0x5ca8], R55 ;  /* 0x005ca83701007387 */ /* 0x000fe80000100800 */
[----:B------:R-:W-:Y:S04]  /*53790*/  STL.64 [R1+0x5ca0], R52 ;  /* 0x005ca03401007387 */ /* 0x000fe80000100a00 */
[----:B------:R-:W2:Y:S04]  /*537a0*/  LDL.LU.64 R56, [R1+0x5d28] ;  /* 0x005d280001387983 */ /* 0x000ea80000300a00 */
[----:B------:R0:W-:Y:S04]  /*537b0*/  STL.64 [R1+0x100], R48 ;  /* 0x0001003001007387 */ /* 0x0001e80000100a00 */
[----:B------:R1:W-:Y:S04]  /*537c0*/  STL.64 [R1+0x108], R50 ;  /* 0x0001083201007387 */ /* 0x0003e80000100a00 */
[----:B0-----:R-:W3:Y:S04]  /*537d0*/  LDL.LU.64 R48, [R1+0x4b0] ;  /* 0x0004b00001307983 */ /* 0x001ee80000300a00 */
[----:B-1----:R-:W3:Y:S01]  /*537e0*/  LDL.LU.64 R50, [R1+0x4b8] ;  /* 0x0004b80001327983 */ /* 0x002ee20000300a00 */
        /* <DEDUP_REMOVED lines=8> */
[----:B------:R-:W2:Y:S04]  /*53870*/  LDL.LU.64 R58, [R1+0x5d10] ;  /* 0x005d1000013a7983 */ /* 0x000ea80000300a00 */
[----:B------:R-:W3:Y:S02]  /*53880*/  LDL.LU.64 R56, [R1+0x5d08] ;  /* 0x005d080001387983 */ /* 0x000ee40000300a00 */
[----:B---3--:R-:W-:Y:S11]  /*53890*/  HMMA.16816.F32.BF16 R40, R12, R56, R40 ;  /* 0x000000380c28723c */ /* 0x008ff60000041828 */
[----:B------:R-:W-:Y:S11]  /*538a0*/  @!UPT UIADD3 URZ, URZ, URZ, URZ ;  /* 0x0000003f3f3ff290 */ /* 0x000ff6000fffe03f */
[----:B------:R-:W-:Y:S01]  /*538b0*/  @!UPT UIADD3 URZ, URZ, URZ, URZ ;  /* 0x0000003f3f3ff290 */ /* 0x000fe2000fffe03f */
[----:B------:R-:W-:Y:S04]  /*538c0*/  STL.64 [R1+0xe0], R40 ;  /* 0x0000e02801007387 */ /* 0x000fe80000100a00 */
[----:B------:R0:W-:Y:S04]  /*538d0*/  STL.64 [R1+0xe8], R42 ;  /* 0x0000e82a01007387 */ /* 0x0001e80000100a00 */
[----:B0-----:R-:W3:Y:S04]  /*538e0*/  LDL.LU.64 R42, [R1+0x5d00] ;  /* 0x005d0000012a7983 */ /* 0x001ee80000300a00 */
[----:B------:R-:W3:Y:S04]  /*538f0*/  LDL.LU.64 R40, [R1+0x5cf8] ;  /* 0x005cf80001287983 */ /* 0x000ee80000300a00 */
[----:B--2---:R-:W-:Y:S04]  /*53900*/  STL.64 [R1+0x5c70], R58 ;  /* 0x005c703a01007387 */ /* 0x004fe80000100a00 */
[----:B------:R0:W-:Y:S04]  /*53910*/  STL.64 [R1+0x5c68], R56 ;  /* 0x005c683801007387 */ /* 0x0001e80000100a00 */
[----:B0-----:R-:W2:Y:S04]  /*53920*/  LDL.LU.64 R56, [R1+0x4c0] ;  /* 0x0004c00001387983 */ /* 0x001ea80000300a00 */
[----:B------:R-:W2:Y:S01]  /*53930*/  LDL.LU.64 R58, [R1+0x4c8] ;  /* 0x0004c800013a7983 */ /* 0x000ea20000300a00 */
[----:B------:R-:W-:-:S02]  /*53940*/  IMAD.MOV.U32 R52, RZ, RZ, R54 ;  /* 0x000000ffff347224 */ /* 0x000fc400078e0036 */
[----:B------:R-:W-:Y:S01]  /*53950*/  IMAD.MOV.U32 R53, RZ, RZ, R47 ;  /* 0x000000ffff357224 */ /* 0x000fe200078e002f */
[----:B--2---:R-:W-:Y:S11]  /*53960*/  HMMA.16816.F32.BF16 R56, R12, R4, R56 ;  /* 0x000000040c38723c */ /* 0x004ff60000041838 */
[----:B------:R-:W-:Y:S11]  /*53970*/  @!UPT UIADD3 URZ, URZ, URZ, URZ ;  /* 0x0000003f3f3ff290 */ /* 0x000ff6000fffe03f */
[----:B------:R-:W-:Y:S01]  /*53980*/  @!UPT UIADD3 URZ, URZ, URZ, URZ ;  /* 0x0000003f3f3ff290 */ /* 0x000fe2000fffe03f */
[----:B------:R-:W-:Y:S04]  /*53990*/  STL.64 [R1+0x570], R56 ;  /* 0x0005703801007387 */ /* 0x000fe80000100a00 */
[----:B------:R-:W-:Y:S04]  /*539a0*/  STL.64 [R1+0x578], R58 ;  /* 0x0005783a01007387 */ /* 0x000fe80000100a00 */
[----:B------:R0:W-:Y:S04]  /*539b0*/  STL.64 [R1+0x5cc0], R52 ;  /* 0x005cc03401007387 */ /* 0x0001e80000100a00 */
[----:B0-----:R-:W2:Y:S04]  /*539c0*/  LDL.64 R52, [R1+0x40] ;  /* 0x0000400001347983 */ /* 0x001ea80000100a00 */
[----:B--2---:R-:W-:Y:S04]  /*539d0*/  STL.64 [R1+0x5cd8], R52 ;  /* 0x005cd83401007387 */ /* 0x004fe80000100a00 */
[----:B------:R-:W-:Y:S04]  /*539e0*/  STL.64 [R1+0x5c80], R6 ;  /* 0x005c800601007387 */ /* 0x000fe80000100a00 */
[----:B------:R0:W-:Y:S04]  /*539f0*/  STL.64 [R1+0x5c78], R4 ;  /* 0x005c780401007387 */ /* 0x0001e80000100a00 */
[----:B0-----:R-:W2:Y:S01]  /*53a00*/  LDL.64 R4, [R1+0x10] ;  /* 0x0000100001047983 */ /* 0x001ea20000100a00 */
[----:B------:R-:W-:-:S02]  /*53a10*/  IMAD.MOV.U32 R52, RZ, RZ, R46 ;  /* 0x000000ffff347224 */ /* 0x000fc400078e002e */
[----:B------:R-:W-:Y:S01]  /*53a20*/  IMAD.MOV.U32 R53, RZ, RZ, R23 ;  /* 0x000000ffff357224 */ /* 0x000fe200078e0017 */
[----:B--2---:R0:W-:Y:S02]  /*53a30*/  STL.64 [R1+0x5c98], R4 ;  /* 0x005c980401007387 */ /* 0x0041e40000100a00 */
[----:B0-----:R-:W-:Y:S02]  /*53a40*/  HMMA.16816.F32.BF16 R4, R12, R8, R48 ;  /* 0x000000080c04723c */ /* 0x001fe40000041830 */
[----:B------:R-:W2:Y:S04]  /*53a50*/  LDL.LU.64 R12, [R1+0xdd0] ;  /* 0x000dd000010c7983 */ /* 0x000ea80000300a00 */
[----:B------:R-:W2:Y:S11]  /*53a60*/  LDL.LU.64 R14, [R1+0xdd8] ;  /* 0x000dd800010e7983 */ /* 0x000eb60000300a00 */
[----:B------:R-:W-:Y:S06]  /*53a70*/  @!UPT UIADD3 URZ, URZ, URZ, URZ ;  /* 0x0000003f3f3ff290 */ /* 0x000fec000fffe03f */
[----:B------:R0:W-:Y:S04]  /*53a80*/  STL.64 [R1+0xd0], R4 ;  /* 0x0000d00401007387 */ /* 0x0001e80000100a00 */
[----:B------:R1:W-:Y:S04]  /*53a90*/  STL.64 [R1+0xd8], R6 ;  /* 0x0000d80601007387 */ /* 0x0003e80000100a00 */
[----:B------:R-:W2:Y:S04]  /*53aa0*/  LDL.LU.64 R56, [R1+0xdc0] ;  /* 0x000dc00001387983 */ /* 0x000ea80000300a00 */
[----:B------:R-:W2:Y:S04]  /*53ab0*/  LDL.LU.64 R58, [R1+0xdc8] ;  /* 0x000dc800013a7983 */ /* 0x000ea80000300a00 */
[----:B------:R-:W2:Y:S04]  /*53ac0*/  LDL.LU.64 R48, [R1+0xbf0] ;  /* 0x000bf00001307983 */ /* 0x000ea80000300a00 */
[----:B------:R-:W2:Y:S04]  /*53ad0*/  LDL.LU.64 R50, [R1+0xbf8] ;  /* 0x000bf80001327983 */ /* 0x000ea80000300a00 */
[----:B0-----:R-:W2:Y:S04]  /*53ae0*/  LDL.LU.64 R4, [R1+0xbc0] ;  /* 0x000bc00001047983 */ /* 0x001ea80000300a00 */
[----:B-1----:R-:W2:Y:S04]  /*53af0*/  LDL.LU.64 R6, [R1+0xbc8] ;  /* 0x000bc80001067983 */ /* 0x002ea80000300a00 */
[----:B------:R0:W-:Y:S04]  /*53b00*/  STL.64 [R1+0x5cf0], R52 ;  /* 0x005cf03401007387 */ /* 0x0001e80000100a00 */
[----:B0-----:R-:W2:Y:S04]  /*53b10*/  LDL.LU.64 R52, [R1+0xde0] ;  /* 0x000de00001347983 */ /* 0x001ea80000300a00 */
[----:B------:R-:W2:Y:S04]  /*53b20*/  LDL.LU.64 R54, [R1+0xde8] ;  /* 0x000de80001367983 */ /* 0x000ea80000300a00 */
[----:B------:R-:W-:Y:S04]  /*53b30*/  STL.64 [R1+0x5c90], R10 ;  /* 0x005c900a01007387 */ /* 0x000fe80000100a00 */
[----:B------:R0:W-:Y:S04]  /*53b40*/  STL.64 [R1+0x5c88], R8 ;  /* 0x005c880801007387 */ /* 0x0001e80000100a00 */
[----:B0-----:R-:W3:Y:S04]  /*53b50*/  LDL.LU.64 R8, [R1+0xdf0] ;  /* 0x000df00001087983 */ /* 0x001ee80000300a00 */
[----:B------:R-:W3:Y:S04]  /*53b60*/  LDL.LU.64 R10, [R1+0xdf8] ;  /* 0x000df800010a7983 */ /* 0x000ee80000300a00 */
[----:B------:R-:W-:Y:S04]  /*53b70*/  STL.64 [R1+0x5cb8], R38 ;  /* 0x005cb82601007387 */ /* 0x000fe80000100a00 */
[----:B------:R-:W-:Y:S01]  /*53b80*/  STL.64 [R1+0x5cb0], R36 ;  /* 0x005cb02401007387 */ /* 0x000fe20000100a00 */
[C---:B---3--:R-:W-:Y:S11]  /*53b90*/  HMMA.16816.F32.BF16 R8, R40.reuse, R36, R8 ;  /* 0x000000242808723c */ /* 0x048ff60000041808 */
[----:B------:R-:W-:Y:S11]  /*53ba0*/  @!UPT UIADD3 URZ, URZ, URZ, URZ ;  /* 0x0000003f3f3ff290 */ /* 0x000ff6000fffe03f */
[----:B------:R-:W-:Y:S01]  /*53bb0*/  @!UPT UIADD3 URZ, URZ, URZ, URZ ;  /* 0x0000003f3f3ff290 */ /* 0x000fe2000fffe03f */
[----:B------:R-:W-:Y:S04]  /*53bc0*/  STL.64 [R1+0x390], R8 ;  /* 0x0003900801007387 */ /* 0x000fe80000100a00 */
[----:B------:R2:W-:Y:S02]  /*53bd0*/  STL.64 [R1+0x398], R10 ;  /* 0x0003980a01007387 */ /* 0x0005e40000100a00 */
[C---:B--2---:R-:W-:Y:S02]  /*53be0*/  HMMA.16816.F32.BF16 R8, R40.reuse, R32, R52 ;  /* 0x000000202808723c */ /* 0x044fe40000041834 */
[----:B------:R-:W-:Y:S04]  /*53bf0*/  STL.64 [R1+0x5cd0], R34 ;  /* 0x005cd02201007387 */ /* 0x000fe80000100a00 */
[----:B------:R-:W-:Y:S11]  /*53c00*/  STL.64 [R1+0x5cc8], R32 ;  /* 0x005cc82001007387 */ /* 0x000ff60000100a00 */
[----:B------:R-:W-:Y:S06]  /*53c10*/  @!UPT UIADD3 URZ, URZ, URZ, URZ ;  /* 0x0000003f3f3ff290 */ /* 0x000fec000fffe03f */
[----:B------:R-:W-:Y:S04]  /*53c20*/  STL.64 [R1+0x380], R8 ;  /* 0x0003800801007387 */ /* 0x000fe80000100a00 */
[----:B------:R0:W-:Y:S02]  /*53c30*/  STL.64 [R1+0x388], R10 ;  /* 0x0003880a01007387 */ /* 0x0001e40000100a00 */
[C---:B0-----:R-:W-:Y:S02]  /*53c40*/  HMMA.16816.F32.BF16 R8, R40.reuse, R28, R12 ;  /* 0x0000001c2808723c */ /* 0x041fe4000004180c */
[----:B------:R-:W-:Y:S04]  /*53c50*/  STL.64 [R1+0x5ce8], R30 ;  /* 0x005ce81e01007387 */ /* 0x000fe80000100a00 */
[----:B------:R-:W-:Y:S02]  /*53c60*/  STL.64 [R1+0x5ce0], R28 ;  /* 0x005ce01c01007387 */ /* 0x000fe40000100a00 */
[C---:B------:R-:W-:Y:S11]  /*53c70*/  HMMA.16816.F32.BF16 R12, R40.reuse, R24, R56 ;  /* 0x00000018280c723c */ /* 0x040ff60000041838 */
[----:B------:R-:W-:Y:S04]  /*53c80*/  @!UPT UIADD3 URZ, URZ, URZ, URZ ;  /* 0x0000003f3f3ff290 */ /* 0x000fe8000fffe03f */
[----:B------:R-:W-:Y:S04]  /*53c90*/  STL.64 [R1+0x370], R8 ;  /* 0x0003700801007387 */ /* 0x000fe80000100a00 */
[----:B------:R0:W-:Y:S02]  /*53ca0*/  STL.64 [R1+0x378], R10 ;  /* 0x0003780a01007387 */ /* 0x0001e40000100a00 */
[C---:B0-----:R-:W-:Y:S02]  /*53cb0*/  HMMA.16816.F32.BF16 R8, R40.reuse, R20, R48 ;  /* 0x000000142808723c */ /* 0x041fe40000041830 */
[----:B------:R-:W-:Y:S04]  /*53cc0*/  STL.64 [R1+0x360], R12 ;  /* 0x0003600c01007387 */ /* 0x000fe80000100a00 */
[----:B------:R-:W-:Y:S04]  /*53cd0*/  STL.64 [R1+0x368], R14 ;  /* 0x0003680e01007387 */ /* 0x000fe80000100a00 */
[----:B------:R-:W2:Y:S04]  /*53ce0*/  LDL.LU.64 R52, [R1+0xbe0] ;  /* 0x000be00001347983 */ /* 0x000ea80000300a00 */
[----:B----4-:R-:W0:Y:S09]  /*53cf0*/  LDSM.16.MT88.4 R12, [R18] ;  /* 0x00000000120c783b */ /* 0x010e320000004200 */
[----:B------:R-:W-:Y:S04]  /*53d00*/  STL.64 [R1+0x350], R8 ;  /* 0x0003500801007387 */ /* 0x000fe80000100a00 */
[----:B------:R-:W-:Y:S04]  /*53d10*/  STL.64 [R1+0x358], R10 ;  /* 0x0003580a01007387 */ /* 0x000fe80000100a00 */
[----:B------:R-:W2:Y:S01]  /*53d20*/  LDL.LU.64 R54, [R1+0xbe8] ;  /* 0x000be80001367983 */ /* 0x000ea20000300a00 */
[C---:B------:R-:W-:Y:S11]  /*53d30*/  HMMA.16816.F32.BF16 R4, R40.reuse, R16, R4 ;  /* 0x000000102804723c */ /* 0x040ff60000041804 */
[----:B------:R-:W-:Y:S11]  /*53d40*/  @!UPT UIADD3 URZ, URZ, URZ, URZ ;  /* 0x0000003f3f3ff290 */ /* 0x000ff6000fffe03f */
[----:B------:R-:W-:Y:S01]  /*53d50*/  @!UPT UIADD3 URZ, URZ, URZ, URZ ;  /* 0x0000003f3f3ff290 */ /* 0x000fe2000fffe03f */
[----:B------:R1:W-:Y:S04]  /*53d60*/  STL.64 [R1+0x340], R4 ;  /* 0x0003400401007387 */ /* 0x0003e80000100a00 */
[----:B------:R3:W-:Y:S04]  /*53d70*/  STL.64 [R1+0x348], R6 ;  /* 0x0003480601007387 */ /* 0x0007e80000100a00 */
[----:B------:R-:W4:Y:S04]  /*53d80*/  LDL.LU.64 R28, [R1+0xbd0] ;  /* 0x000bd000011c7983 */ /* 0x000f280000300a00 */
[----:B------:R-:W4:Y:S04]  /*53d90*/  LDL.LU.64 R30, [R1+0xbd8] ;  /* 0x000bd800011e7983 */ /* 0x000f280000300a00 */
[----:B------:R-:W4:Y:S04]  /*53da0*/  LDL.LU.64 R32, [R1+0xa00] ;  /* 0x000a000001207983 */ /* 0x000f280000300a00 */
[----:B------:R-:W4:Y:S04]  /*53db0*/  LDL.LU.64 R34, [R1+0xa08] ;  /* 0x000a080001227983 */ /* 0x000f280000300a00 */
[----:B------:R-:W4:Y:S04]  /*53dc0*/  LDL.LU.64 R36, [R1+0x9e0] ;  /* 0x0009e00001247983 */ /* 0x000f280000300a00 */
[----:B------:R-:W4:Y:S04]  /*53dd0*/  LDL.LU.64 R38, [R1+0x9e8] ;  /* 0x0009e80001267983 */ /* 0x000f280000300a00 */
[----:B-1----:R-:W4:Y:S04]  /*53de0*/  LDL.LU.64 R4, [R1+0x9d0] ;  /* 0x0009d00001047983 */ /* 0x002f280000300a00 */
[----:B---3--:R-:W3:Y:S04]  /*53df0*/  LDL.LU.64 R6, [R1+0x9d8] ;  /* 0x0009d80001067983 */ /* 0x008ee80000300a00 */
[----:B------:R-:W3:Y:S04]  /*53e00*/  LDL.LU.64 R8, [R1+0x9c0] ;  /* 0x0009c00001087983 */ /* 0x000ee80000300a00 */
[----:B------:R-:W3:Y:S04]  /*53e10*/  LDL.LU.64 R10, [R1+0x9c8] ;  /* 0x0009c800010a7983 */ /* 0x000ee80000300a00 */
[----:B0-----:R-:W-:Y:S04]  /*53e20*/  STL.64 [R1+0x5be0], R14 ;  /* 0x005be00e01007387 */ /* 0x001fe80000100a00 */
[----:B------:R-:W-:Y:S04]  /*53e30*/  STL.64 [R1+0x5bd8], R12 ;  /* 0x005bd80c01007387 */ /* 0x000fe80000100a00 */
[----:B------:R-:W3:Y:S04]  /*53e40*/  LDL.LU.64 R56, [R1+0x630] ;  /* 0x0006300001387983 */ /* 0x000ee80000300a00 */
[----:B------:R-:W3:Y:S04]  /*53e50*/  LDL.LU.64 R58, [R1+0x638] ;  /* 0x00063800013a7983 */ /* 0x000ee80000300a00 */
[----:B------:R-:W3:Y:S04]  /*53e60*/  LDL.LU.64 R48, [R1+0x890] ;  /* 0x0008900001307983 */ /* 0x000ee80000300a00 */
[----:B------:R-:W3:Y:S01]  /*53e70*/  LDL.LU.64 R50, [R1+0x898] ;  /* 0x0008980001327983 */ /* 0x000ee20000300a00 */
[C---:B--2---:R-:W-:Y:S11]  /*53e80*/  HMMA.16816.F32.BF16 R52, R40.reuse, R44, R52 ;  /* 0x0000002c2834723c */ /* 0x044ff60000041834 */
[----:B------:R-:W-:Y:S11]  /*53e90*/  @!UPT UIADD3 URZ, URZ, URZ, URZ ;  /* 0x0000003f3f3ff290 */ /* 0x000ff6000fffe03f */
[----:B------:R-:W-:Y:S01]  /*53ea0*/  @!UPT UIADD3 URZ, URZ, URZ, URZ ;  /* 0x0000003f3f3ff290 */ /* 0x000fe2000fffe03f */
[----:B------:R0:W-:Y:S04]  /*53eb0*/  STL.64 [R1+0x330], R52 ;  /* 0x0003303401007387 */ /* 0x0001e80000100a00 */
[----:B------:R4:W-:Y:S04]  /*53ec0*/  STL.64 [R1+0x338], R54 ;  /* 0x0003383601007387 */ /* 0x0009e80000100a00 */
[----:B0-----:R-:W4:Y:S02]  /*53ed0*/  LDL.LU.64 R52, [R1+0x5cf0] ;  /* 0x005cf00001347983 */ /* 0x001f240000300a00 */
[C---:B----4-:R-:W-:Y:S02]  /*53ee0*/  HMMA.16816.F32.BF16 R52, R40.reuse, R52, R28 ;  /* 0x000000342834723c */ /* 0x050fe4000004181c */
[----:B------:R-:W2:Y:S04]  /*53ef0*/  LDL.LU.64 R30, [R1+0x5ce8] ;  /* 0x005ce800011e7983 */ /* 0x000ea80000300a00 */
[----:B------:R-:W4:Y:S11]  /*53f00*/  LDL.LU.64 R28, [R1+0x5ce0] ;  /* 0x005ce000011c7983 */ /* 0x000f360000300a00 */
[----:B------:R-:W-:Y:S06]  /*53f10*/  @!UPT UIADD3 URZ, URZ, URZ, URZ ;  /* 0x0000003f3f3ff290 */ /* 0x000fec000fffe03f */
[----:B------:R0:W-:Y:S04]  /*53f20*/  STL.64 [R1+0x680], R52 ;  /* 0x0006803401007387 */ /* 0x0001e80000100a00 */
[----:B------:R-:W-:Y:S04]  /*53f30*/  STL.64 [R1+0x688], R54 ;  /* 0x0006883601007387 */ /* 0x000fe80000100a00 */
[----:B0-----:R-:W2:Y:S01]  /*53f40*/  LDL.LU.64 R52, [R1+0x5cd8] ;  /* 0x005cd80001347983 */ /* 0x001ea20000300a00 */
[----:B------:R-:W-:Y:S02]  /*53f50*/  IMAD.MOV.U32 R12, RZ, RZ, R22 ;  /* 0x000000ffff0c7224 */ /* 0x000fe400078e0016 */
[----:B------:R-:W-:Y:S01]  /*53f60*/  IMAD.MOV.U32 R13, RZ, RZ, R19 ;  /* 0x000000ffff0d7224 */ /* 0x000fe200078e0013 */
        /* <DEDUP_REMOVED lines=13> */
[----:B------:R-:W-:Y:S04]  /*54040*/  STL.64 [R1+0x660], R52 ;  /* 0x0006603401007387 */ /* 0x000fe80000100a00 */
[----:B------:R0:W-:Y:S04]  /*54050*/  STL.64 [R1+0x668], R54 ;  /* 0x0006683601007387 */ /* 0x0001e80000100a00 */
[----:B0-----:R-:W2:Y:S04]  /*54060*/  LDL.LU R55, [R1+0x5ca8] ;  /* 0x005ca80001377983 */ /* 0x001ea80000300800 */
[----:B------:R-:W3:Y:S02]  /*54070*/  LDL.LU.64 R52, [R1+0x5ca0] ;  /* 0x005ca00001347983 */ /* 0x000ee40000300a00 */
[C---:B---3--:R-:W-:Y:S11]  /*54080*/  HMMA.16816.F32.BF16 R4, R40.reuse, R52, R4 ;  /* 0x000000342804723c */ /* 0x048ff60000041804 */
[----:B------:R-:W-:Y:S11]  /*54090*/  @!UPT UIADD3 URZ, URZ, URZ, URZ ;  /* 0x0000003f3f3ff290 */ /* 0x000ff6000fffe03f */
[----:B------:R-:W-:Y:S01]  /*540a0*/  @!UPT UIADD3 URZ, URZ, URZ, URZ ;  /* 0x0000003f3f3ff290 */ /* 0x000fe2000fffe03f */
[----:B------:R0:W-:Y:S04]  /*540b0*/  STL.64 [R1+0x650], R4 ;  /* 0x0006500401007387 */ /* 0x0001e80000100a00 */
[----:B------:R-:W-:Y:S04]  /*540c0*/  STL.64 [R1+0x658], R6 ;  /* 0x0006580601007387 */ /* 0x000fe80000100a00 */
[----:B0-----:R-:W3:Y:S01]  /*540d0*/  LDL.LU.64 R4, [R1+0x5c98] ;  /* 0x005c980001047983 */ /* 0x001ee20000300a00 */
[C---:B------:R-:W-:Y:S03]  /*540e0*/  HMMA.16816.F32.BF16 R56, R40.reuse, R12, R56 ;  /* 0x0000000c2838723c */ /* 0x040fe60000041838 */
[----:B--2---:R-:W-:Y:S04]  /*540f0*/  STL [R1+0x5c28], R55 ;  /* 0x005c283701007387 */ /* 0x004fe80000100800 */
[----:B------:R0:W-:Y:S04]  /*54100*/  STL.64 [R1+0x5c20], R52 ;  /* 0x005c203401007387 */ /* 0x0001e80000100a00 */
[----:B0-----:R-:W2:Y:S04]  /*54110*/  LDL.LU.64 R52, [R1+0x530] ;  /* 0x0005300001347983 */ /* 0x001ea80000300a00 */
[----:B------:R-:W2:Y:S01]  /*54120*/  LDL.LU.64 R54, [R1+0x538] ;  /* 0x0005380001367983 */ /* 0x000ea20000300a00 */
        /* <DEDUP_REMOVED lines=8> */
[----:B------:R-:W2:Y:S04]  /*541b0*/  LDL.LU.64 R6, [R1+0x5c80] ;  /* 0x005c800001067983 */ /* 0x000ea80000300a00 */
[----:B------:R-:W2:Y:S04]  /*541c0*/  LDL.LU.64 R4, [R1+0x5c78] ;  /* 0x005c780001047983 */ /* 0x000ea80000300a00 */
[----:B------:R-:W-:Y:S04]  /*541d0*/  STL.64 [R1+0x630], R56 ;  /* 0x0006303801007387 */ /* 0x000fe80000100a00 */
[----:B------:R0:W-:Y:S04]  /*541e0*/  STL.64 [R1+0x638], R58 ;  /* 0x0006383a01007387 */ /* 0x0001e80000100a00 */
[----:B0-----:R-:W2:Y:S04]  /*541f0*/  LDL.LU.64 R58, [R1+0x5c70] ;  /* 0x005c7000013a7983 */ /* 0x001ea80000300a00 */
[----:B------:R-:W2:Y:S04]  /*54200*/  LDL.LU.64 R56, [R1+0x5c68] ;  /* 0x005c680001387983 */ /* 0x000ea80000300a00 */
[----:B------:R-:W-:Y:S01]  /*54210*/  STL.64 [R1+0x5bf8], R12 ;  /* 0x005bf80c01007387 */ /* 0x000fe20000100a00 */
        /* <DEDUP_REMOVED lines=9> */
[----:B0-----:R-:W2:Y:S04]  /*542b0*/  LDL.LU.64 R56, [R1+0x880] ;  /* 0x0008800001387983 */ /* 0x001ea80000300a00 */
[----:B------:R-:W2:Y:S04]  /*542c0*/  LDL.LU.64 R58, [R1+0x888] ;  /* 0x00088800013a7983 */ /* 0x000ea80000300a00 */
[----:B------:R-:W-:Y:S04]  /*542d0*/  STL.64 [R1+0x5c08], R6 ;  /* 0x005c080601007387 */ /* 0x000fe80000100a00 */
[----:B------:R0:W-:Y:S01]  /*542e0*/  STL.64 [R1+0x5c00], R4 ;  /* 0x005c000401007387 */ /* 0x0001e20000100a00 */
[C---:B--2---:R-:W-:Y:S08]  /*542f0*/  HMMA.16816.F32.BF16 R56, R40.reuse, R4, R56 ;  /* 0x000000042838723c */ /* 0x044ff00000041838 */
[----:B0-----:R-:W-:Y:S07]  /*54300*/  HMMA.16816.F32.BF16 R4, R40, R8, R52 ;  /* 0x000000082804723c */ /* 0x001fee0000041834 */
[----:B------:R-:W-:-:S02]  /*54310*/  IMAD.MOV.U32 R52, RZ, RZ, R22 ;  /* 0x000000ffff347224 */ /* 0x000fc400078e0016 */
[----:B------:R-:W-:-:S06]  /*54320*/  IMAD.MOV.U32 R53, RZ, RZ, R19 ;  /* 0x000000ffff357224 */ /* 0x000fcc00078e0013 */
[----:B------:R0:W-:Y:S04]  /*54330*/  STL.64 [R1+0x610], R56 ;  /* 0x0006103801007387 */ /* 0x0001e80000100a00 */
[----:B------:R1:W-:Y:S04]  /*54340*/  STL.64 [R1+0x618], R58 ;  /* 0x0006183a01007387 */ /* 0x0003e80000100a00 */
[----:B------:R2:W-:Y:S04]  /*54350*/  STL.64 [R1+0x320], R4 ;  /* 0x0003200401007387 */ /* 0x0005e80000100a00 */
[----:B------:R2:W-:Y:S04]  /*54360*/  STL.64 [R1+0x328], R6 ;  /* 0x0003280601007387 */ /* 0x0005e80000100a00 */
[----:B0-----:R-:W4:Y:S04]  /*54370*/  LDL.LU.64 R56, [R1+0xcc0] ;  /* 0x000cc00001387983 */ /* 0x001f280000300a00 */
[----:B-1----:R-:W4:Y:S04]  /*54380*/  LDL.LU.64 R58, [R1+0xcc8] ;  /* 0x000cc800013a7983 */ /* 0x002f280000300a00 */
[----:B------:R-:W4:Y:S04]  /*54390*/  LDL.LU.64 R40, [R1+0xac0] ;  /* 0x000ac00001287983 */ /* 0x000f280000300a00 */
[----:B------:R-:W4:Y:S04]  /*543a0*/  LDL.LU.64 R42, [R1+0xac8] ;  /* 0x000ac800012a7983 */ /* 0x000f280000300a00 */
[----:B--2---:R-:W2:Y:S04]  /*543b0*/  LDL.LU.64 R4, [R1+0xa90] ;  /* 0x000a900001047983 */ /* 0x004ea80000300a00 */
[----:B------:R-:W2:Y:S04]  /*543c0*/  LDL.LU.64 R6, [R1+0xa98] ;  /* 0x000a980001067983 */ /* 0x000ea80000300a00 */
[----:B------:R0:W-:Y:S04]  /*543d0*/  STL.64 [R1+0x5c40], R52 ;  /* 0x005c403401007387 */ /* 0x0001e80000100a00 */
[----:B0-----:R-:W2:Y:S04]  /*543e0*/  LDL.LU.64 R52, [R1+0xcf0] ;  /* 0x000cf00001347983 */ /* 0x001ea80000300a00 */
[----:B------:R-:W2:Y:S04]  /*543f0*/  LDL.LU.64 R54, [R1+0xcf8] ;  /* 0x000cf80001367983 */ /* 0x000ea80000300a00 */
[----:B---3--:R-:W-:Y:S04]  /*54400*/  STL.64 [R1+0x5c18], R10 ;  /* 0x005c180a01007387 */ /* 0x008fe80000100a00 */
[----:B------:R0:W-:Y:S04]  /*54410*/  STL.64 [R1+0x5c10], R8 ;  /* 0x005c100801007387 */ /* 0x0001e80000100a00 */
[----:B0-----:R-:W4:Y:S04]  /*54420*/  LDL.LU.64 R8, [R1+0xcd0] ;  /* 0x000cd00001087983 */ /* 0x001f280000300a00 */
[----:B------:R-:W4:Y:S01]  /*54430*/  LDL.LU.64 R10, [R1+0xcd8] ;  /* 0x000cd800010a7983 */ /* 0x000f220000300a00 */
[C---:B--2---:R-:W-:Y:S11]  /*54440*/  HMMA.16816.F32.BF16 R52, R48.reuse, R36, R52 ;  /* 0x000000243034723c */ /* 0x044ff60000041834 */
[----:B------:R-:W-:Y:S11]  /*54450*/  @!UPT UIADD3 URZ, URZ, URZ, URZ ;  /* 0x0000003f3f3ff290 */ /* 0x000ff6000fffe03f */
[----:B------:R-:W-:Y:S01]  /*54460*/  @!UPT UIADD3 URZ, URZ, URZ, URZ ;  /* 0x0000003f3f3ff290 */ /* 0x000fe2000fffe03f */
[----:B------:R0:W-:Y:S04]  /*54470*/  STL.64 [R1+0x560], R52 ;  /* 0x0005603401007387 */ /* 0x0001e80000100a00 */
[----:B------:R-:W-:Y:S04]  /*54480*/  STL.64 [R1+0x568], R54 ;  /* 0x0005683601007387 */ /* 0x000fe80000100a00 */
[----:B0-----:R-:W2:Y:S01]  /*54490*/  LDL.LU.64 R52, [R1+0x50] ;  /* 0x0000500001347983 */ /* 0x001ea20000300a00 */
[----:B------:R-:W-:Y:S02]  /*544a0*/  IMAD.MOV.U32 R12, RZ, RZ, R15 ;  /* 0x000000ffff0c7224 */ /* 0x000fe400078e000f */
[----:B------:R-:W-:Y:S01]  /*544b0*/  IMAD.MOV.U32 R13, RZ, RZ, R14 ;  /* 0x000000ffff0d7224 */ /* 0x000fe200078e000e */
[----:B--2---:R0:W-:Y:S04]  /*544c0*/  STL.64 [R1+0x5c50], R52 ;  /* 0x005c503401007387 */ /* 0x0041e80000100a00 */
[----:B0-----:R-:W2:Y:S04]  /*544d0*/  LDL.LU.64 R52, [R1+0xce0] ;  /* 0x000ce00001347983 */ /* 0x001ea80000300a00 */
[----:B------:R-:W2:Y:S04]  /*544e0*/  LDL.LU.64 R54, [R1+0xce8] ;  /* 0x000ce80001367983 */ /* 0x000ea80000300a00 */
[----:B------:R-:W-:Y:S04]  /*544f0*/  STL.64 [R1+0x5c38], R38 ;  /* 0x005c382601007387 */ /* 0x000fe80000100a00 */
[----:B------:R-:W-:Y:S04]  /*54500*/  STL.64 [R1+0x5c30], R36 ;  /* 0x005c302401007387 */ /* 0x000fe80000100a00 */
[----:B------:R2:W-:Y:S01]  /*54510*/  STL.64 [R1+0x5c48], R12 ;  /* 0x005c480c01007387 */ /* 0x0005e20000100a00 */
[C---:B----4-:R-:W-:Y:S03]  /*54520*/  HMMA.16816.F32.BF16 R8, R48.reuse, R28, R8 ;  /* 0x0000001c3008723c */ /* 0x050fe60000041808 */
[----:B------:R-:W-:Y:S04]  /*54530*/  STL.64 [R1+0x5bd0], R34 ;  /* 0x005bd02201007387 */ /* 0x000fe80000100a00 */
[----:B------:R-:W-:Y:S01]  /*54540*/  STL.64 [R1+0x5bc8], R32 ;  /* 0x005bc82001007387 */ /* 0x000fe20000100a00 */
[C---:B--2---:R-:W-:Y:S11]  /*54550*/  HMMA.16816.F32.BF16 R12, R48.reuse, R32, R52 ;  /* 0x00000020300c723c */ /* 0x044ff60000041834 */
[----:B------:R-:W-:Y:S11]  /*54560*/  @!UPT UIADD3 URZ, URZ, URZ, URZ ;  /* 0x0000003f3f3ff290 */ /* 0x000ff6000fffe03f */
[----:B------:R-:W-:Y:S01]  /*54570*/  @!UPT UIADD3 URZ, URZ, URZ, URZ ;  /* 0x0000003f3f3ff290 */ /* 0x000fe2000fffe03f */
[----:B------:R-:W-:Y:S04]  /*54580*/  STL.64 [R1+0x550], R12 ;  /* 0x0005500c01007387 */ /* 0x000fe80000100a00 */
[----:B------:R0:W-:Y:S04]  /*54590*/  STL.64 [R1+0x558], R14 ;  /* 0x0005580e01007387 */ /* 0x0001e80000100a00 */
[----:B------:R-:W-:Y:S04]  /*545a0*/  STL.64 [R1+0x5bc0], R30 ;  /* 0x005bc01e01007387 */ /* 0x000fe80000100a00 */
[----:B------:R-:W-:Y:S01]  /*545b0*/  STL.64 [R1+0x5bb8], R28 ;  /* 0x005bb81c01007387 */ /* 0x000fe20000100a00 */
[C---:B0-----:R-:W-:Y:S03]  /*545c0*/  HMMA.16816.F32.BF16 R12, R48.reuse, R24, R56 ;  /* 0x00000018300c723c */ /* 0x041fe60000041838 */
[----:B------:R-:W-:Y:S04]  /*545d0*/  STL.64 [R1+0x540], R8 ;  /* 0x0005400801007387 */ /* 0x000fe80000100a00 */
[----:B------:R0:W-:Y:S02]  /*545e0*/  STL.64 [R1+0x548], R10 ;  /* 0x0005480a01007387 */ /* 0x0001e40000100a00 */
[C---:B0-----:R-:W-:Y:S02]  /*545f0*/  HMMA.16816.F32.BF16 R8, R48.reuse, R20, R40 ;  /* 0x000000143008723c */ /* 0x041fe40000041828 */
[----:B------:R-:W0:Y:S11]  /*54600*/  LDSM.16.MT88.4 R40, [R18+0x80] ;  /* 0x000080001228783b */ /* 0x000e360000004200 */
[----:B------:R-:W-:Y:S01]  /*54610*/  @!UPT UIADD3 URZ, URZ, URZ, URZ ;  /* 0x0000003f3f3ff290 */ /* 0x000fe2000fffe03f */
[----:B------:R1:W-:Y:S04]  /*54620*/  STL.64 [R1+0x530], R12 ;  /* 0x0005300c01007387 */ /* 0x0003e80000100a00 */
[----:B------:R2:W-:Y:S04]  /*54630*/  STL.64 [R1+0x538], R14 ;  /* 0x0005380e01007387 */ /* 0x0005e80000100a00 */
[----:B------:R-:W3:Y:S04]  /*54640*/  LDL.LU.64 R52, [R1+0xab0] ;  /* 0x000ab00001347983 */ /* 0x000ee80000300a00 */
[----:B------:R4:W-:Y:S04]  /*54650*/  STL.64 [R1+0x520], R8 ;  /* 0x0005200801007387 */ /* 0x0009e80000100a00 */
[----:B------:R0:W-:Y:S04]  /*54660*/  STL.64 [R1+0x528], R10 ;  /* 0x0005280a01007387 */ /* 0x0001e80000100a00 */
[----:B------:R-:W3:Y:S01]  /*54670*/  LDL.LU.64 R54, [R1+0xab8] ;  /* 0x000ab80001367983 */ /* 0x000ee20000300a00 */
[C---:B------:R-:W-:Y:S11]  /*54680*/  HMMA.16816.F32.BF16 R4, R48.reuse, R16, R4 ;  /* 0x000000103004723c */ /* 0x040ff60000041804 */
[----:B------:R-:W-:Y:S11]  /*54690*/  @!UPT UIADD3 URZ, URZ, URZ, URZ ;  /* 0x0000003f3f3ff290 */ /* 0x000ff6000fffe03f */
[----:B------:R-:W-:Y:S01]  /*546a0*/  @!UPT UIADD3 URZ, URZ, URZ, URZ ;  /* 0x0000003f3f3ff290 */ /* 0x000fe2000fffe03f */
[----:B------:R0:W-:Y:S04]  /*546b0*/  STL.64 [R1+0x510], R4 ;  /* 0x0005100401007387 */ /* 0x0001e80000100a00 */
[----:B------:R0:W-:Y:S04]  /*546c0*/  STL.64 [R1+0x518], R6 ;  /* 0x0005180601007387 */ /* 0x0001e80000100a00 */
[----:B-1----:R-:W3:Y:S04]  /*546d0*/  LDL.LU.64 R12, [R1+0xaa0] ;  /* 0x000aa000010c7983 */ /* 0x002ee80000300a00 */
[----:B--2---:R-:W2:Y:S04]  /*546e0*/  LDL.LU.64 R14, [R1+0xaa8] ;  /* 0x000aa800010e7983 */ /* 0x004ea80000300a00 */
[----:B------:R-:W2:Y:S04]  /*546f0*/  LDL.LU.64 R36, [R1+0x910] ;  /* 0x0009100001247983 */ /* 0x000ea80000300a00 */
[----:B------:R-:W2:Y:S04]  /*54700*/  LDL.LU.64 R38, [R1+0x918] ;  /* 0x0009180001267983 */ /* 0x000ea80000300a00 */
[----:B------:R-:W2:Y:S04]  /*54710*/  LDL.LU.64 R28, [R1+0x900] ;  /* 0x00090000011c7983 */ /* 0x000ea80000300a00 */
[----:B------:R-:W2:Y:S04]  /*54720*/  LDL.LU.64 R30, [R1+0x908] ;  /* 0x00090800011e7983 */ /* 0x000ea80000300a00 */
[----:B----4-:R-:W4:Y:S04]  /*54730*/  LDL.LU.64 R8, [R1+0x8f0] ;  /* 0x0008f00001087983 */ /* 0x010f280000300a00 */
[----:B0-----:R-:W4:Y:S04]  /*54740*/  LDL.LU.64 R10, [R1+0x8f8] ;  /* 0x0008f800010a7983 */ /* 0x001f280000300a00 */
[----:B------:R-:W2:Y:S04]  /*54750*/  LDL.LU.64 R4, [R1+0x8e0] ;  /* 0x0008e00001047983 */ /* 0x000ea80000300a00 */
[----:B------:R-:W2:Y:S04]  /*54760*/  LDL.LU.64 R6, [R1+0x8e8] ;  /* 0x0008e80001067983 */ /* 0x000ea80000300a00 */
[----:B------:R-:W2:Y:S04]  /*54770*/  LDL.LU.64 R56, [R1+0x4a0] ;  /* 0x0004a00001387983 */ /* 0x000ea80000300a00 */
[----:B------:R-:W2:Y:S04]  /*54780*/  LDL.LU.64 R58, [R1+0x4a8] ;  /* 0x0004a800013a7983 */ /* 0x000ea80000300a00 */
[----:B------:R-:W2:Y:S04]  /*54790*/  LDL.LU.64 R32, [R1+0x480] ;  /* 0x0004800001207983 */ /* 0x000ea80000300a00 */
[----:B------:R-:W2:Y:S04]  /*547a0*/  LDL.LU.64 R34, [R1+0x488] ;  /* 0x0004880001227983 */ /* 0x000ea80000300a00 */
[----:B------:R-:W-:Y:S04]  /*547b0*/  STL.64 [R1+0x5b50], R42 ;  /* 0x005b502a01007387 */ /* 0x000fe80000100a00 */
[----:B------:R0:W-:Y:S04]  /*547c0*/  STL.64 [R1+0x5b48], R40 ;  /* 0x005b482801007387 */ /* 0x0001e80000100a00 */
[----:B0-----:R-:W2:Y:S01]  /*547d0*/  LDL.LU.64 R40, [R1+0x30] ;  /* 0x0000300001287983 */ /* 0x001ea20000300a00 */
[C---:B---3--:R-:W-:Y:S11]  /*547e0*/  HMMA.16816.F32.BF16 R52, R48.reuse, R44, R52 ;  /* 0x0000002c3034723c */ /* 0x048ff60000041834 */
[----:B------:R-:W-:Y:S11]  /*547f0*/  @!UPT UIADD3 URZ, URZ, URZ, URZ ;  /* 0x0000003f3f3ff290 */ /* 0x000ff6000fffe03f */
[----:B------:R-:W-:Y:S01]  /*54800*/  @!UPT UIADD3 URZ, URZ, URZ, URZ ;  /* 0x0000003f3f3ff290 */ /* 0x000fe2000fffe03f */
[----:B------:R0:W-:Y:S04]  /*54810*/  STL.64 [R1+0x500], R52 ;  /* 0x0005003401007387 */ /* 0x0001e80000100a00 */
[----:B------:R-:W-:Y:S04]  /*54820*/  STL.64 [R1+0x508], R54 ;  /* 0x0005083601007387 */ /* 0x000fe80000100a00 */
[----:B0-----:R-:W2:Y:S02]  /*54830*/  LDL.LU.64 R52, [R1+0x5c50] ;  /* 0x005c500001347983 */ /* 0x001ea40000300a00 */
[----:B--2---:R-:W-:Y:S01]  /*54840*/  HMMA.16816.F32.BF16 R12, R48, R52, R12 ;  /* 0x00000034300c723c */ /* 0x004fe2000004180c */
[----:B------:R-:W-:-:S02]  /*54850*/  IMAD.MOV.U32 R19, RZ, RZ, R52 ;  /* 0x000000ffff137224 */ /* 0x000fc400078e0034 */
[----:B------:R-:W-:Y:S11]  /*54860*/  IMAD.MOV.U32 R18, RZ, RZ, R53 ;  /* 0x000000ffff127224 */ /* 0x000ff600078e0035 */
[----:B------:R-:W-:Y:S09]  /*54870*/  @!UPT UIADD3 URZ, URZ, URZ, URZ ;  /* 0x0000003f3f3ff290 */ /* 0x000ff2000fffe03f */
[----:B------:R0:W-:Y:S04]  /*54880*/  STL.64 [R1+0x4f0], R12 ;  /* 0x0004f00c01007387 */ /* 0x0001e80000100a00 */
[----:B------:R-:W-:Y:S04]  /*54890*/  STL.64 [R1+0x4f8], R14 ;  /* 0x0004f80e01007387 */ /* 0x000fe80000100a00 */
[----:B0-----:R-:W2:Y:S04]  /*548a0*/  LDL.LU.64 R12, [R1+0x5c48] ;  /* 0x005c4800010c7983 */ /* 0x001ea80000300a00 */
[----:B------:R-:W3:Y:S02]  /*548b0*/  LDL.LU.64 R52, [R1+0x5c40] ;  /* 0x005c400001347983 */ /* 0x000ee40000300a00 */
[C---:B---3--:R-:W-:Y:S02]  /*548c0*/  HMMA.16816.F32.BF16 R52, R48.reuse, R52, R36 ;  /* 0x000000343034723c */ /* 0x048fe40000041824 */
[----:B------:R-:W3:Y:S04]  /*548d0*/  LDL.LU.64 R38, [R1+0x5c38] ;  /* 0x005c380001267983 */ /* 0x000ee80000300a00 */
[----:B------:R-:W3:Y:S11]  /*548e0*/  LDL.LU.64 R36, [R1+0x5c30] ;  /* 0x005c300001247983 */ /* 0x000ef60000300a00 */
[----:B------:R-:W-:Y:S06]  /*548f0*/  @!UPT UIADD3 URZ, URZ, URZ, URZ ;  /* 0x0000003f3f3ff290 */ /* 0x000fec000fffe03f */
[----:B------:R-:W-:Y:S04]  /*54900*/  STL.64 [R1+0x4e0], R52 ;  /* 0x0004e03401007387 */ /* 0x000fe80000100a00 */
[----:B------:R0:W-:Y:S04]  /*54910*/  STL.64 [R1+0x4e8], R54 ;  /* 0x0004e83601007387 */ /* 0x0001e80000100a00 */
[----:B0-----:R-:W3:Y:S04]  /*54920*/  LDL.LU R55, [R1+0x5c28] ;  /* 0x005c280001377983 */ /* 0x001ee80000300800 */
[----:B------:R-:W4:Y:S01]  /*54930*/  LDL.LU.64 R52, [R1+0x5c20] ;  /* 0x005c200001347983 */ /* 0x000f220000300a00 */
[C---:B------:R-:W-:Y:S08]  /*54940*/  HMMA.16816.F32.BF16 R28, R48.reuse, R40, R28 ;  /* 0x00000028301c723c */ /* 0x040ff0000004181c */
[C---:B--2---:R-:W-:Y:S11]  /*54950*/  HMMA.16816.F32.BF16 R12, R48.reuse, R12, R4 ;  /* 0x0000000c300c723c */ /* 0x044ff60000041804 */
[----:B------:R-:W-:Y:S04]  /*54960*/  @!UPT UIADD3 URZ, URZ, URZ, URZ ;  /* 0x0000003f3f3ff290 */ /* 0x000fe8000fffe03f */
[----:B------:R0:W-:Y:S04]  /*54970*/  STL.64 [R1+0x4d0], R28 ;  /* 0x0004d01c01007387 */ /* 0x0001e80000100a00 */
[----:B------:R1:W-:Y:S04]  /*54980*/  STL.64 [R1+0x4d8], R30 ;  /* 0x0004d81e01007387 */ /* 0x0003e80000100a00 */
[----:B0-----:R-:W2:Y:S04]  /*54990*/  LDL.LU.64 R28, [R1+0x7b0] ;  /* 0x0007b000011c7983 */ /* 0x001ea80000300a00 */
[----:B-1----:R-:W2:Y:S04]  /*549a0*/  LDL.LU.64 R30, [R1+0x7b8] ;  /* 0x0007b800011e7983 */ /* 0x002ea80000300a00 */
[----:B------:R0:W-:Y:S04]  /*549b0*/  STL.64 [R1+0x5bb0], R40 ;  /* 0x005bb02801007387 */ /* 0x0001e80000100a00 */
[----:B0-----:R-:W2:Y:S04]  /*549c0*/  LDL.LU.64 R40, [R1+0x490] ;  /* 0x0004900001287983 */ /* 0x001ea80000300a00 */
[----:B------:R-:W2:Y:S01]  /*549d0*/  LDL.LU.64 R42, [R1+0x498] ;  /* 0x00049800012a7983 */ /* 0x000ea20000300a00 */
[C---:B----4-:R-:W-:Y:S11]  /*549e0*/  HMMA.16816.F32.BF16 R8, R48.reuse, R52, R8 ;  /* 0x000000343008723c */ /* 0x050ff60000041808 */
[----:B------:R-:W-:Y:S11]  /*549f0*/  @!UPT UIADD3 URZ, URZ, URZ, URZ ;  /* 0x0000003f3f3ff290 */ /* 0x000ff6000fffe03f */
[----:B------:R-:W-:Y:S01]  /*54a00*/  @!UPT UIADD3 URZ, URZ, URZ, URZ ;  /* 0x0000003f3f3ff290 */ /* 0x000fe2000fffe03f */
[----:B------:R-:W-:Y:S04]  /*54a10*/  STL.64 [R1+0x4c0], R8 ;  /* 0x0004c00801007387 */ /* 0x000fe80000100a00 */
[----:B------:R0:W-:Y:S04]  /*54a20*/  STL.64 [R1+0x4c8], R10 ;  /* 0x0004c80a01007387 */ /* 0x0001e80000100a00 */
[----:B0-----:R-:W4:Y:S04]  /*54a30*/  LDL.LU.64 R10, [R1+0x5c18] ;  /* 0x005c1800010a7983 */ /* 0x001f280000300a00 */
[----:B------:R-:W2:Y:S04]  /*54a40*/  LDL.LU.64 R8, [R1+0x5c10] ;  /* 0x005c100001087983 */ /* 0x000ea80000300a00 */
[----:B------:R-:W-:Y:S04]  /*54a50*/  STL.64 [R1+0x5ba8], R52 ;  /* 0x005ba83401007387 */ /* 0x000fe80000100a00 */
[----:B------:R-:W2:Y:S04]  /*54a60*/  LDL.LU.64 R6, [R1+0x5c08] ;  /* 0x005c080001067983 */ /* 0x000ea80000300a00 */
[----:B------:R-:W2:Y:S04]  /*54a70*/  LDL.LU.64 R4, [R1+0x5c00] ;  /* 0x005c000001047983 */ /* 0x000ea80000300a00 */
[----:B------:R0:W-:Y:S04]  /*54a80*/  STL.64 [R1+0x4b0], R12 ;  /* 0x0004b00c01007387 */ /* 0x0001e80000100a00 */
[----:B------:R1:W-:Y:S04]  /*54a90*/  STL.64 [R1+0x4b8], R14 ;  /* 0x0004b80e01007387 */ /* 0x0003e80000100a00 */
[----:B0-----:R-:W1:Y:S02]  /*54aa0*/  LDL.LU.64 R12, [R1+0x5bf8] ;  /* 0x005bf800010c7983 */ /* 0x001e640000300a00 */
[C---:B-1----:R-:W-:Y:S02]  /*54ab0*/  HMMA.16816.F32.BF16 R12, R48.reuse, R12, R56 ;  /* 0x0000000c300c723c */ /* 0x042fe40000041838 */
[----:B------:R-:W2:Y:S04]  /*54ac0*/  LDL.LU.64 R58, [R1+0x5bf0] ;  /* 0x005bf000013a7983 */ /* 0x000ea80000300a00 */
[----:B------:R-:W2:Y:S11]  /*54ad0*/  LDL.LU.64 R56, [R1+0x5be8] ;  /* 0x005be80001387983 */ /* 0x000eb60000300a00 */
[----:B------:R-:W-:Y:S06]  /*54ae0*/  @!UPT UIADD3 URZ, URZ, URZ, URZ ;  /* 0x0000003f3f3ff290 */ /* 0x000fec000fffe03f */
[----:B------:R-:W-:Y:S04]  /*54af0*/  STL.64 [R1+0x4a0], R12 ;  /* 0x0004a00c01007387 */ /* 0x000fe80000100a00 */
[----:B------:R0:W-:Y:S04]  /*54b00*/  STL.64 [R1+0x4a8], R14 ;  /* 0x0004a80e01007387 */ /* 0x0001e80000100a00 */
[----:B0-----:R-:W3:Y:S04]  /*54b10*/  LDL.LU.64 R14, [R1+0x5be0] ;  /* 0x005be000010e7983 */ /* 0x001ee80000300a00 */
[----:B------:R-:W3:Y:S01]  /*54b20*/  LDL.LU.64 R12, [R1+0x5bd8] ;  /* 0x005bd800010c7983 */ /* 0x000ee20000300a00 */
[C---:B--2---:R-:W-:Y:S03]  /*54b30*/  HMMA.16816.F32.BF16 R40, R48.reuse, R56, R40 ;  /* 0x000000383028723c */ /* 0x044fe60000041828 */
[----:B------:R-:W-:Y:S04]  /*54b40*/  STL.64 [R1+0x5b70], R58 ;  /* 0x005b703a01007387 */ /* 0x000fe80000100a00 */
[----:B------:R-:W-:Y:S11]  /*54b50*/  STL.64 [R1+0x5b68], R56 ;  /* 0x005b683801007387 */ /* 0x000ff60000100a00 */
[----:B------:R-:W-:Y:S05]  /*54b60*/  @!UPT UIADD3 URZ, URZ, URZ, URZ ;  /* 0x0000003f3f3ff290 */ /* 0x000fea000fffe03f */
[----:B------:R-:W-:Y:S04]  /*54b70*/  STL.64 [R1+0x490], R40 ;  /* 0x0004902801007387 */ /* 0x000fe80000100a00 */
[----:B------:R0:W-:Y:S02]  /*54b80*/  STL.64 [R1+0x498], R42 ;  /* 0x0004982a01007387 */ /* 0x0001e40000100a00 */
[C---:B0-----:R-:W-:Y:S02]  /*54b90*/  HMMA.16816.F32.BF16 R40, R48.reuse, R4, R32 ;  /* 0x000000043028723c */ /* 0x041fe40000041820 */
[----:B------:R-:W3:Y:S04]  /*54ba0*/  LDL.LU.64 R32, [R1+0xdb0] ;  /* 0x000db00001207983 */ /* 0x000ee80000300a00 */
[----:B------:R-:W3:Y:S11]  /*54bb0*/  LDL.LU.64 R34, [R1+0xdb8] ;  /* 0x000db80001227983 */ /* 0x000ef60000300a00 */
[----:B------:R-:W-:Y:S06]  /*54bc0*/  @!UPT UIADD3 URZ, URZ, URZ, URZ ;  /* 0x0000003f3f3ff290 */ /* 0x000fec000fffe03f */
[----:B------:R-:W-:Y:S04]  /*54bd0*/  STL.64 [R1+0x480], R40 ;  /* 0x0004802801007387 */ /* 0x000fe80000100a00 */
[----:B------:R0:W-:Y:S04]  /*54be0*/  STL.64 [R1+0x488], R42 ;  /* 0x0004882a01007387 */ /* 0x0001e80000100a00 */
[----:B------:R-:W2:Y:S01]  /*54bf0*/  LDL.LU.64 R56, [R1] ;  /* 0x0000000001387983 */ /* 0x000ea20000300a00 */
[----:B0-----:R-:W-:Y:S03]  /*54c00*/  HMMA.16816.F32.BF16 R40, R48, R8, R28 ;  /* 0x000000083028723c */ /* 0x001fe6000004181c */
[----:B--2---:R-:W-:Y:S04]  /*54c10*/  STL.64 [R1+0x5b88], R56 ;  /* 0x005b883801007387 */ /* 0x004fe80000100a00 */
[----:B------:R-:W-:Y:S04]  /*54c20*/  STL.64 [R1+0x5b60], R6 ;  /* 0x005b600601007387 */ /* 0x000fe80000100a00 */
[----:B------:R0:W-:Y:S04]  /*54c30*/  STL.64 [R1+0x5b58], R4 ;  /* 0x005b580401007387 */ /* 0x0001e80000100a00 */
[----:B0-----:R-:W2:Y:S04]  /*54c40*/  LDL.LU.64 R4, [R1+0x40] ;  /* 0x0000400001047983 */ /* 0x001ea80000300a00 */
[----:B------:R-:W2:Y:S04]  /*54c50*/  LDL.LU.64 R28, [R1+0xda0] ;  /* 0x000da000011c7983 */ /* 0x000ea80000300a00 */
[----:B------:R-:W2:Y:S04]  /*54c60*/  LDL.LU.64 R30, [R1+0xda8] ;  /* 0x000da800011e7983 */ /* 0x000ea80000300a00 */
[----:B------:R0:W-:Y:S04]  /*54c70*/  STL.64 [R1+0xc0], R40 ;  /* 0x0000c02801007387 */ /* 0x0001e80000100a00 */
[----:B------:R1:W-:Y:S04]  /*54c80*/  STL.64 [R1+0xc8], R42 ;  /* 0x0000c82a01007387 */ /* 0x0003e80000100a00 */
[----:B0-----:R-:W2:Y:S04]  /*54c90*/  LDL.LU.64 R40, [R1+0xbb0] ;  /* 0x000bb00001287983 */ /* 0x001ea80000300a00 */
[----:B-1----:R-:W2:Y:S04]  /*54ca0*/  LDL.LU.64 R42, [R1+0xbb8] ;  /* 0x000bb800012a7983 */ /* 0x002ea80000300a00 */
[----:B------:R-:W2:Y:S04]  /*54cb0*/  LDL.LU.64 R48, [R1+0xb80] ;  /* 0x000b800001307983 */ /* 0x000ea80000300a00 */
[----:B------:R-:W2:Y:S04]  /*54cc0*/  LDL.LU.64 R50, [R1+0xb88] ;  /* 0x000b880001327983 */ /* 0x000ea80000300a00 */
[----:B------:R-:W2:Y:S01]  /*54cd0*/  LDL.LU.64 R56, [R1+0x10] ;  /* 0x0000100001387983 */ /* 0x000ea20000300a00 */
[C---:B---3--:R-:W-:Y:S03]  /*54ce0*/  HMMA.16816.F32.BF16 R32, R12.reuse, R36, R32 ;  /* 0x000000240c20723c */ /* 0x048fe60000041820 */
[----:B--2---:R0:W-:Y:S04]  /*54cf0*/  STL.64 [R1+0x5ba0], R56 ;  /* 0x005ba03801007387 */ /* 0x0041e80000100a00 */
[----:B0-----:R-:W2:Y:S04]  /*54d00*/  LDL.LU.64 R56, [R1+0xb90] ;  /* 0x000b900001387983 */ /* 0x001ea80000300a00 */
[----:B------:R-:W2:Y:S04]  /*54d10*/  LDL.LU.64 R58, [R1+0xb98] ;  /* 0x000b9800013a7983 */ /* 0x000ea80000300a00 */
[----:B----4-:R-:W-:Y:S04]  /*54d20*/  STL.64 [R1+0x5b80], R10 ;  /* 0x005b800a01007387 */ /* 0x010fe80000100a00 */
[----:B------:R0:W-:Y:S04]  /*54d30*/  STL.64 [R1+0x5b78], R8 ;  /* 0x005b780801007387 */ /* 0x0001e80000100a00 */
[----:B0-----:R-:W3:Y:S04]  /*54d40*/  LDL.LU.64 R8, [R1+0xd80] ;  /* 0x000d800001087983 */ /* 0x001ee80000300a00 */
[----:B------:R-:W3:Y:S04]  /*54d50*/  LDL.LU.64 R10, [R1+0xd88] ;  /* 0x000d8800010a7983 */ /* 0x000ee80000300a00 */
[----:B------:R-:W-:Y:S04]  /*54d60*/  STL.64 [R1+0x310], R32 ;  /* 0x0003102001007387 */ /* 0x000fe80000100a00 */
[----:B------:R0:W-:Y:S04]  /*54d70*/  STL.64 [R1+0x318], R34 ;  /* 0x0003182201007387 */ /* 0x0001e80000100a00 */
[----:B0-----:R-:W4:Y:S04]  /*54d80*/  LDL.LU.64 R34, [R1+0x5bd0] ;  /* 0x005bd00001227983 */ /* 0x001f280000300a00 */
[----:B------:R-:W2:Y:S04]  /*54d90*/  LDL.LU.64 R32, [R1+0x5bc8] ;  /* 0x005bc80001207983 */ /* 0x000ea80000300a00 */
[----:B------:R-:W-:Y:S04]  /*54da0*/  STL.64 [R1+0x5b98], R38 ;  /* 0x005b982601007387 */ /* 0x000fe80000100a00 */
[----:B------:R0:W-:Y:S04]  /*54db0*/  STL.64 [R1+0x5b90], R36 ;  /* 0x005b902401007387 */ /* 0x0001e80000100a00 */
[----:B0-----:R-:W3:Y:S04]  /*54dc0*/  LDL.LU.64 R36, [R1+0xd90] ;  /* 0x000d900001247983 */ /* 0x001ee80000300a00 */
[----:B------:R-:W3:Y:S01]  /*54dd0*/  LDL.LU.64 R38, [R1+0xd98] ;  /* 0x000d980001267983 */ /* 0x000ee20000300a00 */
[C---:B--2---:R-:W-:Y:S11]  /*54de0*/  HMMA.16816.F32.BF16 R28, R12.reuse, R32, R28 ;  /* 0x000000200c1c723c */ /* 0x044ff6000004181c */
[----:B------:R-:W-:Y:S11]  /*54df0*/  @!UPT UIADD3 URZ, URZ, URZ, URZ ;  /* 0x0000003f3f3ff290 */ /* 0x000ff6000fffe03f */
[----:B------:R-:W-:Y:S01]  /*54e00*/  @!UPT UIADD3 URZ, URZ, URZ, URZ ;  /* 0x0000003f3f3ff290 */ /* 0x000fe2000fffe03f */
[----:B------:R-:W-:Y:S04]  /*54e10*/  STL.64 [R1+0x300], R28 ;  /* 0x0003001c01007387 */ /* 0x000fe80000100a00 */
[----:B------:R0:W-:Y:S04]  /*54e20*/  STL.64 [R1+0x308], R30 ;  /* 0x0003081e01007387 */ /* 0x0001e80000100a00 */
[----:B0-----:R-:W2:Y:S04]  /*54e30*/  LDL.LU.64 R30, [R1+0x5bc0] ;  /* 0x005bc000011e7983 */ /* 0x001ea80000300a00 */
[----:B------:R-:W3:Y:S02]  /*54e40*/  LDL.LU.64 R28, [R1+0x5bb8] ;  /* 0x005bb800011c7983 */ /* 0x000ee40000300a00 */
[C---:B---3--:R-:W-:Y:S11]  /*54e50*/  HMMA.16816.F32.BF16 R36, R12.reuse, R28, R36 ;  /* 0x0000001c0c24723c */ /* 0x048ff60000041824 */
[----:B------:R-:W-:Y:S11]  /*54e60*/  @!UPT UIADD3 URZ, URZ, URZ, URZ ;  /* 0x0000003f3f3ff290 */ /* 0x000ff6000fffe03f */
[----:B------:R-:W-:Y:S01]  /*54e70*/  @!UPT UIADD3 URZ, URZ, URZ, URZ ;  /* 0x0000003f3f3ff290 */ /* 0x000fe2000fffe03f */
[----:B------:R-:W-:Y:S04]  /*54e80*/  STL.64 [R1+0x2f0], R36 ;  /* 0x0002f02401007387 */ /* 0x000fe80000100a00 */
[----:B------:R0:W-:Y:S02]  /*54e90*/  STL.64 [R1+0x2f8], R38 ;  /* 0x0002f82601007387 */ /* 0x0001e40000100a00 */
[C---:B0-----:R-:W-:Y:S02]  /*54ea0*/  HMMA.16816.F32.BF16 R36, R12.reuse, R24, R8 ;  /* 0x000000180c24723c */ /* 0x041fe40000041808 */
[----:B------:R-:W3:Y:S04]  /*54eb0*/  LDL.LU.64 R8, [R1+0xba0] ;  /* 0x000ba00001087983 */ /* 0x000ee80000300a00 */
[----:B------:R-:W3:Y:S11]  /*54ec0*/  LDL.LU.64 R10, [R1+0xba8] ;  /* 0x000ba800010a7983 */ /* 0x000ef60000300a00 */
[----:B------:R-:W-:Y:S06]  /*54ed0*/  @!UPT UIADD3 URZ, URZ, URZ, URZ ;  /* 0x0000003f3f3ff290 */ /* 0x000fec000fffe03f */
[----:B------:R-:W-:Y:S04]  /*54ee0*/  STL.64 [R1+0x2e0], R36 ;  /* 0x0002e02401007387 */ /* 0x000fe80000100a00 */
[----:B------:R0:W-:Y:S02]  /*54ef0*/  STL.64 [R1+0x2e8], R38 ;  /* 0x0002e82601007387 */ /* 0x0001e40000100a00 */
[C---:B0-----:R-:W-:Y:S02]  /*54f00*/  HMMA.16816.F32.BF16 R36, R12.reuse, R20, R40 ;  /* 0x000000140c24723c */ /* 0x041fe40000041828 */
[----:B------:R-:W2:Y:S04]  /*54f10*/  LDL.LU.64 R40, [R1+0x9b0] ;  /* 0x0009b00001287983 */ /* 0x000ea80000300a00 */
[----:B------:R-:W2:Y:S02]  /*54f20*/  LDL.LU.64 R42, [R1+0x9b8] ;  /* 0x0009b800012a7983 */ /* 0x000ea40000300a00 */
[C---:B------:R-:W-:Y:S11]  /*54f30*/  HMMA.16816.F32.BF16 R56, R12.reuse, R16, R56 ;  /* 0x000000100c38723c */ /* 0x040ff60000041838 */
[----:B------:R-:W-:Y:S04]  /*54f40*/  @!UPT UIADD3 URZ, URZ, URZ, URZ ;  /* 0x0000003f3f3ff290 */ /* 0x000fe8000fffe03f */
[----:B------:R-:W-:Y:S04]  /*54f50*/  STL.64 [R1+0x2d0], R36 ;  /* 0x0002d02401007387 */ /* 0x000fe80000100a00 */
[----:B------:R0:W-:Y:S02]  /*54f60*/  STL.64 [R1+0x2d8], R38 ;  /* 0x0002d82601007387 */ /* 0x0001e40000100a00 */
[----:B0-----:R-:W-:Y:S02]  /*54f70*/  HMMA.16816.F32.BF16 R36, R12, R44, R48 ;  /* 0x0000002c0c24723c */ /* 0x001fe40000041830 */
[----:B------:R0:W1:Y:S04]  /*54f80*/  LDSM.16.MT88.4 R48, [R55+0x1000] ;  /* 0x001000003730783b */ /* 0x0000680000004200 */
[----:B------:R0:W-:Y:S04]  /*54f90*/  STL.64 [R1+0x2c0], R56 ;  /* 0x0002c03801007387 */ /* 0x0001e80000100a00 */
[----:B------:R0:W-:Y:S04]  /*54fa0*/  STL.64 [R1+0x2c8], R58 ;  /* 0x0002c83a01007387 */ /* 0x0001e80000100a00 */
[----:B------:R-:W4:Y:S09]  /*54fb0*/  LDL.LU.64 R52, [R1+0x990] ;  /* 0x0009900001347983 */ /* 0x000f320000300a00 */
[----:B------:R1:W-:Y:S04]  /*54fc0*/  STL.64 [R1+0x2b0], R36 ;  /* 0x0002b02401007387 */ /* 0x0003e80000100a00 */
[----:B------:R1:W-:Y:S04]  /*54fd0*/  STL.64 [R1+0x2b8], R38 ;  /* 0x0002b82601007387 */ /* 0x0003e80000100a00 */
[----:B0-----:R-:W4:Y:S04]  /*54fe0*/  LDL.LU.64 R54, [R1+0x998] ;  /* 0x0009980001367983 */ /* 0x001f280000300a00 */
[----:B------:R-:W4:Y:S04]  /*54ff0*/  LDL.LU.64 R56, [R1+0x980] ;  /* 0x0009800001387983 */ /* 0x000f280000300a00 */
[----:B------:R-:W4:Y:S04]  /*55000*/  LDL.LU.64 R58, [R1+0x988] ;  /* 0x00098800013a7983 */ /* 0x000f280000300a00 */
[----:B-1----:R-:W-:Y:S04]  /*55010*/  STL.64 [R1+0x5a80], R50 ;  /* 0x005a803201007387 */ /* 0x002fe80000100a00 */
[----:B------:R0:W-:Y:S04]  /*55020*/  STL.64 [R1+0x5a78], R48 ;  /* 0x005a783001007387 */ /* 0x0001e80000100a00 */
[----:B------:R-:W4:Y:S04]  /*55030*/  LDL.LU.64 R36, [R1+0x970] ;  /* 0x0009700001247983 */ /* 0x000f280000300a00 */
[----:B------:R-:W4:Y:S01]  /*55040*/  LDL.LU.64 R38, [R1+0x978] ;  /* 0x0009780001267983 */ /* 0x000f220000300a00 */
[----:B0-----:R-:W-:-:S02]  /*55050*/  IMAD.MOV.U32 R48, RZ, RZ, R19 ;  /* 0x000000ffff307224 */ /* 0x001fc400078e0013 */
[----:B------:R-:W-:-:S07]  /*55060*/  IMAD.MOV.U32 R49, RZ, RZ, R18 ;  /* 0x000000ffff317224 */ /* 0x000fce00078e0012 */
[C---:B---3--:R-:W-:Y:S08]  /*55070*/  HMMA.16816.F32.BF16 R8, R12.reuse, R48, R8 ;  /* 0x000000300c08723c */ /* 0x048ff00000041808 */
[----:B--2---:R-:W-:Y:S11]  /*55080*/  HMMA.16816.F32.BF16 R40, R12, R4, R40 ;  /* 0x000000040c28723c */ /* 0x004ff60000041828 */
[----:B------:R-:W-:Y:S04]  /*55090*/  @!UPT UIADD3 URZ, URZ, URZ, URZ ;  /* 0x0000003f3f3ff290 */ /* 0x000fe8000fffe03f */
[----:B------:R0:W-:Y:S04]  /*550a0*/  STL.64 [R1+0x2a0], R8 ;  /* 0x0002a00801007387 */ /* 0x0001e80000100a00 */
[----:B------:R1:W-:Y:S04]  /*550b0*/  STL.64 [R1+0x2a8], R10 ;  /* 0x0002a80a01007387 */ /* 0x0003e80000100a00 */
[----:B0-----:R-:W2:Y:S04]  /*550c0*/  LDL.LU.64 R8, [R1+0x870] ;  /* 0x0008700001087983 */ /* 0x001ea80000300a00 */
[----:B-1----:R-:W2:Y:S04]  /*550d0*/  LDL.LU.64 R10, [R1+0x878] ;  /* 0x00087800010a7983 */ /* 0x002ea80000300a00 */
[----:B------:R0:W-:Y:S04]  /*550e0*/  STL.64 [R1+0x290], R40 ;  /* 0x0002902801007387 */ /* 0x0001e80000100a00 */
[----:B------:R-:W-:Y:S04]  /*550f0*/  STL.64 [R1+0x298], R42 ;  /* 0x0002982a01007387 */ /* 0x000fe80000100a00 */
[----:B0-----:R-:W4:Y:S01]  /*55100*/  LDL.LU.64 R40, [R1+0x5bb0] ;  /* 0x005bb00001287983 */ /* 0x001f220000300a00 */
[----:B------:R-:W-:-:S02]  /*55110*/  IMAD.MOV.U32 R19, RZ, RZ, R4 ;  /* 0x000000ffff137224 */ /* 0x000fc400078e0004 */
[----:B------:R-:W-:Y:S02]  /*55120*/  IMAD.MOV.U32 R23, RZ, RZ, R5 ;  /* 0x000000ffff177224 */ /* 0x000fe400078e0005 */
[----:B------:R-:W3:Y:S04]  /*55130*/  LDL.LU.64 R4, [R1+0x860] ;  /* 0x0008600001047983 */ /* 0x000ee80000300a00 */
[----:B------:R-:W3:Y:S01]  /*55140*/  LDL.LU.64 R6, [R1+0x868] ;  /* 0x0008680001067983 */ /* 0x000ee20000300a00 */
[----:B----4-:R-:W-:Y:S11]  /*55150*/  HMMA.16816.F32.BF16 R52, R12, R40, R52 ;  /* 0x000000280c34723c */ /* 0x010ff60000041834 */
[----:B------:R-:W-:Y:S11]  /*55160*/  @!UPT UIADD3 URZ, URZ, URZ, URZ ;  /* 0x0000003f3f3ff290 */ /* 0x000ff6000fffe03f */
[----:B------:R-:W-:Y:S01]  /*55170*/  @!UPT UIADD3 URZ, URZ, URZ, URZ ;  /* 0x0000003f3f3ff290 */ /* 0x000fe2000fffe03f */
[----:B------:R0:W-:Y:S04]  /*55180*/  STL.64 [R1+0x280], R52 ;  /* 0x0002803401007387 */ /* 0x0001e80000100a00 */
[----:B------:R1:W-:Y:S04]  /*55190*/  STL.64 [R1+0x288], R54 ;  /* 0x0002883601007387 */ /* 0x0003e80000100a00 */
[----:B0-----:R-:W1:Y:S01]  /*551a0*/  LDL.LU.64 R52, [R1+0x5ba8] ;  /* 0x005ba80001347983 */ /* 0x001e620000300a00 */
[----:B------:R-:W-:Y:S02]  /*551b0*/  IMAD.MOV.U32 R46, RZ, RZ, R40 ;  /* 0x000000ffff2e7224 */ /* 0x000fe400078e0028 */
[----:B------:R-:W-:-:S02]  /*551c0*/  IMAD.MOV.U32 R18, RZ, RZ, R41 ;  /* 0x000000ffff127224 */ /* 0x000fc400078e0029 */
[----:B------:R-:W4:Y:S04]  /*551d0*/  LDL.LU.64 R40, [R1+0x850] ;  /* 0x0008500001287983 */ /* 0x000f280000300a00 */
[----:B------:R-:W4:Y:S01]  /*551e0*/  LDL.LU.64 R42, [R1+0x858] ;  /* 0x00085800012a7983 */ /* 0x000f220000300a00 */
[C---:B-1----:R-:W-:Y:S03]  /*551f0*/  HMMA.16816.F32.BF16 R52, R12.reuse, R52, R56 ;  /* 0x000000340c34723c */ /* 0x042fe60000041838 */
[----:B------:R-:W2:Y:S11]  /*55200*/  LDL.LU.64 R56, [R1+0x5ba0] ;  /* 0x005ba00001387983 */ /* 0x000eb60000300a00 */
[----:B------:R-:W-:Y:S09]  /*55210*/  @!UPT UIADD3 URZ, URZ, URZ, URZ ;  /* 0x0000003f3f3ff290 */ /* 0x000ff2000fffe03f */
        /* <DEDUP_REMOVED lines=23> */
[C---:B---3--:R-:W-:Y:S11]  /*55390*/  HMMA.16816.F32.BF16 R4, R12.reuse, R56, R4 ;  /* 0x000000380c04723c */ /* 0x048ff60000041804 */
[----:B------:R-:W-:Y:S11]  /*553a0*/  @!UPT UIADD3 URZ, URZ, URZ, URZ ;  /* 0x0000003f3f3ff290 */ /* 0x000ff6000fffe03f */
[----:B------:R-:W-:Y:S01]  /*553b0*/  @!UPT UIADD3 URZ, URZ, URZ, URZ ;  /* 0x0000003f3f3ff290 */ /* 0x000fe2000fffe03f */
[----:B------:R-:W-:Y:S04]  /*553c0*/  STL.64 [R1+0x240], R4 ;  /* 0x0002400401007387 */ /* 0x000fe80000100a00 */
[----:B------:R0:W-:Y:S04]  /*553d0*/  STL.64 [R1+0x248], R6 ;  /* 0x0002480601007387 */ /* 0x0001e80000100a00 */
[----:B0-----:R-:W3:Y:S04]  /*553e0*/  LDL.LU.64 R6, [R1+0x5b60] ;  /* 0x005b600001067983 */ /* 0x001ee80000300a00 */
[----:B------:R-:W4:Y:S04]  /*553f0*/  LDL.LU.64 R4, [R1+0x5b58] ;  /* 0x005b580001047983 */ /* 0x000f280000300a00 */
[----:B--2---:R-:W-:Y:S04]  /*55400*/  STL.64 [R1+0x5ab0], R58 ;  /* 0x005ab03a01007387 */ /* 0x004fe80000100a00 */
[----:B------:R0:W-:Y:S01]  /*55410*/  STL.64 [R1+0x5aa8], R56 ;  /* 0x005aa83801007387 */ /* 0x0001e20000100a00 */
[C---:B------:R-:W-:Y:S03]  /*55420*/  HMMA.16816.F32.BF16 R52, R12.reuse, R8, R52 ;  /* 0x000000080c34723c */ /* 0x040fe60000041834 */
[----:B0-----:R-:W2:Y:S04]  /*55430*/  LDL.LU.64 R56, [R1+0xc20] ;  /* 0x000c200001387983 */ /* 0x001ea80000300a00 */
[----:B------:R-:W2:Y:S01]  /*55440*/  LDL.LU.64 R58, [R1+0xc28] ;  /* 0x000c2800013a7983 */ /* 0x000ea20000300a00 */
[----:B----4-:R-:W-:Y:S11]  /*55450*/  HMMA.16816.F32.BF16 R40, R12, R4, R40 ;  /* 0x000000040c28723c */ /* 0x010ff60000041828 */
[----:B------:R-:W-:Y:S11]  /*55460*/  @!UPT UIADD3 URZ, URZ, URZ, URZ ;  /* 0x0000003f3f3ff290 */ /* 0x000ff6000fffe03f */
[----:B------:R-:W-:Y:S01]  /*55470*/  @!UPT UIADD3 URZ, URZ, URZ, URZ ;  /* 0x0000003f3f3ff290 */ /* 0x000fe2000fffe03f */
[----:B------:R-:W-:Y:S04]  /*55480*/  STL.64 [R1+0x230], R40 ;  /* 0x0002302801007387 */ /* 0x000fe80000100a00 */
[----:B------:R0:W-:Y:S04]  /*55490*/  STL.64 [R1+0x238], R42 ;  /* 0x0002382a01007387 */ /* 0x0001e80000100a00 */
[----:B0-----:R-:W4:Y:S04]  /*554a0*/  LDL.LU.64 R42, [R1+0x5b50] ;  /* 0x005b5000012a7983 */ /* 0x001f280000300a00 */
[----:B------:R-:W4:Y:S04]  /*554b0*/  LDL.LU.64 R40, [R1+0x5b48] ;  /* 0x005b480001287983 */ /* 0x000f280000300a00 */
[----:B---3--:R-:W-:Y:S04]  /*554c0*/  STL.64 [R1+0x5aa0], R6 ;  /* 0x005aa00601007387 */ /* 0x008fe80000100a00 */
[----:B------:R0:W-:Y:S04]  /*554d0*/  STL.64 [R1+0x5a98], R4 ;  /* 0x005a980401007387 */ /* 0x0001e80000100a00 */
[----:B0-----:R-:W4:Y:S04]  /*554e0*/  LDL.LU.64 R4, [R1+0xc60] ;  /* 0x000c600001047983 */ /* 0x001f280000300a00 */
[----:B------:R-:W4:Y:S04]  /*554f0*/  LDL.LU.64 R6, [R1+0xc68] ;  /* 0x000c680001067983 */ /* 0x000f280000300a00 */
[----:B------:R-:W3:Y:S04]  /*55500*/  LDL.LU.64 R12, [R1+0xcb0] ;  /* 0x000cb000010c7983 */ /* 0x000ee80000300a00 */
[----:B------:R-:W3:Y:S04]  /*55510*/  LDL.LU.64 R14, [R1+0xcb8] ;  /* 0x000cb800010e7983 */ /* 0x000ee80000300a00 */
[----:B------:R0:W-:Y:S04]  /*55520*/  STL.64 [R1+0xb0], R52 ;  /* 0x0000b03401007387 */ /* 0x0001e80000100a00 */
[----:B------:R1:W-:Y:S04]  /*55530*/  STL.64 [R1+0xb8], R54 ;  /* 0x0000b83601007387 */ /* 0x0003e80000100a00 */
[----:B0-----:R-:W2:Y:S04]  /*55540*/  LDL.LU.64 R52, [R1+0xc00] ;  /* 0x000c000001347983 */ /* 0x001ea80000300a00 */
[----:B-1----:R-:W2:Y:S04]  /*55550*/  LDL.LU.64 R54, [R1+0xc08] ;  /* 0x000c080001367983 */ /* 0x002ea80000300a00 */
[----:B------:R-:W-:Y:S04]  /*55560*/  STL.64 [R1+0x5ac0], R10 ;  /* 0x005ac00a01007387 */ /* 0x000fe80000100a00 */
[----:B------:R4:W-:Y:S02]  /*55570*/  STL.64 [R1+0x5ab8], R8 ;  /* 0x005ab80801007387 */ /* 0x0009e40000100a00 */
[C---:B----4-:R-:W-:Y:S08]  /*55580*/  HMMA.16816.F32.BF16 R8, R40.reuse, R32, R4 ;  /* 0x000000202808723c */ /* 0x050ff00000041804 */
[C---:B---3--:R-:W-:Y:S08]  /*55590*/  HMMA.16816.F32.BF16 R12, R40.reuse, R36, R12 ;  /* 0x00000024280c723c */ /* 0x048ff0000004180c */
[----:B--2---:R-:W-:Y:S11]  /*555a0*/  HMMA.16816.F32.BF16 R4, R40, R28, R56 ;  /* 0x0000001c2804723c */ /* 0x004ff60000041838 */
[----:B------:R-:W-:Y:S04]  /*555b0*/  @!UPT UIADD3 URZ, URZ, URZ, URZ ;  /* 0x0000003f3f3ff290 */ /* 0x000fe8000fffe03f */
[----:B------:R-:W-:Y:S04]  /*555c0*/  STL.64 [R1+0xa0], R12 ;  /* 0x0000a00c01007387 */ /* 0x000fe80000100a00 */
[----:B------:R-:W-:Y:S04]  /*555d0*/  STL.64 [R1+0xa8], R14 ;  /* 0x0000a80e01007387 */ /* 0x000fe80000100a00 */
[----:B------:R0:W-:Y:S01]  /*555e0*/  STL.64 [R1+0x90], R8 ;  /* 0x0000900801007387 */ /* 0x0001e20000100a00 */
[----:B------:R-:W-:Y:S02]  /*555f0*/  IMAD.MOV.U32 R32, RZ, RZ, R4 ;  /* 0x000000ffff207224 */ /* 0x000fe400078e0004 */
[----:B------:R-:W-:Y:S01]  /*55600*/  IMAD.MOV.U32 R33, RZ, RZ, R5 ;  /* 0x000000ffff217224 */ /* 0x000fe200078e0005 */
[----:B------:R1:W-:Y:S01]  /*55610*/  STL.64 [R1+0x98], R10 ;  /* 0x0000980a01007387 */ /* 0x0003e20000100a00 */
[----:B------:R-:W-:-:S02]  /*55620*/  IMAD.MOV.U32 R29, RZ, RZ, R6 ;  /* 0x000000ffff1d7224 */ /* 0x000fc400078e0006 */
[----:B------:R-:W-:Y:S01]  /*55630*/  IMAD.MOV.U32 R28, RZ, RZ, R7 ;  /* 0x000000ffff1c7224 */ /* 0x000fe200078e0007 */
[----:B------:R-:W2:Y:S04]  /*55640*/  LDL.LU.64 R4, [R1+0x9f0] ;  /* 0x0009f00001047983 */ /* 0x000ea80000300a00 */
[----:B------:R-:W2:Y:S04]  /*55650*/  LDL.LU.64 R6, [R1+0x9f8] ;  /* 0x0009f80001067983 */ /* 0x000ea80000300a00 */
[----:B0-----:R-:W3:Y:S04]  /*55660*/  LDL.LU.64 R8, [R1+0x9a0] ;  /* 0x0009a00001087983 */ /* 0x001ee80000300a00 */
[----:B-1----:R-:W3:Y:S01]  /*55670*/  LDL.LU.64 R10, [R1+0x9a8] ;  /* 0x0009a800010a7983 */ /* 0x002ee20000300a00 */
[----:B------:R-:W-:Y:S03]  /*55680*/  HMMA.16816.F32.BF16 R12, R40, R24, R52 ;  /* 0x00000018280c723c */ /* 0x000fe60000041834 */
[----:B------:R-:W4:Y:S04]  /*55690*/  LDL R51, [R1+0xb4c] ;  /* 0x000b4c0001337983 */ /* 0x000f280000100800 */
[----:B------:R-:W-:Y:S04]  /*556a0*/  STL.64 [R1+0x5ae0], R30 ;  /* 0x005ae01e01007387 */ /* 0x000fe80000100a00 */
[----:B------:R-:W-:Y:S04]  /*556b0*/  STL.64 [R1+0x5ad8], R28 ;  /* 0x005ad81c01007387 */ /* 0x000fe80000100a00 */
[----:B------:R-:W-:Y:S09]  /*556c0*/  STL.64 [R1+0x5ad0], R34 ;  /* 0x005ad02201007387 */ /* 0x000ff20000100a00 */
[----:B------:R-:W-:-:S02]  /*556d0*/  IMAD.MOV.U32 R36, RZ, RZ, R12 ;  /* 0x000000ffff247224 */ /* 0x000fc400078e000c */
[----:B------:R-:W-:Y:S02]  /*556e0*/  IMAD.MOV.U32 R37, RZ, RZ, R13 ;  /* 0x000000ffff257224 */ /* 0x000fe400078e000d */
[----:B------:R-:W-:Y:S02]  /*556f0*/  IMAD.MOV.U32 R25, RZ, RZ, R14 ;  /* 0x000000ffff197224 */ /* 0x000fe400078e000e */
[----:B------:R-:W-:Y:S01]  /*55700*/  IMAD.MOV.U32 R24, RZ, RZ, R15 ;  /* 0x000000ffff187224 */ /* 0x000fe200078e000f */
[----:B------:R-:W-:Y:S04]  /*55710*/  STL.64 [R1+0x5ac8], R32 ;  /* 0x005ac82001007387 */ /* 0x000fe80000100a00 */
[----:B------:R-:W-:Y:S04]  /*55720*/  STL.64 [R1+0x5b00], R26 ;  /* 0x005b001a01007387 */ /* 0x000fe80000100a00 */
[----:B------:R0:W-:Y:S04]  /*55730*/  STL.64 [R1+0x5af8], R24 ;  /* 0x005af81801007387 */ /* 0x0001e80000100a00 */
[----:B------:R-:W-:Y:S04]  /*55740*/  STL.64 [R1+0x5af0], R38 ;  /* 0x005af02601007387 */ /* 0x000fe80000100a00 */
[----:B------:R-:W-:Y:S01]  /*55750*/  STL.64 [R1+0x5ae8], R36 ;  /* 0x005ae82401007387 */ /* 0x000fe20000100a00 */
[----:B------:R-:W-:-:S02]  /*55760*/  IMAD.MOV.U32 R56, RZ, RZ, R61 ;  /* 0x000000ffff387224 */ /* 0x000fc400078e003d */
[----:B------:R-:W-:Y:S02]  /*55770*/  IMAD.MOV.U32 R57, RZ, RZ, R47 ;  /* 0x000000ffff397224 */ /* 0x000fe400078e002f */
[----:B0-----:R-:W-:Y:S02]  /*55780*/  IMAD.MOV.U32 R24, RZ, RZ, R46 ;  /* 0x000000ffff187224 */ /* 0x001fe400078e002e */
[----:B------:R-:W-:Y:S02]  /*55790*/  IMAD.MOV.U32 R25, RZ, RZ, R18 ;  /* 0x000000ffff197224 */ /* 0x000fe400078e0012 */
[----:B------:R-:W-:Y:S02]  /*557a0*/  IMAD.MOV.U32 R32, RZ, RZ, R22 ;  /* 0x000000ffff207224 */ /* 0x000fe400078e0016 */
[----:B------:R-:W-:Y:S01]  /*557b0*/  IMAD.MOV.U32 R33, RZ, RZ, R50 ;  /* 0x000000ffff217224 */ /* 0x000fe200078e0032 */
[C---:B--2---:R-:W-:Y:S01]  /*557c0*/  HMMA.16816.F32.BF16 R12, R40.reuse, R20, R4 ;  /* 0x00000014280c723c */ /* 0x044fe20000041804 */
[----:B------:R-:W2:Y:S04]  /*557d0*/  LDL.LU.64 R4, [R1+0x960] ;  /* 0x0009600001047983 */ /* 0x000ea80000300a00 */
[----:B------:R-:W2:Y:S03]  /*557e0*/  LDL.LU.64 R6, [R1+0x968] ;  /* 0x0009680001067983 */ /* 0x000ea60000300a00 */
[----:B---3--:R-:W-:Y:S11]  /*557f0*/  HMMA.16816.F32.BF16 R52, R40, R16, R8 ;  /* 0x000000102834723c */ /* 0x008ff60000041808 */
[----:B------:R-:W-:Y:S04]  /*55800*/  @!UPT UIADD3 URZ, URZ, URZ, URZ ;  /* 0x0000003f3f3ff290 */ /* 0x000fe8000fffe03f */
[----:B------:R-:W-:Y:S04]  /*55810*/  STL.64 [R1+0x60], R12 ;  /* 0x0000600c01007387 */ /* 0x000fe80000100a00 */
[----:B------:R-:W-:Y:S04]  /*55820*/  STL.64 [R1+0x68], R14 ;  /* 0x0000680e01007387 */ /* 0x000fe80000100a00 */
[----:B------:R-:W3:Y:S04]  /*55830*/  LDL.LU R61, [R1+0x5b40] ;  /* 0x005b4000013d7983 */ /* 0x000ee80000300800 */
[----:B------:R-:W3:Y:S04]  /*55840*/  LDL.LU R47, [R1+0x5b3c] ;  /* 0x005b3c00012f7983 */ /* 0x000ee80000300800 */
[----:B------:R-:W-:Y:S04]  /*55850*/  STL.64 [R1+0x5b08], R56 ;  /* 0x005b083801007387 */ /* 0x000fe80000100a00 */
[----:B------:R-:W3:Y:S04]  /*55860*/  LDL.LU R46, [R1+0x5b38] ;  /* 0x005b3800012e7983 */ /* 0x000ee80000300800 */
[----:B------:R-:W3:Y:S04]  /*55870*/  LDL.LU R18, [R1+0x5b34] ;  /* 0x005b340001127983 */ /* 0x000ee80000300800 */
[----:B------:R0:W-:Y:S04]  /*55880*/  STL.64 [R1+0x5b10], R24 ;  /* 0x005b101801007387 */ /* 0x0001e80000100a00 */
[----:B----4-:R-:W1:Y:S01]  /*55890*/  LDSM.16.MT88.4 R12, [R51+0x1080] ;  /* 0x00108000330c783b */ /* 0x010e620000004200 */
[----:B0-----:R-:W-:-:S02]  /*558a0*/  IMAD.MOV.U32 R24, RZ, RZ, R19 ;  /* 0x000000ffff187224 */ /* 0x001fc400078e0013 */
[----:B------:R-:W-:Y:S01]  /*558b0*/  IMAD.MOV.U32 R25, RZ, RZ, R23 ;  /* 0x000000ffff197224 */ /* 0x000fe200078e0017 */
[----:B------:R-:W4:Y:S04]  /*558c0*/  LDL.LU R19, [R1+0x5b30] ;  /* 0x005b300001137983 */ /* 0x000f280000300800 */
[----:B------:R-:W3:Y:S04]  /*558d0*/  LDL.LU R23, [R1+0x5b2c] ;  /* 0x005b2c0001177983 */ /* 0x000ee80000300800 */
[----:B------:R-:W-:Y:S04]  /*558e0*/  STL.64 [R1+0x5b20], R24 ;  /* 0x005b201801007387 */ /* 0x000fe80000100a00 */
[----:B------:R-:W3:Y:S04]  /*558f0*/  LDL.LU R22, [R1+0x5b28] ;  /* 0x005b280001167983 */ /* 0x000ee80000300800 */
[----:B------:R-:W-:Y:S04]  /*55900*/  STL.64 [R1+0x5b18], R32 ;  /* 0x005b182001007387 */ /* 0x000fe80000100a00 */
[----:B------:R-:W-:Y:S04]  /*55910*/  STL.64 [R1+0x5550], R54 ;  /* 0x0055503601007387 */ /* 0x000fe80000100a00 */
[----:B------:R0:W-:Y:S04]  /*55920*/  STL.64 [R1+0x5548], R52 ;  /* 0x0055483401007387 */ /* 0x0001e80000100a00 */
[----:B0-----:R-:W3:Y:S04]  /*55930*/  LDL.LU.64 R52, [R1+0x20] ;  /* 0x0000200001347983 */ /* 0x001ee80000300a00 */
[----:B------:R-:W3:Y:S04]  /*55940*/  LDL.64 R54, [R1+0x28] ;  /* 0x0000280001367983 */ /* 0x000ee80000100a00 */
[----:B------:R-:W3:Y:S04]  /*55950*/  LDL.LU.64 R24, [R1+0x950] ;  /* 0x0009500001187983 */ /* 0x000ee80000300a00 */
[----:B------:R-:W3:Y:S04]  /*55960*/  LDL.LU.64 R26, [R1+0x958] ;  /* 0x00095800011a7983 */ /* 0x000ee80000300a00 */
[----:B------:R-:W4:Y:S04]  /*55970*/  LDL.LU.64 R32, [R1+0x7d0] ;  /* 0x0007d00001207983 */ /* 0x000f280000300a00 */
        /* <DEDUP_REMOVED lines=8> */
[----:B------:R-:W4:Y:S01]  /*55a00*/  LDL.LU.64 R10, [R1+0x838] ;  /* 0x00083800010a7983 */ /* 0x000f220000300a00 */
[----:B--2---:R-:W-:Y:S11]  /*55a10*/  HMMA.16816.F32.BF16 R4, R40, R44, R4 ;  /* 0x0000002c2804723c */ /* 0x004ff60000041804 */
[----:B------:R-:W-:Y:S11]  /*55a20*/  @!UPT UIADD3 URZ, URZ, URZ, URZ ;  /* 0x0000003f3f3ff290 */ /* 0x000ff6000fffe03f */
[----:B------:R-:W-:Y:S02]  /*55a30*/  @!UPT UIADD3 URZ, URZ, URZ, URZ ;  /* 0x0000003f3f3ff290 */ /* 0x000fe4000fffe03f */
[----:B------:R-:W-:Y:S02]  /*55a40*/  IMAD.MOV.U32 R21, RZ, RZ, R4 ;  /* 0x000000ffff157224 */ /* 0x000fe400078e0004 */
[----:B------:R-:W-:Y:S02]  /*55a50*/  IMAD.MOV.U32 R20, RZ, RZ, R5 ;  /* 0x000000ffff147224 */ /* 0x000fe400078e0005 */
[----:B------:R-:W-:Y:S01]  /*55a60*/  IMAD.MOV.U32 R17, RZ, RZ, R6 ;  /* 0x000000ffff117224 */ /* 0x000fe200078e0006 */
[----:B------:R-:W2:Y:S01]  /*55a70*/  LDL.LU.64 R4, [R1+0x820] ;  /* 0x0008200001047983 */ /* 0x000ea20000300a00 */
[----:B------:R-:W-:-:S03]  /*55a80*/  IMAD.MOV.U32 R16, RZ, RZ, R7 ;  /* 0x000000ffff107224 */ /* 0x000fc600078e0007 */
[----:B------:R-:W2:Y:S04]  /*55a90*/  LDL.LU.64 R6, [R1+0x828] ;  /* 0x0008280001067983 */ /* 0x000ea80000300a00 */
[----:B-1----:R-:W-:Y:S04]  /*55aa0*/  STL.64 [R1+0x59e0], R14 ;  /* 0x0059e00e01007387 */ /* 0x002fe80000100a00 */
[----:B------:R0:W-:Y:S04]  /*55ab0*/  STL.64 [R1+0x59d8], R12 ;  /* 0x0059d80c01007387 */ /* 0x0001e80000100a00 */
[----:B0-----:R-:W2:Y:S04]  /*55ac0*/  LDL.LU R12, [R1+0x450] ;  /* 0x00045000010c7983 */ /* 0x001ea80000300800 */
[----:B------:R-:W2:Y:S04]  /*55ad0*/  LDL.LU R13, [R1+0x454] ;  /* 0x00045400010d7983 */ /* 0x000ea80000300800 */
[----:B------:R-:W2:Y:S04]  /*55ae0*/  LDL.LU R14, [R1+0x458] ;  /* 0x00045800010e7983 */ /* 0x000ea80000300800 */
[----:B------:R-:W2:Y:S01]  /*55af0*/  LDL.LU R15, [R1+0x45c] ;  /* 0x00045c00010f7983 */ /* 0x000ea20000300800 */
[C---:B---3--:R-:W-:Y:S03]  /*55b00*/  HMMA.16816.F32.BF16 R48, R40.reuse, R48, R24 ;  /* 0x000000302830723c */ /* 0x048fe60000041818 */
[----:B------:R-:W4:Y:S11]  /*55b10*/  LDL.LU.64 R24, [R1+0x5b20] ;  /* 0x005b200001187983 */ /* 0x000f360000300a00 */
[----:B------:R-:W-:Y:S09]  /*55b20*/  @!UPT UIADD3 URZ, URZ, URZ, URZ ;  /* 0x0000003f3f3ff290 */ /* 0x000ff2000fffe03f */
[----:B------:R0:W-:Y:S04]  /*55b30*/  STL.64 [R1+0x7c0], R48 ;  /* 0x0007c03001007387 */ /* 0x0001e80000100a00 */
[----:B------:R1:W-:Y:S04]  /*55b40*/  STL.64 [R1+0x7c8], R50 ;  /* 0x0007c83201007387 */ /* 0x0003e80000100a00 */
[----:B0-----:R-:W3:Y:S04]  /*55b50*/  LDL.LU.64 R48, [R1+0x810] ;  /* 0x0008100001307983 */ /* 0x001ee80000300a00 */
[----:B-1----:R-:W3:Y:S01]  /*55b60*/  LDL.LU.64 R50, [R1+0x818] ;  /* 0x0008180001327983 */ /* 0x002ee20000300a00 */
[C---:B----4-:R-:W-:Y:S03]  /*55b70*/  HMMA.16816.F32.BF16 R24, R40.reuse, R24, R32 ;  /* 0x000000182818723c */ /* 0x050fe60000041820 */
[----:B------:R-:W4:Y:S11]  /*55b80*/  LDL.LU.64 R32, [R1+0x5b18] ;  /* 0x005b180001207983 */ /* 0x000f360000300a00 */
[----:B------:R-:W-:Y:S09]  /*55b90*/  @!UPT UIADD3 URZ, URZ, URZ, URZ ;  /* 0x0000003f3f3ff290 */ /* 0x000ff2000fffe03f */
[----:B------:R0:W-:Y:S04]  /*55ba0*/  STL.64 [R1+0x7d0], R24 ;  /* 0x0007d01801007387 */ /* 0x0001e80000100a00 */
[----:B------:R1:W-:Y:S04]  /*55bb0*/  STL.64 [R1+0x7d8], R26 ;  /* 0x0007d81a01007387 */ /* 0x0003e80000100a00 */
[----:B0-----:R-:W1:Y:S01]  /*55bc0*/  LDL.LU.64 R24, [R1+0x5b10] ;  /* 0x005b100001187983 */ /* 0x001e620000300a00 */
[C---:B------:R-:W-:Y:S08]  /*55bd0*/  HMMA.16816.F32.BF16 R36, R40.reuse, R52, R36 ;  /* 0x000000342824723c */ /* 0x040ff00000041824 */
[C---:B-1----:R-:W-:Y:S01]  /*55be0*/  HMMA.16816.F32.BF16 R24, R40.reuse, R24, R56 ;  /* 0x000000182818723c */ /* 0x042fe20000041838 */
[----:B------:R-:W2:Y:S07]  /*55bf0*/  LDL.LU.64 R56, [R1+0x5b08] ;  /* 0x005b080001387983 */ /* 0x000eae0000300a00 */
[C---:B----4-:R-:W-:Y:S11]  /*55c00*/  HMMA.16816.F32.BF16 R32, R40.reuse, R32, R28 ;  /* 0x000000202820723c */ /* 0x050ff6000004181c */
[----:B------:R-:W-:Y:S04]  /*55c10*/  @!UPT UIADD3 URZ, URZ, URZ, URZ ;  /* 0x0000003f3f3ff290 */ /* 0x000fe8000fffe03f */
[----:B------:R-:W-:Y:S04]  /*55c20*/  STL.64 [R1+0x7e0], R24 ;  /* 0x0007e01801007387 */ /* 0x000fe80000100a00 */
[----:B------:R0:W-:Y:S04]  /*55c30*/  STL.64 [R1+0x7e8], R26 ;  /* 0x0007e81a01007387 */ /* 0x0001e80000100a00 */
[----:B0-----:R-:W4:Y:S04]  /*55c40*/  LDL.LU.64 R26, [R1+0x5b00] ;  /* 0x005b0000011a7983 */ /* 0x001f280000300a00 */
[----:B------:R-:W3:Y:S04]  /*55c50*/  LDL.LU.64 R24, [R1+0x5af8] ;  /* 0x005af80001187983 */ /* 0x000ee80000300a00 */
[----:B------:R-:W-:Y:S04]  /*55c60*/  STL.64 [R1+0x7f0], R36 ;  /* 0x0007f02401007387 */ /* 0x000fe80000100a00 */
[----:B------:R0:W-:Y:S04]  /*55c70*/  STL.64 [R1+0x7f8], R38 ;  /* 0x0007f82601007387 */ /* 0x0001e80000100a00 */
[----:B0-----:R-:W3:Y:S04]  /*55c80*/  LDL.LU.64 R38, [R1+0x5af0] ;  /* 0x005af00001267983 */ /* 0x001ee80000300a00 */
[----:B------:R-:W3:Y:S04]  /*55c90*/  LDL.LU.64 R36, [R1+0x5ae8] ;  /* 0x005ae80001247983 */ /* 0x000ee80000300a00 */
[----:B------:R0:W-:Y:S04]  /*55ca0*/  STL.64 [R1+0x5a38], R54 ;  /* 0x005a383601007387 */ /* 0x0001e80000100a00 */
[----:B------:R-:W3:Y:S04]  /*55cb0*/  LDL.LU R52, [R1+0x460] ;  /* 0x0004600001347983 */ /* 0x000ee80000300800 */
[----:B------:R-:W3:Y:S04]  /*55cc0*/  LDL.LU R53, [R1+0x464] ;  /* 0x0004640001357983 */ /* 0x000ee80000300800 */
[----:B0-----:R-:W3:Y:S04]  /*55cd0*/  LDL.LU R54, [R1+0x468] ;  /* 0x0004680001367983 */ /* 0x001ee80000300800 */
[----:B------:R-:W3:Y:S04]  /*55ce0*/  LDL.LU R55, [R1+0x46c] ;  /* 0x00046c0001377983 */ /* 0x000ee80000300800 */
[----:B------:R-:W3:Y:S04]  /*55cf0*/  LDL.LU.64 R30, [R1+0x5ae0] ;  /* 0x005ae000011e7983 */ /* 0x000ee80000300a00 */
[----:B------:R-:W3:Y:S04]  /*55d00*/  LDL.LU.64 R28, [R1+0x5ad8] ;  /* 0x005ad800011c7983 */ /* 0x000ee80000300a00 */
[----:B------:R-:W-:Y:S04]  /*55d10*/  STL.64 [R1+0x890], R32 ;  /* 0x0008902001007387 */ /* 0x000fe80000100a00 */
[----:B------:R0:W-:Y:S04]  /*55d20*/  STL.64 [R1+0x898], R34 ;  /* 0x0008982201007387 */ /* 0x0001e80000100a00 */
[----:B0-----:R-:W3:Y:S04]  /*55d30*/  LDL.LU.64 R34, [R1+0x5ad0] ;  /* 0x005ad00001227983 */ /* 0x001ee80000300a00 */
[----:B------:R-:W3:Y:S01]  /*55d40*/  LDL.LU.64 R32, [R1+0x5ac8] ;  /* 0x005ac80001207983 */ /* 0x000ee20000300a00 */
[C---:B--2---:R-:W-:Y:S03]  /*55d50*/  HMMA.16816.F32.BF16 R56, R40.reuse, R56, R8 ;  /* 0x000000382838723c */ /* 0x044fe60000041808 */
[----:B------:R-:W2:Y:S04]  /*55d60*/  LDL.LU.64 R10, [R1+0x5ac0] ;  /* 0x005ac000010a7983 */ /* 0x000ea80000300a00 */
[----:B------:R-:W2:Y:S11]  /*55d70*/  LDL.LU.64 R8, [R1+0x5ab8] ;  /* 0x005ab80001087983 */ /* 0x000eb60000300a00 */
[----:B------:R-:W-:Y:S05]  /*55d80*/  @!UPT UIADD3 URZ, URZ, URZ, URZ ;  /* 0x0000003f3f3ff290 */ /* 0x000fea000fffe03f */
[----:B------:R-:W-:Y:S04]  /*55d90*/  STL.64 [R1+0x8b0], R56 ;  /* 0x0008b03801007387 */ /* 0x000fe80000100a00 */
[----:B------:R0:W-:Y:S04]  /*55da0*/  STL.64 [R1+0x8b8], R58 ;  /* 0x0008b83a01007387 */ /* 0x0001e80000100a00 */
[----:B0-----:R-:W2:Y:S04]  /*55db0*/  LDL.LU.64 R58, [R1+0x5ab0] ;  /* 0x005ab000013a7983 */ /* 0x001ea80000300a00 */
[----:B------:R-:W2:Y:S02]  /*55dc0*/  LDL.LU.64 R56, [R1+0x5aa8] ;  /* 0x005aa80001387983 */ /* 0x000ea40000300a00 */
[----:B--2---:R-:W-:Y:S11]  /*55dd0*/  HMMA.16816.F32.BF16 R4, R40, R56, R4 ;  /* 0x000000382804723c */ /* 0x004ff60000041804 */
[----:B------:R-:W-:Y:S11]  /*55de0*/  @!UPT UIADD3 URZ, URZ, URZ, URZ ;  /* 0x0000003f3f3ff290 */ /* 0x000ff6000fffe03f */
[----:B------:R-:W-:Y:S01]  /*55df0*/  @!UPT UIADD3 URZ, URZ, URZ, URZ ;  /* 0x0000003f3f3ff290 */ /* 0x000fe2000fffe03f */
[----:B------:R-:W-:Y:S04]  /*55e00*/  STL.64 [R1+0x8d0], R4 ;  /* 0x0008d00401007387 */ /* 0x000fe80000100a00 */
[----:B------:R0:W-:Y:S04]  /*55e10*/  STL.64 [R1+0x8d8], R6 ;  /* 0x0008d80601007387 */ /* 0x0001e80000100a00 */
[----:B0-----:R-:W2:Y:S04]  /*55e20*/  LDL.LU.64 R6, [R1+0x5aa0] ;  /* 0x005aa00001067983 */ /* 0x001ea80000300a00 */
[----:B------:R-:W2:Y:S01]  /*55e30*/  LDL.LU.64 R4, [R1+0x5a98] ;  /* 0x005a980001047983 */ /* 0x000ea20000300a00 */
[----:B---3--:R-:W-:-:S02]  /*55e40*/  IMAD.MOV.U32 R56, RZ, RZ, R34 ;  /* 0x000000ffff387224 */ /* 0x008fc400078e0022 */
[----:B------:R-:W-:Y:S01]  /*55e50*/  IMAD.MOV.U32 R57, RZ, RZ, R35 ;  /* 0x000000ffff397224 */ /* 0x000fe200078e0023 */
[----:B------:R0:W-:Y:S04]  /*55e60*/  STL.64 [R1+0x5a10], R58 ;  /* 0x005a103a01007387 */ /* 0x0001e80000100a00 */
[----:B------:R-:W3:Y:S04]  /*55e70*/  LDL.LU R34, [R1+0x5a94] ;  /* 0x005a940001227983 */ /* 0x000ee80000300800 */
[----:B------:R-:W3:Y:S01]  /*55e80*/  LDL.LU R35, [R1+0x5a90] ;  /* 0x005a900001237983 */ /* 0x000ee20000300800 */
[----:B0-----:R-:W-:-:S03]  /*55e90*/  IMAD.MOV.U32 R58, RZ, RZ, R38 ;  /* 0x000000ffff3a7224 */ /* 0x001fc600078e0026 */
[----:B------:R-:W3:Y:S01]  /*55ea0*/  LDL.LU R38, [R1+0x5a8c] ;  /* 0x005a8c0001267983 */ /* 0x000ee20000300800 */
[----:B------:R-:W-:-:S03]  /*55eb0*/  IMAD.MOV.U32 R59, RZ, RZ, R39 ;  /* 0x000000ffff3b7224 */ /* 0x000fc600078e0027 */
[----:B------:R-:W3:Y:S01]  /*55ec0*/  LDL.LU R39, [R1+0x5a88] ;  /* 0x005a880001277983 */ /* 0x000ee20000300800 */
[C---:B--2---:R-:W-:Y:S11]  /*55ed0*/  HMMA.16816.F32.BF16 R48, R40.reuse, R4, R48 ;  /* 0x000000042830723c */ /* 0x044ff60000041830 */
[----:B------:R-:W-:Y:S11]  /*55ee0*/  @!UPT UIADD3 URZ, URZ, URZ, URZ ;  /* 0x0000003f3f3ff290 */ /* 0x000ff6000fffe03f */
[----:B------:R-:W-:Y:S01]  /*55ef0*/  @!UPT UIADD3 URZ, URZ, URZ, URZ ;  /* 0x0000003f3f3ff290 */ /* 0x000fe2000fffe03f */
[----:B------:R-:W-:Y:S04]  /*55f00*/  STL.64 [R1+0x910], R48 ;  /* 0x0009103001007387 */ /* 0x000fe80000100a00 */
[----:B------:R0:W-:Y:S04]  /*55f10*/  STL.64 [R1+0x918], R50 ;  /* 0x0009183201007387 */ /* 0x0001e80000100a00 */
[----:B0-----:R-:W3:Y:S04]  /*55f20*/  LDL.LU.64 R50, [R1+0x5a80] ;  /* 0x005a800001327983 */ /* 0x001ee80000300a00 */
[----:B------:R-:W3:Y:S04]  /*55f30*/  LDL.LU.64 R48, [R1+0x5a78] ;  /* 0x005a780001307983 */ /* 0x000ee80000300a00 */
[----:B------:R0:W-:Y:S04]  /*55f40*/  STL.64 [R1+0x5a30], R6 ;  /* 0x005a300601007387 */ /* 0x0001e80000100a00 */
[----:B------:R-:W2:Y:S04]  /*55f50*/  LDL.LU.64 R4, [R1+0x800] ;  /* 0x0008000001047983 */ /* 0x000ea80000300a00 */
[----:B0-----:R-:W2:Y:S02]  /*55f60*/  LDL.LU.64 R6, [R1+0x808] ;  /* 0x0008080001067983 */ /* 0x001ea40000300a00 */
[----:B--2---:R-:W-:Y:S02]  /*55f70*/  HMMA.16816.F32.BF16 R40, R40, R8, R4 ;  /* 0x000000082828723c */ /* 0x004fe40000041804 */
[----:B------:R-:W2:Y:S06]  /*55f80*/  LDL R9, [R1+0x2f70] ;  /* 0x002f700001097983 */ /* 0x000eac0000100800 */
[C---:B---3--:R-:W-:Y:S11]  /*55f90*/  HMMA.16816.F32.BF16 R4, R48.reuse, R38, R56 ;  /* 0x000000263004723c */ /* 0x048ff60000041838 */
[----:B------:R-:W-:Y:S04]  /*55fa0*/  @!UPT UIADD3 URZ, URZ, URZ, URZ ;  /* 0x0000003f3f3ff290 */ /* 0x000fe8000fffe03f */
[----:B------:R-:W-:Y:S04]  /*55fb0*/  STL.64 [R1+0x900], R40 ;  /* 0x0009002801007387 */ /* 0x000fe80000100a00 */
[----:B------:R-:W-:Y:S04]  /*55fc0*/  STL.64 [R1+0x908], R42 ;  /* 0x0009082a01007387 */ /* 0x000fe80000100a00 */
[----:B------:R-:W-:Y:S04]  /*55fd0*/  STL.64 [R1+0x59f0], R38 ;  /* 0x0059f02601007387 */ /* 0x000fe80000100a00 */
[----:B------:R-:W-:Y:S04]  /*55fe0*/  STL.64 [R1+0x59e8], R36 ;  /* 0x0059e82401007387 */ /* 0x000fe80000100a00 */
[----:B------:R-:W-:Y:S04]  /*55ff0*/  STL.64 [R1+0x470], R4 ;  /* 0x0004700401007387 */ /* 0x000fe80000100a00 */
[----:B------:R0:W-:Y:S02]  /*56000*/  STL.64 [R1+0x478], R6 ;  /* 0x0004780601007387 */ /* 0x0001e40000100a00 */
[C---:B0-----:R-:W-:Y:S02]  /*56010*/  HMMA.16816.F32.BF16 R4, R48.reuse, R34, R52 ;  /* 0x000000223004723c */ /* 0x041fe40000041834 */
[----:B------:R-:W-:Y:S04]  /*56020*/  STL.64 [R1+0x59d0], R34 ;  /* 0x0059d02201007387 */ /* 0x000fe80000100a00 */
[----:B------:R0:W-:Y:S11]  /*56030*/  STL.64 [R1+0x59c8], R32 ;  /* 0x0059c82001007387 */ /* 0x0001f60000100a00 */
[----:B------:R-:W-:Y:S06]  /*56040*/  @!UPT UIADD3 URZ, URZ, URZ, URZ ;  /* 0x0000003f3f3ff290 */ /* 0x000fec000fffe03f */
[----:B------:R-:W-:Y:S04]  /*56050*/  STL.64 [R1+0x460], R4 ;  /* 0x0004600401007387 */ /* 0x000fe80000100a00 */
[----:B------:R1:W-:Y:S04]  /*56060*/  STL.64 [R1+0x468], R6 ;  /* 0x0004680601007387 */ /* 0x0003e80000100a00 */
[----:B0-----:R-:W3:Y:S01]  /*56070*/  LDL.LU R32, [R1+0x440] ;  /* 0x0004400001207983 */ /* 0x001ee20000300800 */
[----:B-1----:R-:W-:Y:S11]  /*56080*/  HMMA.16816.F32.BF16 R4, R48, R30, R12 ;  /* 0x0000001e3004723c */ /* 0x002ff6000004180c */
[----:B------:R-:W-:Y:S11]  /*56090*/  @!UPT UIADD3 URZ, URZ, URZ, URZ ;  /* 0x0000003f3f3ff290 */ /* 0x000ff6000fffe03f */
[----:B------:R-:W-:Y:S01]  /*560a0*/  @!UPT UIADD3 URZ, URZ, URZ, URZ ;  /* 0x0000003f3f3ff290 */ /* 0x000fe2000fffe03f */
[----:B------:R-:W-:Y:S04]  /*560b0*/  STL.64 [R1+0x450], R4 ;  /* 0x0004500401007387 */ /* 0x000fe80000100a00 */
[----:B------:R0:W-:Y:S04]  /*560c0*/  STL.64 [R1+0x458], R6 ;  /* 0x0004580601007387 */ /* 0x0001e80000100a00 */
[----:B------:R-:W3:Y:S04]  /*560d0*/  LDL.LU R33, [R1+0x444] ;  /* 0x0004440001217983 */ /* 0x000ee80000300800 */
[----:B------:R-:W3:Y:S04]  /*560e0*/  LDL.LU R34, [R1+0x448] ;  /* 0x0004480001227983 */ /* 0x000ee80000300800 */
[----:B------:R-:W3:Y:S04]  /*560f0*/  LDL.LU R35, [R1+0x44c] ;  /* 0x00044c0001237983 */ /* 0x000ee80000300800 */
[----:B------:R-:W2:Y:S04]  /*56100*/  LDL.LU R12, [R1+0x430] ;  /* 0x00043000010c7983 */ /* 0x000ea80000300800 */
[----:B------:R-:W2:Y:S04]  /*56110*/  LDL.LU R13, [R1+0x434] ;  /* 0x00043400010d7983 */ /* 0x000ea80000300800 */
[----:B------:R-:W2:Y:S04]  /*56120*/  LDL.LU R14, [R1+0x438] ;  /* 0x00043800010e7983 */ /* 0x000ea80000300800 */
[----:B------:R-:W2:Y:S04]  /*56130*/  LDL.LU R15, [R1+0x43c] ;  /* 0x00043c00010f7983 */ /* 0x000ea80000300800 */
[----:B------:R-:W2:Y:S04]  /*56140*/  LDL.LU R52, [R1+0x790] ;  /* 0x0007900001347983 */ /* 0x000ea80000300800 */
[----:B------:R-:W2:Y:S04]  /*56150*/  LDL.LU R53, [R1+0x794] ;  /* 0x0007940001357983 */ /* 0x000ea80000300800 */
[----:B------:R-:W2:Y:S04]  /*56160*/  LDL.LU R54, [R1+0x798] ;  /* 0x0007980001367983 */ /* 0x000ea80000300800 */
[----:B------:R-:W2:Y:S04]  /*56170*/  LDL.LU R55, [R1+0x79c] ;  /* 0x00079c0001377983 */ /* 0x000ea80000300800 */
[----:B------:R-:W3:Y:S04]  /*56180*/  LDL.LU R40, [R1+0x420] ;  /* 0x0004200001287983 */ /* 0x000ee80000300800 */
[----:B------:R-:W3:Y:S04]  /*56190*/  LDL.LU R41, [R1+0x424] ;  /* 0x0004240001297983 */ /* 0x000ee80000300800 */
[----:B------:R-:W3:Y:S04]  /*561a0*/  LDL.LU R42, [R1+0x428] ;  /* 0x00042800012a7983 */ /* 0x000ee80000300800 */
[----:B------:R-:W3:Y:S01]  /*561b0*/  LDL.LU R43, [R1+0x42c] ;  /* 0x00042c00012b7983 */ /* 0x000ee20000300800 */
[----:B------:R-:W-:-:S02]  /*561c0*/  IMAD.MOV.U32 R36, RZ, RZ, R19 ;  /* 0x000000ffff247224 */ /* 0x000fc400078e0013 */
[----:B------:R-:W-:Y:S02]  /*561d0*/  IMAD.MOV.U32 R37, RZ, RZ, R18 ;  /* 0x000000ffff257224 */ /* 0x000fe400078e0012 */
[----:B----4-:R-:W-:Y:S02]  /*561e0*/  IMAD.MOV.U32 R38, RZ, RZ, R26 ;  /* 0x000000ffff267224 */ /* 0x010fe400078e001a */
[----:B------:R-:W-:Y:S02]  /*561f0*/  IMAD.MOV.U32 R39, RZ, RZ, R27 ;  /* 0x000000ffff277224 */ /* 0x000fe400078e001b */
[----:B0-----:R-:W-:Y:S02]  /*56200*/  IMAD.MOV.U32 R6, RZ, RZ, R22 ;  /* 0x000000ffff067224 */ /* 0x001fe400078e0016 */
[----:B------:R-:W-:Y:S01]  /*56210*/  IMAD.MOV.U32 R7, RZ, RZ, R23 ;  /* 0x000000ffff077224 */ /* 0x000fe200078e0017 */
[----:B--2---:R-:W-:Y:S04]  /*56220*/  STL.64 [R1+0x5a48], R54 ;  /* 0x005a483601007387 */ /* 0x004fe80000100a00 */
[----:B------:R0:W-:Y:S04]  /*56230*/  STL.64 [R1+0x5a40], R52 ;  /* 0x005a403401007387 */ /* 0x0001e80000100a00 */
[----:B0-----:R-:W2:Y:S04]  /*56240*/  LDL.LU R52, [R1+0x7a0] ;  /* 0x0007a00001347983 */ /* 0x001ea80000300800 */
[----:B------:R-:W2:Y:S04]  /*56250*/  LDL.LU R53, [R1+0x7a4] ;  /* 0x0007a40001357983 */ /* 0x000ea80000300800 */
[----:B------:R-:W2:Y:S04]  /*56260*/  LDL.LU R54, [R1+0x7a8] ;  /* 0x0007a80001367983 */ /* 0x000ea80000300800 */
[----:B------:R-:W2:Y:S04]  /*56270*/  LDL.LU R55, [R1+0x7ac] ;  /* 0x0007ac0001377983 */ /* 0x000ea80000300800 */
[----:B------:R-:W4:Y:S04]  /*56280*/  LDL.64 R58, [R1+0x48] ;  /* 0x00004800013a7983 */ /* 0x000f280000100a00 */
[----:B------:R-:W2:Y:S04]  /*56290*/  LDL.LU R19, [R1+0x5a74] ;  /* 0x005a740001137983 */ /* 0x000ea80000300800 */
[----:B------:R-:W2:Y:S04]  /*562a0*/  LDL.LU R18, [R1+0x5a70] ;  /* 0x005a700001127983 */ /* 0x000ea80000300800 */
[----:B------:R-:W3:Y:S04]  /*562b0*/  LDL.LU R26, [R1+0x5a6c] ;  /* 0x005a6c00011a7983 */ /* 0x000ee80000300800 */
[----:B------:R-:W3:Y:S04]  /*562c0*/  LDL.LU R27, [R1+0x5a68] ;  /* 0x005a6800011b7983 */ /* 0x000ee80000300800 */
[----:B------:R-:W2:Y:S04]  /*562d0*/  LDL.LU R4, [R1+0x770] ;  /* 0x0007700001047983 */ /* 0x000ea80000300800 */
[----:B------:R-:W2:Y:S04]  /*562e0*/  LDL.LU R5, [R1+0x774] ;  /* 0x0007740001057983 */ /* 0x000ea80000300800 */
[----:B------:R-:W2:Y:S04]  /*562f0*/  LDL.LU R22, [R1+0x5a64] ;  /* 0x005a640001167983 */ /* 0x000ea80000300800 */
[----:B------:R-:W4:Y:S04]  /*56300*/  LDL.LU R23, [R1+0x5a60] ;  /* 0x005a600001177983 */ /* 0x000f280000300800 */
[----:B------:R0:W-:Y:S04]  /*56310*/  STL.64 [R1+0x5a08], R30 ;  /* 0x005a081e01007387 */ /* 0x0001e80000100a00 */
[----:B------:R-:W-:Y:S04]  /*56320*/  STL.64 [R1+0x5a00], R28 ;  /* 0x005a001c01007387 */ /* 0x000fe80000100a00 */
[----:B0-----:R-:W4:Y:S01]  /*56330*/  LDL.64 R30, [R1+0x38] ;  /* 0x00003800011e7983 */ /* 0x001f220000100a00 */
[----:B---3--:R-:W-:Y:S03]  /*56340*/  HMMA.16816.F32.BF16 R32, R48, R26, R32 ;  /* 0x0000001a3020723c */ /* 0x008fe60000041820 */
[----:B------:R2:W-:Y:S04]  /*56350*/  STL.64 [R1+0x5a20], R26 ;  /* 0x005a201a01007387 */ /* 0x0005e80000100a00 */
[----:B------:R0:W-:Y:S01]  /*56360*/  STL.64 [R1+0x5a18], R24 ;  /* 0x005a181801007387 */ /* 0x0001e20000100a00 */
[----:B--2---:R-:W-:-:S02]  /*56370*/  IMAD.MOV.U32 R26, RZ, RZ, R18 ;  /* 0x000000ffff1a7224 */ /* 0x004fc400078e0012 */
[----:B------:R-:W-:Y:S11]  /*56380*/  IMAD.MOV.U32 R27, RZ, RZ, R19 ;  /* 0x000000ffff1b7224 */ /* 0x000ff600078e0013 */
[----:B------:R-:W-:Y:S02]  /*56390*/  @!UPT UIADD3 URZ, URZ, URZ, URZ ;  /* 0x0000003f3f3ff290 */ /* 0x000fe4000fffe03f */
[----:B------:R-:W-:Y:S04]  /*563a0*/  STL.64 [R1+0x440], R32 ;  /* 0x0004402001007387 */ /* 0x000fe80000100a00 */
[----:B------:R4:W-:Y:S04]  /*563b0*/  STL.64 [R1+0x448], R34 ;  /* 0x0004482201007387 */ /* 0x0009e80000100a00 */
[----:B0-----:R-:W2:Y:S04]  /*563c0*/  LDL.LU R24, [R1+0x780] ;  /* 0x0007800001187983 */ /* 0x001ea80000300800 */
[----:B------:R-:W2:Y:S04]  /*563d0*/  LDL.LU R25, [R1+0x784] ;  /* 0x0007840001197983 */ /* 0x000ea80000300800 */
[----:B------:R-:W3:Y:S04]  /*563e0*/  LDL.LU R18, [R1+0x5a5c] ;  /* 0x005a5c0001127983 */ /* 0x000ee80000300800 */
[----:B------:R-:W3:Y:S01]  /*563f0*/  LDL.LU R19, [R1+0x5a58] ;  /* 0x005a580001137983 */ /* 0x000ee20000300800 */
[----:B----4-:R-:W-:Y:S03]  /*56400*/  HMMA.16816.F32.BF16 R32, R48, R22, R12 ;  /* 0x000000163020723c */ /* 0x010fe6000004180c */
[----:B------:R-:W4:Y:S04]  /*56410*/  LDL.LU R12, [R1+0x750] ;  /* 0x00075000010c7983 */ /* 0x000f280000300800 */
[----:B------:R-:W-:-:S02]  /*56420*/  IMAD.MOV.U32 R13, RZ, RZ, R46 ;  /* 0x000000ffff0d7224 */ /* 0x000fc400078e002e */
[----:B------:R-:W-:Y:S11]  /*56430*/  IMAD.MOV.U32 R14, RZ, RZ, R47 ;  /* 0x000000ffff0e7224 */ /* 0x000ff600078e002f */
[----:B------:R-:W-:Y:S03]  /*56440*/  @!UPT UIADD3 URZ, URZ, URZ, URZ ;  /* 0x0000003f3f3ff290 */ /* 0x000fe6000fffe03f */
[----:B------:R-:W-:Y:S04]  /*56450*/  STL.64 [R1+0x430], R32 ;  /* 0x0004302001007387 */ /* 0x000fe80000100a00 */
[----:B------:R0:W-:Y:S04]  /*56460*/  STL.64 [R1+0x438], R34 ;  /* 0x0004382201007387 */ /* 0x0001e80000100a00 */
[----:B------:R-:W2:Y:S04]  /*56470*/  LDL.LU R46, [R1+0x5a54] ;  /* 0x005a5400012e7983 */ /* 0x000ea80000300800 */
[----:B------:R-:W2:Y:S01]  /*56480*/  LDL.LU R47, [R1+0x5a50] ;  /* 0x005a5000012f7983 */ /* 0x000ea20000300800 */
[----:B------:R-:W-:-:S03]  /*56490*/  IMAD.MOV.U32 R15, RZ, RZ, R61 ;  /* 0x000000ffff0f7224 */ /* 0x000fc600078e003d */
[----:B0-----:R-:W4:Y:S01]  /*564a0*/  LDL.64 R34, [R1+0x18] ;  /* 0x0000180001227983 */ /* 0x001f220000100a00 */
[----:B---3--:R-:W-:Y:S11]  /*564b0*/  HMMA.16816.F32.BF16 R40, R48, R18, R40 ;  /* 0x000000123028723c */ /* 0x008ff60000041828 */
[----:B------:R-:W-:Y:S11]  /*564c0*/  @!UPT UIADD3 URZ, URZ, URZ, URZ ;  /* 0x0000003f3f3ff290 */ /* 0x000ff6000fffe03f */
[----:B------:R-:W-:Y:S01]  /*564d0*/  @!UPT UIADD3 URZ, URZ, URZ, URZ ;  /* 0x0000003f3f3ff290 */ /* 0x000fe2000fffe03f */
[----:B------:R-:W-:Y:S01]  /*564e0*/  STL.64 [R1+0x420], R40 ;  /* 0x0004202801007387 */ /* 0x000fe20000100a00 */
[----:B------:R-:W-:-:S03]  /*564f0*/  IMAD.MOV.U32 R61, RZ, RZ, R43 ;  /* 0x000000ffff3d7224 */ /* 0x000fc600078e002b */
[----:B------:R-:W-:Y:S04]  /*56500*/  STL [R1+0x428], R42 ;  /* 0x0004282a01007387 */ /* 0x000fe80000100800 */
[----:B------:R-:W0:Y:S01]  /*56510*/  LDSM.16.MT88.4 R40, [R9+0x1000] ;  /* 0x001000000928783b */ /* 0x000e220000004200 */
[C---:B--2---:R-:W-:Y:S03]  /*56520*/  HMMA.16816.F32.BF16 R52, R48.reuse, R46, R52 ;  /* 0x0000002e3034723c */ /* 0x044fe60000041834 */
[----:B------:R-:W-:Y:S04]  /*56530*/  STL [R1+0x5538], R61 ;  /* 0x0055383d01007387 */ /* 0x000fe80000100800 */
[----:B0-----:R0:W-:Y:S04]  /*56540*/  STL.64 [R1+0x5920], R42 ;  /* 0x0059202a01007387 */ /* 0x0011e80000100a00 */
[----:B------:R-:W-:Y:S04]  /*56550*/  STL.64 [R1+0x5918], R40 ;  /* 0x0059182801007387 */ /* 0x000fe80000100a00 */
[----:B0-----:R-:W2:Y:S08]  /*56560*/  LDL.64 R42, [R1+0x58] ;  /* 0x00005800012a7983 */ /* 0x001eb00000100a00 */
[----:B------:R-:W-:Y:S04]  /*56570*/  STL.64 [R1+0x940], R52 ;  /* 0x0009403401007387 */ /* 0x000fe80000100a00 */
[----:B------:R0:W-:Y:S04]  /*56580*/  STL.64 [R1+0x948], R54 ;  /* 0x0009483601007387 */ /* 0x0001e80000100a00 */
[----:B0-----:R-:W2:Y:S04]  /*56590*/  LDL.LU.64 R54, [R1+0x5a48] ;  /* 0x005a480001367983 */ /* 0x001ea80000300a00 */
[----:B------:R-:W2:Y:S01]  /*565a0*/  LDL.LU.64 R52, [R1+0x5a40] ;  /* 0x005a400001347983 */ /* 0x000ea20000300a00 */
[C---:B------:R-:W-:Y:S08]  /*565b0*/  HMMA.16816.F32.BF16 R24, R48.reuse, R58, R24 ;  /* 0x0000003a3018723c */ /* 0x040ff00000041818 */
[----:B------:R-:W-:Y:S01]  /*565c0*/  HMMA.16816.F32.BF16 R4, R48, R30, R4 ;  /* 0x0000001e3004723c */ /* 0x000fe20000041804 */
[----:B------:R-:W-:-:S02]  /*565d0*/  IMAD.MOV.U32 R41, RZ, RZ, R58 ;  /* 0x000000ffff297224 */ /* 0x000fc400078e003a */
[----:B------:R-:W-:-:S05]  /*565e0*/  IMAD.MOV.U32 R40, RZ, RZ, R59 ;  /* 0x000000ffff287224 */ /* 0x000fca00078e003b */
[C---:B--2---:R-:W-:Y:S11]  /*565f0*/  HMMA.16816.F32.BF16 R52, R48.reuse, R42, R52 ;  /* 0x0000002a3034723c */ /* 0x044ff60000041834 */
[----:B------:R-:W-:Y:S11]  /*56600*/  @!UPT UIADD3 URZ, URZ, URZ, URZ ;  /* 0x0000003f3f3ff290 */ /* 0x000ff6000fffe03f */
[----:B------:R-:W-:Y:S01]  /*56610*/  @!UPT UIADD3 URZ, URZ, URZ, URZ ;  /* 0x0000003f3f3ff290 */ /* 0x000fe2000fffe03f */
[----:B------:R-:W-:Y:S04]  /*56620*/  STL.64 [R1+0x7a0], R52 ;  /* 0x0007a03401007387 */ /* 0x000fe80000100a00 */
[----:B------:R0:W-:Y:S04]  /*56630*/  STL.64 [R1+0x7a8], R54 ;  /* 0x0007a83601007387 */ /* 0x0001e80000100a00 */
[----:B0-----:R-:W2:Y:S04]  /*56640*/  LDL.LU.64 R54, [R1+0x5a38] ;  /* 0x005a380001367983 */ /* 0x001ea80000300a00 */
[----:B------:R-:W-:Y:S04]  /*56650*/  STL.64 [R1+0x790], R24 ;  /* 0x0007901801007387 */ /* 0x000fe80000100a00 */
[----:B------:R0:W-:Y:S04]  /*56660*/  STL.64 [R1+0x798], R26 ;  /* 0x0007981a01007387 */ /* 0x0001e80000100a00 */
[----:B------:R-:W3:Y:S04]  /*56670*/  LDL.LU R56, [R1+0x740] ;  /* 0x0007400001387983 */ /* 0x000ee80000300800 */
[----:B------:R-:W3:Y:S04]  /*56680*/  LDL.LU R57, [R1+0x744] ;  /* 0x0007440001397983 */ /* 0x000ee80000300800 */
[----:B------:R-:W3:Y:S04]  /*56690*/  LDL.LU R58, [R1+0x748] ;  /* 0x00074800013a7983 */ /* 0x000ee80000300800 */
[----:B------:R-:W3:Y:S04]  /*566a0*/  LDL.LU R59, [R1+0x74c] ;  /* 0x00074c00013b7983 */ /* 0x000ee80000300800 */
[----:B0-----:R-:W3:Y:S04]  /*566b0*/  LDL.64 R26, [R1+0x8] ;  /* 0x00000800011a7983 */ /* 0x001ee80000100a00 */
[----:B------:R-:W-:Y:S04]  /*566c0*/  STL.64 [R1+0x780], R4 ;  /* 0x0007800401007387 */ /* 0x000fe80000100a00 */
[----:B------:R0:W-:Y:S04]  /*566d0*/  STL.64 [R1+0x788], R6 ;  /* 0x0007880601007387 */ /* 0x0001e80000100a00 */
[----:B0-----:R-:W3:Y:S01]  /*566e0*/  LDL.LU.64 R6, [R1+0x5a30] ;  /* 0x005a300001067983 */ /* 0x001ee20000300a00 */
[----:B----4-:R-:W-:Y:S01]  /*566f0*/  HMMA.16816.F32.BF16 R12, R48, R34, R12 ;  /* 0x00000022300c723c */ /* 0x010fe2000004180c */
[----:B------:R-:W-:-:S02]  /*56700*/  IMAD.MOV.U32 R44, RZ, RZ, R43 ;  /* 0x000000ffff2c7224 */ /* 0x000fc400078e002b */
[----:B------:R-:W4:Y:S01]  /*56710*/  LDL.LU R28, [R1+0x730] ;  /* 0x00073000011c7983 */ /* 0x000f220000300800 */
[----:B------:R-:W-:Y:S02]  /*56720*/  IMAD.MOV.U32 R52, RZ, RZ, R42 ;  /* 0x000000ffff347224 */ /* 0x000fe400078e002a */
[----:B------:R-:W-:Y:S02]  /*56730*/  IMAD.MOV.U32 R43, RZ, RZ, R30 ;  /* 0x000000ffff2b7224 */ /* 0x000fe400078e001e */
[----:B------:R-:W-:Y:S02]  /*56740*/  IMAD.MOV.U32 R42, RZ, RZ, R31 ;  /* 0x000000ffff2a7224 */ /* 0x000fe400078e001f */
[----:B------:R-:W-:Y:S11]  /*56750*/  IMAD.MOV.U32 R53, RZ, RZ, R35 ;  /* 0x000000ffff357224 */ /* 0x000ff600078e0023 */
[----:B------:R-:W-:Y:S03]  /*56760*/  @!UPT UIADD3 URZ, URZ, URZ, URZ ;  /* 0x0000003f3f3ff290 */ /* 0x000fe6000fffe03f */
[----:B------:R-:W-:Y:S02]  /*56770*/  IMAD.MOV.U32 R4, RZ, RZ, R12 ;  /* 0x000000ffff047224 */ /* 0x000fe400078e000c */
[----:B------:R-:W-:Y:S01]  /*56780*/  IMAD.MOV.U32 R35, RZ, RZ, R60 ;  /* 0x000000ffff237224 */ /* 0x000fe200078e003c */
[C---:B--2---:R-:W-:Y:S11]  /*56790*/  HMMA.16816.F32.BF16 R36, R48.reuse, R54, R36 ;  /* 0x000000363024723c */ /* 0x044ff60000041824 */
[----:B------:R-:W-:Y:S11]  /*567a0*/  @!UPT UIADD3 URZ, URZ, URZ, URZ ;  /* 0x0000003f3f3ff290 */ /* 0x000ff6000fffe03f */
[----:B------:R-:W-:Y:S01]  /*567b0*/  @!UPT UIADD3 URZ, URZ, URZ, URZ ;  /* 0x0000003f3f3ff290 */ /* 0x000fe2000fffe03f */
[----:B------:R0:W-:Y:S01]  /*567c0*/  STL.64 [R1+0x770], R36 ;  /* 0x0007702401007387 */ /* 0x0001e20000100a00 */
[----:B---3--:R-:W-:Y:S03]  /*567d0*/  HMMA.16816.F32.BF16 R56, R48, R26, R56 ;  /* 0x0000001a3038723c */ /* 0x008fe60000041838 */
[----:B------:R1:W-:Y:S04]  /*567e0*/  STL.64 [R1+0x778], R38 ;  /* 0x0007782601007387 */ /* 0x0003e80000100a00 */
[----:B------:R-:W4:Y:S04]  /*567f0*/  LDL.LU R29, [R1+0x734] ;  /* 0x00073400011d7983 */ /* 0x000f280000300800 */
[----:B------:R-:W4:Y:S01]  /*56800*/  LDL.LU R30, [R1+0x738] ;  /* 0x00073800011e7983 */ /* 0x000f220000300800 */
[----:B0-----:R-:W-:-:S03]  /*56810*/  IMAD.MOV.U32 R37, RZ, RZ, R3 ;  /* 0x000000ffff257224 */ /* 0x001fc600078e0003 */
[----:B------:R-:W4:Y:S01]  /*56820*/  LDL.LU R31, [R1+0x73c] ;  /* 0x00073c00011f7983 */ /* 0x000f220000300800 */
[----:B-1----:R-:W-:-:S03]  /*56830*/  IMAD.MOV.U32 R38, RZ, RZ, R2 ;  /* 0x000000ffff267224 */ /* 0x002fc600078e0002 */
[----:B------:R-:W2:Y:S01]  /*56840*/  LDL.LU R36, [R1+0x720] ;  /* 0x0007200001247983 */ /* 0x000ea20000300800 */
[----:B------:R-:W-:-:S03]  /*56850*/  IMAD.MOV.U32 R3, RZ, RZ, R13 ;  /* 0x000000ffff037224 */ /* 0x000fc600078e000d */
[----:B------:R0:W-:Y:S01]  /*56860*/  STL.64 [R1+0x5990], R54 ;  /* 0x0059903601007387 */ /* 0x0001e20000100a00 */
[----:B------:R-:W-:Y:S02]  /*56870*/  IMAD.MOV.U32 R39, RZ, RZ, R0 ;  /* 0x000000ffff277224 */ /* 0x000fe400078e0000 */
[----:B------:R-:W-:Y:S01]  /*56880*/  IMAD.MOV.U32 R2, RZ, RZ, R14 ;  /* 0x000000ffff027224 */ /* 0x000fe200078e000e */
[----:B------:R-:W3:Y:S01]  /*56890*/  LDL.LU R12, [R1+0x410] ;  /* 0x00041000010c7983 */ /* 0x000ee20000300800 */
[----:B------:R-:W-:-:S03]  /*568a0*/  IMAD.MOV.U32 R0, RZ, RZ, R15 ;  /* 0x000000ffff007224 */ /* 0x000fc600078e000f */
[----:B------:R-:W3:Y:S01]  /*568b0*/  LDL.LU R13, [R1+0x414] ;  /* 0x00041400010d7983 */ /* 0x000ee20000300800 */
[----:B------:R-:W-:-:S03]  /*568c0*/  IMAD.MOV.U32 R33, RZ, RZ, R6 ;  /* 0x000000ffff217224 */ /* 0x000fc600078e0006 */
[----:B------:R-:W3:Y:S01]  /*568d0*/  LDL.LU R14, [R1+0x418] ;  /* 0x00041800010e7983 */ /* 0x000ee20000300800 */
[----:B0-----:R-:W-:-:S03]  /*568e0*/  IMAD.MOV.U32 R54, RZ, RZ, R34 ;  /* 0x000000ffff367224 */ /* 0x001fc600078e0022 */
[----:B------:R-:W3:Y:S01]  /*568f0*/  LDL.LU R15, [R1+0x41c] ;  /* 0x00041c00010f7983 */ /* 0x000ee20000300800 */
[----:B------:R-:W-:-:S03]  /*56900*/  IMAD.MOV.U32 R34, RZ, RZ, R7 ;  /* 0x000000ffff227224 */ /* 0x000fc600078e0007 */
[----:B------:R-:W2:Y:S04]  /*56910*/  LDL.LU R32, [R1+0x220] ;  /* 0x0002200001207983 */ /* 0x000ea80000300800 */
[----:B------:R-:W2:Y:S04]  /*56920*/  LDL.LU R6, [R1+0x5a2c] ;  /* 0x005a2c0001067983 */ /* 0x000ea80000300800 */
[----:B------:R-:W2:Y:S04]  /*56930*/  LDL.LU R7, [R1+0x5a28] ;  /* 0x005a280001077983 */ /* 0x000ea80000300800 */
[----:B------:R0:W-:Y:S04]  /*56940*/  STL [R1+0x5478], R0 ;  /* 0x0054780001007387 */ /* 0x0001e80000100800 */
[----:B------:R-:W-:Y:S04]  /*56950*/  STL [R1+0x5474], R3 ;  /* 0x0054740301007387 */ /* 0x000fe80000100800 */
[----:B------:R-:W-:Y:S01]  /*56960*/  STL [R1+0x5470], R4 ;  /* 0x0054700401007387 */ /* 0x000fe20000100800 */
[----:B0-----:R-:W-:-:S03]  /*56970*/  IMAD.MOV.U32 R0, RZ, RZ, R27 ;  /* 0x000000ffff007224 */ /* 0x001fc600078e001b */
[----:B------:R0:W-:Y:S01]  /*56980*/  STL [R1+0x546c], R2 ;  /* 0x00546c0201007387 */ /* 0x0001e20000100800 */
[----:B------:R-:W-:Y:S02]  /*56990*/  IMAD.MOV.U32 R60, RZ, RZ, R58 ;  /* 0x000000ffff3c7224 */ /* 0x000fe400078e003a */
[----:B------:R-:W-:Y:S02]  /*569a0*/  IMAD.MOV.U32 R5, RZ, RZ, R59 ;  /* 0x000000ffff057224 */ /* 0x000fe400078e003b */
[----:B0-----:R-:W-:Y:S02]  /*569b0*/  IMAD.MOV.U32 R2, RZ, RZ, R26 ;  /* 0x000000ffff027224 */ /* 0x001fe400078e001a */
[----:B------:R-:W2:Y:S04]  /*569c0*/  LDL.LU.64 R26, [R1+0x5a20] ;  /* 0x005a2000011a7983 */ /* 0x000ea80000300a00 */
[----:B------:R-:W2:Y:S04]  /*569d0*/  LDL.LU.64 R24, [R1+0x5a18] ;  /* 0x005a180001187983 */ /* 0x000ea80000300a00 */
[----:B------:R-:W-:Y:S04]  /*569e0*/  STL.64 [R1+0x750], R56 ;  /* 0x0007503801007387 */ /* 0x000fe80000100a00 */
[----:B------:R-:W4:Y:S04]  /*569f0*/  LDL.LU.64 R58, [R1+0x5a10] ;  /* 0x005a1000013a7983 */ /* 0x000f280000300a00 */
[----:B------:R-:W-:Y:S04]  /*56a00*/  STL [R1+0x5480], R5 ;  /* 0x0054800501007387 */ /* 0x000fe80000100800 */
[----:B------:R-:W-:Y:S01]  /*56a10*/  STL [R1+0x547c], R60 ;  /* 0x00547c3c01007387 */ /* 0x000fe20000100800 */
[----:B----4-:R-:W-:Y:S11]  /*56a20*/  HMMA.16816.F32.BF16 R28, R48, R58, R28 ;  /* 0x0000003a301c723c */ /* 0x010ff6000004181c */
[----:B------:R-:W-:Y:S11]  /*56a30*/  @!UPT UIADD3 URZ, URZ, URZ, URZ ;  /* 0x0000003f3f3ff290 */ /* 0x000ff6000fffe03f */
[----:B------:R-:W-:Y:S01]  /*56a40*/  @!UPT UIADD3 URZ, URZ, URZ, URZ ;  /* 0x0000003f3f3ff290 */ /* 0x000fe2000fffe03f */
[----:B------:R-:W-:Y:S04]  /*56a50*/  STL.64 [R1+0x740], R28 ;  /* 0x0007401c01007387 */ /* 0x000fe80000100a00 */
[----:B------:R0:W-:Y:S04]  /*56a60*/  STL.64 [R1+0x748], R30 ;  /* 0x0007481e01007387 */ /* 0x0001e80000100a00 */
[----:B0-----:R-:W4:Y:S04]  /*56a70*/  LDL.LU.64 R30, [R1+0x5a08] ;  /* 0x005a0800011e7983 */ /* 0x001f280000300a00 */
[----:B------:R-:W3:Y:S04]  /*56a80*/  LDL.LU.64 R28, [R1+0x5a00] ;  /* 0x005a0000011c7983 */ /* 0x000ee80000300a00 */
[----:B------:R0:W-:Y:S04]  /*56a90*/  STL.64 [R1+0x5948], R58 ;  /* 0x0059483a01007387 */ /* 0x0001e80000100a00 */
[----:B------:R-:W3:Y:S04]  /*56aa0*/  LDL.LU R56, [R1+0x1f0] ;  /* 0x0001f00001387983 */ /* 0x000ee80000300800 */
[----:B------:R-:W3:Y:S01]  /*56ab0*/  LDL.LU R57, [R1+0x1f4] ;  /* 0x0001f40001397983 */ /* 0x000ee20000300800 */
[----:B0-----:R-:W-:-:S03]  /*56ac0*/  IMAD.MOV.U32 R58, RZ, RZ, R10 ;  /* 0x000000ffff3a7224 */ /* 0x001fc600078e000a */
[----:B------:R-:W3:Y:S01]  /*56ad0*/  LDL.LU R10, [R1+0x59fc] ;  /* 0x0059fc00010a7983 */ /* 0x000ee20000300800 */
[----:B------:R-:W-:-:S03]  /*56ae0*/  IMAD.MOV.U32 R59, RZ, RZ, R11 ;  /* 0x000000ffff3b7224 */ /* 0x000fc600078e000b */
[----:B------:R-:W3:Y:S01]  /*56af0*/  LDL.LU R11, [R1+0x59f8] ;  /* 0x0059f800010b7983 */ /* 0x000ee20000300800 */
[----:B--2---:R-:W-:Y:S03]  /*56b00*/  HMMA.16816.F32.BF16 R36, R48, R6, R36 ;  /* 0x000000063024723c */ /* 0x004fe60000041824 */
[----:B------:R-:W2:Y:S11]  /*56b10*/  LDL R45, [R1+0x2f6c] ;  /* 0x002f6c00012d7983 */ /* 0x000eb60000100800 */
[----:B------:R-:W-:Y:S09]  /*56b20*/  @!UPT UIADD3 URZ, URZ, URZ, URZ ;  /* 0x0000003f3f3ff290 */ /* 0x000ff2000fffe03f */
[----:B------:R-:W-:Y:S01]  /*56b30*/  STL.64 [R1+0x730], R36 ;  /* 0x0007302401007387 */ /* 0x000fe20000100a00 */
[----:B------:R-:W-:-:S03]  /*56b40*/  IMAD.MOV.U32 R5, RZ, RZ, R39 ;  /* 0x000000ffff057224 */ /* 0x000fc600078e0027 */
[----:B------:R0:W-:Y:S04]  /*56b50*/  STL [R1+0x738], R38 ;  /* 0x0007382601007387 */ /* 0x0001e80000100800 */
[----:B0-----:R-:W2:Y:S04]  /*56b60*/  LDL.LU.64 R38, [R1+0x59f0] ;  /* 0x0059f00001267983 */ /* 0x001ea80000300a00 */
[----:B------:R-:W2:Y:S04]  /*56b70*/  LDL.LU.64 R36, [R1+0x59e8] ;  /* 0x0059e80001247983 */ /* 0x000ea80000300a00 */
[----:B------:R-:W-:Y:S04]  /*56b80*/  STL.64 [R1+0x5940], R6 ;  /* 0x0059400601007387 */ /* 0x000fe80000100a00 */
[----:B------:R0:W-:Y:S04]  /*56b90*/  STL [R1+0x5938], R5 ;  /* 0x0059380501007387 */ /* 0x0001e80000100800 */
[----:B------:R-:W4:Y:S04]  /*56ba0*/  LDL.LU R4, [R1+0x200] ;  /* 0x0002000001047983 */ /* 0x000f280000300800 */
[----:B0-----:R-:W4:Y:S04]  /*56bb0*/  LDL.LU R5, [R1+0x204] ;  /* 0x0002040001057983 */ /* 0x001f280000300800 */
[----:B------:R-:W4:Y:S04]  /*56bc0*/  LDL.LU R6, [R1+0x208] ;  /* 0x0002080001067983 */ /* 0x000f280000300800 */
[----:B------:R-:W4:Y:S01]  /*56bd0*/  LDL.LU R7, [R1+0x20c] ;  /* 0x00020c0001077983 */ /* 0x000f220000300800 */
[----:B---3--:R-:W-:Y:S03]  /*56be0*/  HMMA.16816.F32.BF16 R48, R48, R10, R12 ;  /* 0x0000000a3030723c */ /* 0x008fe6000004180c */
[----:B------:R-:W2:Y:S04]  /*56bf0*/  LDL.LU.64 R14, [R1+0x59e0] ;  /* 0x0059e000010e7983 */ /* 0x000ea80000300a00 */
[----:B------:R-:W2:Y:S11]  /*56c00*/  LDL.LU.64 R12, [R1+0x59d8] ;  /* 0x0059d800010c7983 */ /* 0x000eb60000300a00 */
[----:B------:R-:W-:Y:S05]  /*56c10*/  @!UPT UIADD3 URZ, URZ, URZ, URZ ;  /* 0x0000003f3f3ff290 */ /* 0x000fea000fffe03f */
[----:B------:R0:W-:Y:S04]  /*56c20*/  STL.64 [R1+0x410], R48 ;  /* 0x0004103001007387 */ /* 0x0001e80000100a00 */
[----:B------:R1:W-:Y:S04]  /*56c30*/  STL.64 [R1+0x418], R50 ;  /* 0x0004183201007387 */ /* 0x0003e80000100a00 */
[----:B0-----:R-:W3:Y:S04]  /*56c40*/  LDL.LU R48, [R1+0x210] ;  /* 0x0002100001307983 */ /* 0x001ee80000300800 */
[----:B------:R-:W3:Y:S04]  /*56c50*/  LDL.LU R49, [R1+0x214] ;  /* 0x0002140001317983 */ /* 0x000ee80000300800 */
[----:B-1----:R-:W3:Y:S04]  /*56c60*/  LDL.LU R50, [R1+0x218] ;  /* 0x0002180001327983 */ /* 0x002ee80000300800 */
[----:B------:R-:W3:Y:S01]  /*56c70*/  LDL.LU R51, [R1+0x21c] ;  /* 0x00021c0001337983 */ /* 0x000ee20000300800 */
[C---:B--2---:R-:W-:Y:S11]  /*56c80*/  HMMA.16816.F32.BF16 R32, R12.reuse, R38, R32 ;  /* 0x000000260c20723c */ /* 0x044ff60000041820 */
[----:B------:R-:W-:Y:S11]  /*56c90*/  @!UPT UIADD3 URZ, URZ, URZ, URZ ;  /* 0x0000003f3f3ff290 */ /* 0x000ff6000fffe03f */
[----:B------:R-:W-:Y:S01]  /*56ca0*/  @!UPT UIADD3 URZ, URZ, URZ, URZ ;  /* 0x0000003f3f3ff290 */ /* 0x000fe2000fffe03f */
[----:B------:R-:W-:Y:S04]  /*56cb0*/  STL.64 [R1+0x220], R32 ;  /* 0x0002202001007387 */ /* 0x000fe80000100a00 */
[----:B------:R0:W-:Y:S04]  /*56cc0*/  STL.64 [R1+0x228], R34 ;  /* 0x0002282201007387 */ /* 0x0001e80000100a00 */
[----:B0-----:R-:W3:Y:S04]  /*56cd0*/  LDL.LU.64 R34, [R1+0x59d0] ;  /* 0x0059d00001227983 */ /* 0x001ee80000300a00 */
[----:B------:R-:W2:Y:S04]  /*56ce0*/  LDL.LU.64 R32, [R1+0x59c8] ;  /* 0x0059c80001207983 */ /* 0x000ea80000300a00 */
[----:B------:R-:W-:Y:S01]  /*56cf0*/  STL.64 [R1+0x5930], R38 ;  /* 0x0059302601007387 */ /* 0x000fe20000100a00 */
[C---:B----4-:R-:W-:Y:S03]  /*56d00*/  HMMA.16816.F32.BF16 R4, R12.reuse, R30, R4 ;  /* 0x0000001e0c04723c */ /* 0x050fe60000041804 */
[----:B------:R3:W-:Y:S11]  /*56d10*/  STL.64 [R1+0x5928], R36 ;  /* 0x0059282401007387 */ /* 0x0007f60000100a00 */
[----:B------:R-:W-:Y:S10]  /*56d20*/  @!UPT UIADD3 URZ, URZ, URZ, URZ ;  /* 0x0000003f3f3ff290 */ /* 0x000ff4000fffe03f */
[----:B------:R-:W-:Y:S01]  /*56d30*/  IMAD.MOV.U32 R8, RZ, RZ, R7 ;  /* 0x000000ffff087224 */ /* 0x000fe200078e0007 */
[C---:B---3--:R-:W-:Y:S01]  /*56d40*/  HMMA.16816.F32.BF16 R36, R12.reuse, R34, R48 ;  /* 0x000000220c24723c */ /* 0x048fe20000041830 */
[----:B------:R-:W-:Y:S04]  /*56d50*/  STL.64 [R1+0x5958], R34 ;  /* 0x0059582201007387 */ /* 0x000fe80000100a00 */
[----:B--2---:R-:W-:Y:S11]  /*56d60*/  STL.64 [R1+0x5950], R32 ;  /* 0x0059502001007387 */ /* 0x004ff60000100a00 */
[----:B------:R-:W-:Y:S07]  /*56d70*/  @!UPT UIADD3 URZ, URZ, URZ, URZ ;  /* 0x0000003f3f3ff290 */ /* 0x000fee000fffe03f */
[----:B------:R-:W-:Y:S04]  /*56d80*/  STL.64 [R1+0x210], R36 ;  /* 0x0002102401007387 */ /* 0x000fe80000100a00 */
[----:B------:R-:W-:Y:S04]  /*56d90*/  STL.64 [R1+0x218], R38 ;  /* 0x0002182601007387 */ /* 0x000fe80000100a00 */
[----:B------:R-:W-:Y:S04]  /*56da0*/  STL.64 [R1+0x200], R4 ;  /* 0x0002000401007387 */ /* 0x000fe80000100a00 */
[----:B------:R0:W-:Y:S02]  /*56db0*/  STL [R1+0x208], R6 ;  /* 0x0002080601007387 */ /* 0x0001e40000100800 */
[----:B0-----:R-:W-:Y:S02]  /*56dc0*/  HMMA.16816.F32.BF16 R4, R12, R26, R56 ;  /* 0x0000001a0c04723c */ /* 0x001fe40000041838 */
[----:B------:R-:W-:Y:S04]  /*56dd0*/  STL.64 [R1+0x5968], R30 ;  /* 0x0059681e01007387 */ /* 0x000fe80000100a00 */
[----:B------:R-:W-:Y:S04]  /*56de0*/  STL.64 [R1+0x5960], R28 ;  /* 0x0059601c01007387 */ /* 0x000fe80000100a00 */
[----:B------:R-:W-:Y:S04]  /*56df0*/  STL [R1+0x53b8], R8 ;  /* 0x0053b80801007387 */ /* 0x000fe80000100800 */
[----:B------:R-:W-:Y:S04]  /*56e00*/  STL.64 [R1+0x5978], R26 ;  /* 0x0059781a01007387 */ /* 0x000fe80000100a00 */
[----:B------:R-:W-:Y:S05]  /*56e10*/  STL.64 [R1+0x5970], R24 ;  /* 0x0059701801007387 */ /* 0x000fea0000100a00 */
[----:B------:R0:W-:Y:S04]  /*56e20*/  STL.64 [R1+0x1f0], R4 ;  /* 0x0001f00401007387 */ /* 0x0001e80000100a00 */
[----:B------:R1:W-:Y:S04]  /*56e30*/  STL.64 [R1+0x1f8], R6 ;  /* 0x0001f80601007387 */ /* 0x0003e80000100a00 */
[----:B0-----:R-:W2:Y:S04]  /*56e40*/  LDL.LU R4, [R1+0x590] ;  /* 0x0005900001047983 */ /* 0x001ea80000300800 */
[----:B------:R-:W2:Y:S04]  /*56e50*/  LDL.LU R5, [R1+0x594] ;  /* 0x0005940001057983 */ /* 0x000ea80000300800 */
[----:B-1----:R-:W3:Y:S04]  /*56e60*/  LDL.LU R6, [R1+0x598] ;  /* 0x0005980001067983 */ /* 0x002ee80000300800 */
[----:B------:R-:W3:Y:S01]  /*56e70*/  LDL.LU R7, [R1+0x59c] ;  /* 0x00059c0001077983 */ /* 0x000ee20000300800 */
[----:B------:R-:W-:-:S02]  /*56e80*/  IMAD.MOV.U32 R58, RZ, RZ, R2 ;  /* 0x000000ffff3a7224 */ /* 0x000fc400078e0002 */
[----:B------:R-:W-:Y:S02]  /*56e90*/  IMAD.MOV.U32 R59, RZ, RZ, R0 ;  /* 0x000000ffff3b7224 */ /* 0x000fe400078e0000 */
[----:B------:R-:W-:Y:S02]  /*56ea0*/  IMAD.MOV.U32 R30, RZ, RZ, R54 ;  /* 0x000000ffff1e7224 */ /* 0x000fe400078e0036 */
[----:B------:R-:W-:Y:S01]  /*56eb0*/  IMAD.MOV.U32 R31, RZ, RZ, R53 ;  /* 0x000000ffff1f7224 */ /* 0x000fe200078e0035 */
[----:B---3--:R-:W-:Y:S04]  /*56ec0*/  STL.64 [R1+0x5988], R6 ;  /* 0x0059880601007387 */ /* 0x008fe80000100a00 */
[----:B--2---:R0:W-:Y:S04]  /*56ed0*/  STL.64 [R1+0x5980], R4 ;  /* 0x0059800401007387 */ /* 0x0041e80000100a00 */
[----:B------:R-:W-:Y:S04]  /*56ee0*/  STL.64 [R1+0x5998], R58 ;  /* 0x0059983a01007387 */ /* 0x000fe80000100a00 */
[----:B------:R1:W-:Y:S04]  /*56ef0*/  STL.64 [R1+0x59a0], R30 ;  /* 0x0059a01e01007387 */ /* 0x0003e80000100a00 */
[----:B0-----:R-:W2:Y:S04]  /*56f00*/  LDL.LU R4, [R1+0x5c0] ;  /* 0x0005c00001047983 */ /* 0x001ea80000300800 */
[----:B------:R-:W2:Y:S04]  /*56f10*/  LDL.LU R5, [R1+0x5c4] ;  /* 0x0005c40001057983 */ /* 0x000ea80000300800 */
[----:B------:R-:W3:Y:S04]  /*56f20*/  LDL.LU R6, [R1+0x5c8] ;  /* 0x0005c80001067983 */ /* 0x000ee80000300800 */
[----:B------:R-:W3:Y:S01]  /*56f30*/  LDL.LU R7, [R1+0x5cc] ;  /* 0x0005cc0001077983 */ /* 0x000ee20000300800 */
[----:B------:R-:W-:-:S02]  /*56f40*/  IMAD.MOV.U32 R54, RZ, RZ, R43 ;  /* 0x000000ffff367224 */ /* 0x000fc400078e002b */
[----:B------:R-:W-:Y:S02]  /*56f50*/  IMAD.MOV.U32 R55, RZ, RZ, R42 ;  /* 0x000000ffff377224 */ /* 0x000fe400078e002a */
[----:B-1----:R-:W-:Y:S02]  /*56f60*/  IMAD.MOV.U32 R31, RZ, RZ, R40 ;  /* 0x000000ffff1f7224 */ /* 0x002fe400078e0028 */
[----:B------:R-:W-:Y:S01]  /*56f70*/  IMAD.MOV.U32 R30, RZ, RZ, R41 ;  /* 0x000000ffff1e7224 */ /* 0x000fe200078e0029 */
[----:B---3--:R-:W-:Y:S04]  /*56f80*/  STL.64 [R1+0x59b0], R6 ;  /* 0x0059b00601007387 */ /* 0x008fe80000100a00 */
[----:B--2---:R0:W-:Y:S04]  /*56f90*/  STL.64 [R1+0x59a8], R4 ;  /* 0x0059a80401007387 */ /* 0x0041e80000100a00 */
[----:B------:R-:W2:Y:S04]  /*56fa0*/  LDL.LU R48, [R1+0x1e0] ;  /* 0x0001e00001307983 */ /* 0x000ea80000300800 */
[----:B------:R-:W2:Y:S04]  /*56fb0*/  LDL.LU R49, [R1+0x1e4] ;  /* 0x0001e40001317983 */ /* 0x000ea80000300800 */
[----:B------:R-:W2:Y:S04]  /*56fc0*/  LDL.LU R50, [R1+0x1e8] ;  /* 0x0001e80001327983 */ /* 0x000ea80000300800 */
[----:B------:R-:W2:Y:S04]  /*56fd0*/  LDL.LU R51, [R1+0x1ec] ;  /* 0x0001ec0001337983 */ /* 0x000ea80000300800 */
[----:B------:R-:W-:Y:S04]  /*56fe0*/  STL.64 [R1+0x59b8], R54 ;  /* 0x0059b83601007387 */ /* 0x000fe80000100a00 */
[----:B------:R-:W3:Y:S04]  /*56ff0*/  LDL.LU R40, [R1+0x1d0] ;  /* 0x0001d00001287983 */ /* 0x000ee80000300800 */
[----:B------:R-:W3:Y:S04]  /*57000*/  LDL.LU R41, [R1+0x1d4] ;  /* 0x0001d40001297983 */ /* 0x000ee80000300800 */
[----:B------:R-:W3:Y:S04]  /*57010*/  LDL.LU R42, [R1+0x1d8] ;  /* 0x0001d800012a7983 */ /* 0x000ee80000300800 */
[----:B------:R-:W3:Y:S04]  /*57020*/  LDL.LU R43, [R1+0x1dc] ;  /* 0x0001dc00012b7983 */ /* 0x000ee80000300800 */
[----:B------:R1:W-:Y:S04]  /*57030*/  STL.64 [R1+0x59c0], R30 ;  /* 0x0059c01e01007387 */ /* 0x0003e80000100a00 */
[----:B0-----:R-:W4:Y:S04]  /*57040*/  LDL.LU R4, [R1+0x5e0] ;  /* 0x0005e00001047983 */ /* 0x001f280000300800 */
[----:B------:R-:W4:Y:S04]  /*57050*/  LDL.LU R5, [R1+0x5e4] ;  /* 0x0005e40001057983 */ /* 0x000f280000300800 */
[----:B------:R-:W4:Y:S04]  /*57060*/  LDL.LU R6, [R1+0x5e8] ;  /* 0x0005e80001067983 */ /* 0x000f280000300800 */
[----:B------:R-:W4:Y:S04]  /*57070*/  LDL.LU R7, [R1+0x5ec] ;  /* 0x0005ec0001077983 */ /* 0x000f280000300800 */
[----:B------:R-:W4:Y:S04]  /*57080*/  LDL.LU R28, [R1+0x5f0] ;  /* 0x0005f000011c7983 */ /* 0x000f280000300800 */
[----:B------:R-:W4:Y:S04]  /*57090*/  LDL.LU R29, [R1+0x5f4] ;  /* 0x0005f400011d7983 */ /* 0x000f280000300800 */
[----:B-1----:R-:W4:Y:S04]  /*570a0*/  LDL.LU R30, [R1+0x5f8] ;  /* 0x0005f800011e7983 */ /* 0x002f280000300800 */
        /* <DEDUP_REMOVED lines=13> */
[C---:B--2---:R-:W-:Y:S08]  /*57180*/  HMMA.16816.F32.BF16 R36, R12.reuse, R22, R48 ;  /* 0x000000160c24723c */ /* 0x044ff00000041830 */
[----:B---3--:R-:W-:Y:S11]  /*57190*/  HMMA.16816.F32.BF16 R48, R12, R18, R40 ;  /* 0x000000120c30723c */ /* 0x008ff60000041828 */
[----:B------:R-:W-:Y:S04]  /*571a0*/  @!UPT UIADD3 URZ, URZ, URZ, URZ ;  /* 0x0000003f3f3ff290 */ /* 0x000fe8000fffe03f */
[----:B------:R0:W-:Y:S01]  /*571b0*/  STL.64 [R1+0x1e0], R36 ;  /* 0x0001e02401007387 */ /* 0x0001e20000100a00 */
[----:B------:R-:W-:-:S03]  /*571c0*/  IMAD.MOV.U32 R8, RZ, RZ, R39 ;  /* 0x000000ffff087224 */ /* 0x000fc600078e0027 */
[----:B------:R1:W-:Y:S04]  /*571d0*/  STL [R1+0x1e8], R38 ;  /* 0x0001e82601007387 */ /* 0x0003e80000100800 */
[----:B0-----:R-:W2:Y:S04]  /*571e0*/  LDL.LU R36, [R1+0x580] ;  /* 0x0005800001247983 */ /* 0x001ea80000300800 */
[----:B------:R-:W2:Y:S04]  /*571f0*/  LDL.LU R37, [R1+0x584] ;  /* 0x0005840001257983 */ /* 0x000ea80000300800 */
[----:B-1----:R-:W2:Y:S04]  /*57200*/  LDL.LU R38, [R1+0x588] ;  /* 0x0005880001267983 */ /* 0x002ea80000300800 */
[----:B------:R-:W2:Y:S04]  /*57210*/  LDL.LU R39, [R1+0x58c] ;  /* 0x00058c0001277983 */ /* 0x000ea80000300800 */
[----:B------:R-:W-:Y:S04]  /*57220*/  STL [R1+0x5468], R8 ;  /* 0x0054680801007387 */ /* 0x000fe80000100800 */
[----:B------:R-:W3:Y:S04]  /*57230*/  LDL.LU R40, [R1+0x1c0] ;  /* 0x0001c00001287983 */ /* 0x000ee80000300800 */
[----:B------:R-:W-:Y:S04]  /*57240*/  STL.64 [R1+0x1d0], R48 ;  /* 0x0001d03001007387 */ /* 0x000fe80000100a00 */
[----:B------:R-:W-:Y:S04]  /*57250*/  STL.64 [R1+0x1d8], R50 ;  /* 0x0001d83201007387 */ /* 0x000fe80000100a00 */
[----:B------:R-:W0:Y:S04]  /*57260*/  LDSM.16.MT88.4 R48, [R9+0x1080] ;  /* 0x001080000930783b */ /* 0x000e280000004200 */
[----:B------:R-:W3:Y:S04]  /*57270*/  LDL.LU R41, [R1+0x1c4] ;  /* 0x0001c40001297983 */ /* 0x000ee80000300800 */
[----:B------:R-:W3:Y:S04]  /*57280*/  LDL.LU R42, [R1+0x1c8] ;  /* 0x0001c800012a7983 */ /* 0x000ee80000300800 */
[----:B------:R-:W3:Y:S04]  /*57290*/  LDL.LU R43, [R1+0x1cc] ;  /* 0x0001cc00012b7983 */ /* 0x000ee80000300800 */
[----:B0-----:R-:W-:Y:S04]  /*572a0*/  STL.64 [R1+0x5870], R50 ;  /* 0x0058703201007387 */ /* 0x001fe80000100a00 */
[----:B------:R0:W-:Y:S04]  /*572b0*/  STL.64 [R1+0x5868], R48 ;  /* 0x0058683001007387 */ /* 0x0001e80000100a00 */
[----:B0-----:R-:W2:Y:S04]  /*572c0*/  LDL.LU R48, [R1+0x600] ;  /* 0x0006000001307983 */ /* 0x001ea80000300800 */
[----:B------:R-:W2:Y:S04]  /*572d0*/  LDL.LU R49, [R1+0x604] ;  /* 0x0006040001317983 */ /* 0x000ea80000300800 */
[----:B------:R-:W2:Y:S04]  /*572e0*/  LDL.LU R50, [R1+0x608] ;  /* 0x0006080001327983 */ /* 0x000ea80000300800 */
[----:B------:R-:W2:Y:S01]  /*572f0*/  LDL.LU R51, [R1+0x60c] ;  /* 0x00060c0001337983 */ /* 0x000ea20000300800 */
[----:B------:R-:W-:-:S02]  /*57300*/  IMAD.MOV.U32 R54, RZ, RZ, R52 ;  /* 0x000000ffff367224 */ /* 0x000fc400078e0034 */
[----:B------:R-:W-:-:S07]  /*57310*/  IMAD.MOV.U32 R55, RZ, RZ, R44 ;  /* 0x000000ffff377224 */ /* 0x000fce00078e002c */
[C---:B----4-:R-:W-:Y:S08]  /*57320*/  HMMA.16816.F32.BF16 R52, R12.reuse, R54, R28 ;  /* 0x000000360c34723c */ /* 0x050ff0000004181c */
[C---:B--2---:R-:W-:Y:S11]  /*57330*/  HMMA.16816.F32.BF16 R48, R12.reuse, R46, R48 ;  /* 0x0000002e0c30723c */ /* 0x044ff60000041830 */
[----:B------:R-:W-:Y:S11]  /*57340*/  @!UPT UIADD3 URZ, URZ, URZ, URZ ;  /* 0x0000003f3f3ff290 */ /* 0x000ff6000fffe03f */
[----:B------:R-:W-:Y:S01]  /*57350*/  @!UPT UIADD3 URZ, URZ, URZ, URZ ;  /* 0x0000003f3f3ff290 */ /* 0x000fe2000fffe03f */
[----:B------:R0:W-:Y:S04]  /*57360*/  STL.64 [R1+0x720], R48 ;  /* 0x0007203001007387 */ /* 0x0001e80000100a00 */
[----:B------:R1:W-:Y:S04]  /*57370*/  STL.64 [R1+0x728], R50 ;  /* 0x0007283201007387 */ /* 0x0003e80000100a00 */
[----:B0-----:R-:W2:Y:S04]  /*57380*/  LDL.LU R48, [R1+0x3b0] ;  /* 0x0003b00001307983 */ /* 0x001ea80000300800 */
[----:B------:R-:W2:Y:S04]  /*57390*/  LDL.LU R49, [R1+0x3b4] ;  /* 0x0003b40001317983 */ /* 0x000ea80000300800 */
[----:B-1----:R-:W2:Y:S04]  /*573a0*/  LDL.LU R50, [R1+0x3b8] ;  /* 0x0003b80001327983 */ /* 0x002ea80000300800 */
[----:B------:R-:W2:Y:S04]  /*573b0*/  LDL.LU R51, [R1+0x3bc] ;  /* 0x0003bc0001337983 */ /* 0x000ea80000300800 */
[----:B------:R-:W4:Y:S04]  /*573c0*/  LDL.LU.64 R30, [R1+0x59c0] ;  /* 0x0059c000011e7983 */ /* 0x000f280000300a00 */
[----:B------:R-:W-:Y:S04]  /*573d0*/  STL.64 [R1+0x600], R52 ;  /* 0x0006003401007387 */ /* 0x000fe80000100a00 */
[----:B------:R0:W-:Y:S04]  /*573e0*/  STL.64 [R1+0x608], R54 ;  /* 0x0006083601007387 */ /* 0x0001e80000100a00 */
[----:B0-----:R-:W2:Y:S01]  /*573f0*/  LDL.LU.64 R54, [R1+0x59b8] ;  /* 0x0059b80001367983 */ /* 0x001ea20000300a00 */
[C---:B----4-:R-:W-:Y:S03]  /*57400*/  HMMA.16816.F32.BF16 R28, R12.reuse, R30, R4 ;  /* 0x0000001e0c1c723c */ /* 0x050fe60000041804 */
[----:B------:R-:W4:Y:S04]  /*57410*/  LDL.LU.64 R6, [R1+0x59b0] ;  /* 0x0059b00001067983 */ /* 0x000f280000300a00 */
[----:B------:R-:W4:Y:S01]  /*57420*/  LDL.LU.64 R4, [R1+0x59a8] ;  /* 0x0059a80001047983 */ /* 0x000f220000300a00 */
[C---:B--2---:R-:W-:Y:S11]  /*57430*/  HMMA.16816.F32.BF16 R52, R12.reuse, R54, R56 ;  /* 0x000000360c34723c */ /* 0x044ff60000041838 */
[----:B------:R-:W-:Y:S04]  /*57440*/  @!UPT UIADD3 URZ, URZ, URZ, URZ ;  /* 0x0000003f3f3ff290 */ /* 0x000fe8000fffe03f */
[----:B------:R-:W-:Y:S04]  /*57450*/  STL.64 [R1+0x5f0], R28 ;  /* 0x0005f01c01007387 */ /* 0x000fe80000100a00 */
[----:B------:R0:W-:Y:S04]  /*57460*/  STL.64 [R1+0x5f8], R30 ;  /* 0x0005f81e01007387 */ /* 0x0001e80000100a00 */
[----:B0-----:R-:W2:Y:S04]  /*57470*/  LDL.LU.64 R30, [R1+0x59a0] ;  /* 0x0059a000011e7983 */ /* 0x001ea80000300a00 */
[----:B------:R-:W3:Y:S04]  /*57480*/  LDL.LU.64 R58, [R1+0x5998] ;  /* 0x00599800013a7983 */ /* 0x000ee80000300a00 */
[----:B------:R-:W-:Y:S04]  /*57490*/  STL.64 [R1+0x5e0], R52 ;  /* 0x0005e03401007387 */ /* 0x000fe80000100a00 */
[----:B------:R0:W-:Y:S04]  /*574a0*/  STL.64 [R1+0x5e8], R54 ;  /* 0x0005e83601007387 */ /* 0x0001e80000100a00 */
[----:B0-----:R-:W4:Y:S01]  /*574b0*/  LDL.LU.64 R54, [R1+0x5990] ;  /* 0x0059900001367983 */ /* 0x001f220000300a00 */
[C---:B--2---:R-:W-:Y:S08]  /*574c0*/  HMMA.16816.F32.BF16 R28, R12.reuse, R30, R24 ;  /* 0x0000001e0c1c723c */ /* 0x044ff00000041818 */
[C---:B----4-:R-:W-:Y:S08]  /*574d0*/  HMMA.16816.F32.BF16 R4, R12.reuse, R54, R4 ;  /* 0x000000360c04723c */ /* 0x050ff00000041804 */
[C---:B---3--:R-:W-:Y:S11]  /*574e0*/  HMMA.16816.F32.BF16 R56, R12.reuse, R58, R32 ;  /* 0x0000003a0c38723c */ /* 0x048ff60000041820 */
[----:B------:R-:W-:Y:S04]  /*574f0*/  @!UPT UIADD3 URZ, URZ, URZ, URZ ;  /* 0x0000003f3f3ff290 */ /* 0x000fe8000fffe03f */
[----:B------:R-:W-:Y:S04]  /*57500*/  STL.64 [R1+0x5d0], R4 ;  /* 0x0005d00401007387 */ /* 0x000fe80000100a00 */
[----:B------:R0:W-:Y:S04]  /*57510*/  STL.64 [R1+0x5d8], R6 ;  /* 0x0005d80601007387 */ /* 0x0001e80000100a00 */
[----:B0-----:R-:W2:Y:S04]  /*57520*/  LDL.LU.64 R6, [R1+0x5988] ;  /* 0x0059880001067983 */ /* 0x001ea80000300a00 */
[----:B------:R-:W2:Y:S04]  /*57530*/  LDL.LU.64 R4, [R1+0x5980] ;  /* 0x0059800001047983 */ /* 0x000ea80000300a00 */
[----:B------:R0:W-:Y:S04]  /*57540*/  STL.64 [R1+0x58c0], R54 ;  /* 0x0058c03601007387 */ /* 0x0001e80000100a00 */
[----:B------:R-:W3:Y:S04]  /*57550*/  LDL.LU R52, [R1+0x3c0] ;  /* 0x0003c00001347983 */ /* 0x000ee80000300800 */
[----:B------:R-:W3:Y:S04]  /*57560*/  LDL.LU R53, [R1+0x3c4] ;  /* 0x0003c40001357983 */ /* 0x000ee80000300800 */
[----:B0-----:R-:W3:Y:S04]  /*57570*/  LDL.LU R54, [R1+0x3c8] ;  /* 0x0003c80001367983 */ /* 0x001ee80000300800 */
[----:B------:R-:W3:Y:S04]  /*57580*/  LDL.LU R55, [R1+0x3cc] ;  /* 0x0003cc0001377983 */ /* 0x000ee80000300800 */
[----:B------:R-:W4:Y:S04]  /*57590*/  LDL.LU.64 R26, [R1+0x5978] ;  /* 0x00597800011a7983 */ /* 0x000f280000300a00 */
[----:B------:R-:W2:Y:S04]  /*575a0*/  LDL.LU.64 R24, [R1+0x5970] ;  /* 0x0059700001187983 */ /* 0x000ea80000300a00 */
[----:B------:R-:W-:Y:S04]  /*575b0*/  STL.64 [R1+0x5c0], R28 ;  /* 0x0005c01c01007387 */ /* 0x000fe80000100a00 */
[----:B------:R0:W-:Y:S04]  /*575c0*/  STL.64 [R1+0x5c8], R30 ;  /* 0x0005c81e01007387 */ /* 0x0001e80000100a00 */
[----:B0-----:R-:W2:Y:S04]  /*575d0*/  LDL.LU.64 R30, [R1+0x5968] ;  /* 0x00596800011e7983 */ /* 0x001ea80000300a00 */
[----:B------:R-:W2:Y:S04]  /*575e0*/  LDL.LU.64 R28, [R1+0x5960] ;  /* 0x00596000011c7983 */ /* 0x000ea80000300a00 */
[----:B------:R-:W2:Y:S04]  /*575f0*/  LDL.LU.64 R34, [R1+0x5958] ;  /* 0x0059580001227983 */ /* 0x000ea80000300a00 */
[----:B------:R-:W2:Y:S04]  /*57600*/  LDL.LU.64 R32, [R1+0x5950] ;  /* 0x0059500001207983 */ /* 0x000ea80000300a00 */
[----:B------:R-:W-:Y:S04]  /*57610*/  STL.64 [R1+0x5b0], R56 ;  /* 0x0005b03801007387 */ /* 0x000fe80000100a00 */
[----:B------:R0:W-:Y:S04]  /*57620*/  STL.64 [R1+0x5b8], R58 ;  /* 0x0005b83a01007387 */ /* 0x0001e80000100a00 */
[----:B0-----:R-:W2:Y:S02]  /*57630*/  LDL.LU.64 R58, [R1+0x5948] ;  /* 0x00594800013a7983 */ /* 0x001ea40000300a00 */
[C---:B--2---:R-:W-:Y:S11]  /*57640*/  HMMA.16816.F32.BF16 R4, R12.reuse, R58, R4 ;  /* 0x0000003a0c04723c */ /* 0x044ff60000041804 */
[----:B------:R-:W-:Y:S11]  /*57650*/  @!UPT UIADD3 URZ, URZ, URZ, URZ ;  /* 0x0000003f3f3ff290 */ /* 0x000ff6000fffe03f */
[----:B------:R-:W-:Y:S01]  /*57660*/  @!UPT UIADD3 URZ, URZ, URZ, URZ ;  /* 0x0000003f3f3ff290 */ /* 0x000fe2000fffe03f */
[----:B------:R-:W-:Y:S04]  /*57670*/  STL.64 [R1+0x5a0], R4 ;  /* 0x0005a00401007387 */ /* 0x000fe80000100a00 */
[----:B------:R0:W-:Y:S04]  /*57680*/  STL.64 [R1+0x5a8], R6 ;  /* 0x0005a80601007387 */ /* 0x0001e80000100a00 */
[----:B0-----:R-:W2:Y:S04]  /*57690*/  LDL.LU.64 R6, [R1+0x5940] ;  /* 0x0059400001067983 */ /* 0x001ea80000300a00 */
[----:B------:R-:W3:Y:S04]  /*576a0*/  LDL.LU R5, [R1+0x5938] ;  /* 0x0059380001057983 */ /* 0x000ee80000300800 */
[----:B------:R0:W-:Y:S04]  /*576b0*/  STL.64 [R1+0x5888], R58 ;  /* 0x0058883a01007387 */ /* 0x0001e80000100a00 */
[----:B------:R-:W4:Y:S04]  /*576c0*/  LDL.LU R56, [R1+0x3d0] ;  /* 0x0003d00001387983 */ /* 0x000f280000300800 */
[----:B------:R-:W4:Y:S04]  /*576d0*/  LDL.LU R57, [R1+0x3d4] ;  /* 0x0003d40001397983 */ /* 0x000f280000300800 */
[----:B0-----:R-:W4:Y:S04]  /*576e0*/  LDL.LU R58, [R1+0x3d8] ;  /* 0x0003d800013a7983 */ /* 0x001f280000300800 */
[----:B------:R-:W4:Y:S01]  /*576f0*/  LDL.LU R59, [R1+0x3dc] ;  /* 0x0003dc00013b7983 */ /* 0x000f220000300800 */
[C---:B--2---:R-:W-:Y:S08]  /*57700*/  HMMA.16816.F32.BF16 R36, R12.reuse, R6, R36 ;  /* 0x000000060c24723c */ /* 0x044ff00000041824 */
[----:B------:R-:W-:Y:S11]  /*57710*/  HMMA.16816.F32.BF16 R12, R12, R10, R40 ;  /* 0x0000000a0c0c723c */ /* 0x000ff60000041828 */
[----:B------:R-:W-:Y:S04]  /*57720*/  @!UPT UIADD3 URZ, URZ, URZ, URZ ;  /* 0x0000003f3f3ff290 */ /* 0x000fe8000fffe03f */
[----:B------:R-:W-:Y:S04]  /*57730*/  STL.64 [R1+0x590], R36 ;  /* 0x0005902401007387 */ /* 0x000fe80000100a00 */
[----:B------:R0:W-:Y:S04]  /*57740*/  STL.64 [R1+0x598], R38 ;  /* 0x0005982601007387 */ /* 0x0001e80000100a00 */
[----:B0-----:R-:W2:Y:S04]  /*57750*/  LDL.LU.64 R38, [R1+0x5930] ;  /* 0x0059300001267983 */ /* 0x001ea80000300a00 */
[----:B------:R-:W4:Y:S04]  /*57760*/  LDL.LU.64 R36, [R1+0x5928] ;  /* 0x0059280001247983 */ /* 0x000f280000300a00 */
[----:B------:R-:W-:Y:S04]  /*57770*/  STL.64 [R1+0x5898], R6 ;  /* 0x0058980601007387 */ /* 0x000fe80000100a00 */
[----:B---3--:R0:W-:Y:S04]  /*57780*/  STL [R1+0x5890], R5 ;  /* 0x0058900501007387 */ /* 0x0081e80000100800 */
[----:B------:R-:W3:Y:S04]  /*57790*/  LDL.LU R4, [R1+0x3e0] ;  /* 0x0003e00001047983 */ /* 0x000ee80000300800 */
[----:B0-----:R-:W3:Y:S04]  /*577a0*/  LDL.LU R5, [R1+0x3e4] ;  /* 0x0003e40001057983 */ /* 0x001ee80000300800 */
[----:B------:R-:W3:Y:S04]  /*577b0*/  LDL.LU R6, [R1+0x3e8] ;  /* 0x0003e80001067983 */ /* 0x000ee80000300800 */
[----:B------:R-:W3:Y:S04]  /*577c0*/  LDL.LU R7, [R1+0x3ec] ;  /* 0x0003ec0001077983 */ /* 0x000ee80000300800 */
[----:B------:R-:W3:Y:S04]  /*577d0*/  LDL.LU.64 R42, [R1+0x5920] ;  /* 0x00592000012a7983 */ /* 0x000ee80000300a00 */
[----:B------:R-:W3:Y:S04]  /*577e0*/  LDL.LU.64 R40, [R1+0x5918] ;  /* 0x0059180001287983 */ /* 0x000ee80000300a00 */
[----:B------:R0:W-:Y:S04]  /*577f0*/  STL.64 [R1+0x1c0], R12 ;  /* 0x0001c00c01007387 */ /* 0x0001e80000100a00 */
[----:B------:R1:W-:Y:S04]  /*57800*/  STL.64 [R1+0x1c8], R14 ;  /* 0x0001c80e01007387 */ /* 0x0003e80000100a00 */
[----:B0-----:R-:W3:Y:S04]  /*57810*/  LDL.LU R12, [R1+0x3f0] ;  /* 0x0003f000010c7983 */ /* 0x001ee80000300800 */
[----:B------:R-:W3:Y:S04]  /*57820*/  LDL.LU R13, [R1+0x3f4] ;  /* 0x0003f400010d7983 */ /* 0x000ee80000300800 */
[----:B-1----:R-:W3:Y:S04]  /*57830*/  LDL.LU R14, [R1+0x3f8] ;  /* 0x0003f800010e7983 */ /* 0x002ee80000300800 */
[----:B------:R-:W3:Y:S04]  /*57840*/  LDL.LU R15, [R1+0x3fc] ;  /* 0x0003fc00010f7983 */ /* 0x000ee80000300800 */
[----:B------:R-:W-:Y:S04]  /*57850*/  STL.64 [R1+0x5880], R10 ;  /* 0x0058800a01007387 */ /* 0x000fe80000100a00 */
[----:B------:R0:W-:Y:S04]  /*57860*/  STL [R1+0x5878], R9 ;  /* 0x0058780901007387 */ /* 0x0001e80000100800 */
[----:B------:R-:W3:Y:S04]  /*57870*/  LDL.LU R8, [R1+0x400] ;  /* 0x0004000001087983 */ /* 0x000ee80000300800 */
[----:B0-----:R-:W3:Y:S04]  /*57880*/  LDL.LU R9, [R1+0x404] ;  /* 0x0004040001097983 */ /* 0x001ee80000300800 */
[----:B------:R-:W3:Y:S04]  /*57890*/  LDL.LU R10, [R1+0x408] ;  /* 0x00040800010a7983 */ /* 0x000ee80000300800 */
[----:B------:R-:W3:Y:S04]  /*578a0*/  LDL.LU R11, [R1+0x40c] ;  /* 0x00040c00010b7983 */ /* 0x000ee80000300800 */
[----:B--2---:R-:W-:Y:S04]  /*578b0*/  STL.64 [R1+0x58a8], R38 ;  /* 0x0058a82601007387 */ /* 0x004fe80000100a00 */
[----:B----4-:R-:W-:Y:S01]  /*578c0*/  STL.64 [R1+0x58a0], R36 ;  /* 0x0058a02401007387 */ /* 0x010fe20000100a00 */
[C---:B---3--:R-:W-:Y:S08]  /*578d0*/  HMMA.16816.F32.BF16 R4, R40.reuse, R30, R4 ;  /* 0x0000001e2804723c */ /* 0x048ff00000041804 */
[C---:B------:R-:W-:Y:S11]  /*578e0*/  HMMA.16816.F32.BF16 R8, R40.reuse, R38, R8 ;  /* 0x000000262808723c */ /* 0x040ff60000041808 */
[----:B------:R-:W-:Y:S11]  /*578f0*/  @!UPT UIADD3 URZ, URZ, URZ, URZ ;  /* 0x0000003f3f3ff290 */ /* 0x000ff6000fffe03f */
[----:B------:R-:W-:Y:S01]  /*57900*/  @!UPT UIADD3 URZ, URZ, URZ, URZ ;  /* 0x0000003f3f3ff290 */ /* 0x000fe2000fffe03f */
[----:B------:R-:W-:Y:S04]  /*57910*/  STL.64 [R1+0x400], R8 ;  /* 0x0004000801007387 */ /* 0x000fe80000100a00 */
[----:B------:R0:W-:Y:S02]  /*57920*/  STL.64 [R1+0x408], R10 ;  /* 0x0004080a01007387 */ /* 0x0001e40000100a00 */
[C---:B0-----:R-:W-:Y:S02]  /*57930*/  HMMA.16816.F32.BF16 R8, R40.reuse, R34, R12 ;  /* 0x000000222808723c */ /* 0x041fe4000004180c */
[----:B------:R-:W-:Y:S04]  /*57940*/  STL.64 [R1+0x58b8], R34 ;  /* 0x0058b82201007387 */ /* 0x000fe80000100a00 */
[----:B------:R-:W-:Y:S04]  /*57950*/  STL.64 [R1+0x58b0], R32 ;  /* 0x0058b02001007387 */ /* 0x000fe80000100a00 */
[----:B------:R-:W0:Y:S11]  /*57960*/  LDSM.16.MT88.4 R12, [R45+0x1000] ;  /* 0x001000002d0c783b */ /* 0x000e360000004200 */
[----:B------:R-:W-:Y:S02]  /*57970*/  @!UPT UIADD3 URZ, URZ, URZ, URZ ;  /* 0x0000003f3f3ff290 */ /* 0x000fe4000fffe03f */
[----:B------:R-:W-:Y:S04]  /*57980*/  STL.64 [R1+0x3f0], R8 ;  /* 0x0003f00801007387 */ /* 0x000fe80000100a00 */
[----:B------:R-:W-:Y:S04]  /*57990*/  STL.64 [R1+0x3f8], R10 ;  /* 0x0003f80a01007387 */ /* 0x000fe80000100a00 */
[----:B------:R-:W-:Y:S04]  /*579a0*/  STL.64 [R1+0x5860], R30 ;  /* 0x0058601e01007387 */ /* 0x000fe80000100a00 */
[----:B------:R-:W-:Y:S04]  /*579b0*/  STL.64 [R1+0x5858], R28 ;  /* 0x0058581c01007387 */ /* 0x000fe80000100a00 */
[----:B------:R-:W-:Y:S04]  /*579c0*/  STL.64 [R1+0x3e0], R4 ;  /* 0x0003e00401007387 */ /* 0x000fe80000100a00 */
[----:B------:R1:W-:Y:S02]  /*579d0*/  STL.64 [R1+0x3e8], R6 ;  /* 0x0003e80601007387 */ /* 0x0003e40000100a00 */
[C---:B-1----:R-:W-:Y:S02]  /*579e0*/  HMMA.16816.F32.BF16 R4, R40.reuse, R26, R56 ;  /* 0x0000001a2804723c */ /* 0x042fe40000041838 */
[----:B------:R-:W-:Y:S04]  /*579f0*/  STL.64 [R1+0x58d0], R26 ;  /* 0x0058d01a01007387 */ /* 0x000fe80000100a00 */
[----:B------:R-:W-:Y:S11]  /*57a00*/  STL.64 [R1+0x58c8], R24 ;  /* 0x0058c81801007387 */ /* 0x000ff60000100a00 */
[----:B------:R-:W-:Y:S06]  /*57a10*/  @!UPT UIADD3 URZ, URZ, URZ, URZ ;  /* 0x0000003f3f3ff290 */ /* 0x000fec000fffe03f */
        /* <DEDUP_REMOVED lines=13> */
[----:B------:R-:W-:Y:S04]  /*57af0*/  STL.64 [R1+0x3b8], R6 ;  /* 0x0003b80601007387 */ /* 0x000fe80000100a00 */
[----:B------:R-:W2:Y:S04]  /*57b00*/  LDL.LU R24, [R1+0x6e0] ;  /* 0x0006e00001187983 */ /* 0x000ea80000300800 */
[----:B------:R-:W2:Y:S04]  /*57b10*/  LDL.LU R25, [R1+0x6e4] ;  /* 0x0006e40001197983 */ /* 0x000ea80000300800 */
[----:B------:R-:W3:Y:S04]  /*57b20*/  LDL.LU R26, [R1+0x6e8] ;  /* 0x0006e800011a7983 */ /* 0x000ee80000300800 */
[----:B------:R-:W3:Y:S04]  /*57b30*/  LDL.LU R27, [R1+0x6ec] ;  /* 0x0006ec00011b7983 */ /* 0x000ee80000300800 */
[----:B---3--:R-:W-:Y:S04]  /*57b40*/  STL.64 [R1+0x5900], R26 ;  /* 0x0059001a01007387 */ /* 0x008fe80000100a00 */
[----:B--2---:R1:W-:Y:S04]  /*57b50*/  STL.64 [R1+0x58f8], R24 ;  /* 0x0058f81801007387 */ /* 0x0043e80000100a00 */
[----:B-1----:R-:W2:Y:S04]  /*57b60*/  LDL.LU R24, [R1+0x700] ;  /* 0x0007000001187983 */ /* 0x002ea80000300800 */
[----:B------:R-:W2:Y:S04]  /*57b70*/  LDL.LU R25, [R1+0x704] ;  /* 0x0007040001197983 */ /* 0x000ea80000300800 */
[----:B------:R-:W3:Y:S04]  /*57b80*/  LDL.LU R26, [R1+0x708] ;  /* 0x00070800011a7983 */ /* 0x000ee80000300800 */
[----:B------:R-:W3:Y:S04]  /*57b90*/  LDL.LU R27, [R1+0x70c] ;  /* 0x00070c00011b7983 */ /* 0x000ee80000300800 */
[----:B---3--:R-:W-:Y:S04]  /*57ba0*/  STL.64 [R1+0x5910], R26 ;  /* 0x0059101a01007387 */ /* 0x008fe80000100a00 */
[----:B--2---:R1:W-:Y:S04]  /*57bb0*/  STL.64 [R1+0x5908], R24 ;  /* 0x0059081801007387 */ /* 0x0043e80000100a00 */
[----:B-1----:R-:W2:Y:S04]  /*57bc0*/  LDL.LU R24, [R1+0x710] ;  /* 0x0007100001187983 */ /* 0x002ea80000300800 */
[----:B------:R-:W2:Y:S04]  /*57bd0*/  LDL.LU R25, [R1+0x714] ;  /* 0x0007140001197983 */ /* 0x000ea80000300800 */
[----:B------:R-:W2:Y:S04]  /*57be0*/  LDL.LU R26, [R1+0x718] ;  /* 0x00071800011a7983 */ /* 0x000ea80000300800 */
[----:B------:R-:W2:Y:S04]  /*57bf0*/  LDL.LU R27, [R1+0x71c] ;  /* 0x00071c00011b7983 */ /* 0x000ea80000300800 */
[----:B------:R-:W3:Y:S04]  /*57c00*/  LDL.64 R18, [R1+0x58] ;  /* 0x0000580001127983 */ /* 0x000ee80000100a00 */
[----:B------:R-:W4:Y:S04]  /*57c10*/  LDL.LU R20, [R1+0x6f0] ;  /* 0x0006f00001147983 */ /* 0x000f280000300800 */
[----:B------:R-:W4:Y:S04]  /*57c20*/  LDL.LU R21, [R1+0x6f4] ;  /* 0x0006f40001157983 */ /* 0x000f280000300800 */
[----:B------:R-:W4:Y:S04]  /*57c30*/  LDL.LU R22, [R1+0x6f8] ;  /* 0x0006f80001167983 */ /* 0x000f280000300800 */
[----:B------:R-:W4:Y:S04]  /*57c40*/  LDL.LU R23, [R1+0x6fc] ;  /* 0x0006fc0001177983 */ /* 0x000f280000300800 */
[----:B------:R-:W3:Y:S04]  /*57c50*/  LDL.64 R54, [R1+0x38] ;  /* 0x0000380001367983 */ /* 0x000ee80000100a00 */
        /* <DEDUP_REMOVED lines=8> */
[----:B------:R-:W3:Y:S04]  /*57ce0*/  LDL.64 R30, [R1+0x18] ;  /* 0x00001800011e7983 */ /* 0x000ee80000100a00 */
        /* <DEDUP_REMOVED lines=13> */
[----:B0-----:R0:W-:Y:S04]  /*57dc0*/  STL.64 [R1+0x5800], R14 ;  /* 0x0058000e01007387 */ /* 0x0011e80000100a00 */
[----:B------:R-:W-:Y:S04]  /*57dd0*/  STL.64 [R1+0x57f8], R12 ;  /* 0x0057f80c01007387 */ /* 0x000fe80000100a00 */
[----:B0-----:R-:W4:Y:S01]  /*57de0*/  LDL.64 R14, [R1+0x48] ;  /* 0x00004800010e7983 */ /* 0x001f220000100a00 */
[C---:B--2---:R-:W-:Y:S11]  /*57df0*/  HMMA.16816.F32.BF16 R24, R40.reuse, R46, R24 ;  /* 0x0000002e2818723c */ /* 0x044ff60000041818 */
[----:B------:R-:W-:Y:S11]  /*57e00*/  @!UPT UIADD3 URZ, URZ, URZ, URZ ;  /* 0x0000003f3f3ff290 */ /* 0x000ff6000fffe03f */
[----:B------:R-:W-:Y:S01]  /*57e10*/  @!UPT UIADD3 URZ, URZ, URZ, URZ ;  /* 0x0000003f3f3ff290 */ /* 0x000fe2000fffe03f */
[----:B------:R-:W-:Y:S04]  /*57e20*/  STL.64 [R1+0x930], R24 ;  /* 0x0009301801007387 */ /* 0x000fe80000100a00 */
[----:B------:R0:W-:Y:S04]  /*57e30*/  STL.64 [R1+0x938], R26 ;  /* 0x0009381a01007387 */ /* 0x0001e80000100a00 */
[----:B0-----:R-:W3:Y:S04]  /*57e40*/  LDL.LU.64 R26, [R1+0x5910] ;  /* 0x00591000011a7983 */ /* 0x001ee80000300a00 */
[----:B------:R-:W3:Y:S02]  /*57e50*/  LDL.LU.64 R24, [R1+0x5908] ;  /* 0x0059080001187983 */ /* 0x000ee40000300a00 */
[C---:B---3--:R-:W-:Y:S11]  /*57e60*/  HMMA.16816.F32.BF16 R24, R40.reuse, R18, R24 ;  /* 0x000000122818723c */ /* 0x048ff60000041818 */
[----:B------:R-:W-:Y:S11]  /*57e70*/  @!UPT UIADD3 URZ, URZ, URZ, URZ ;  /* 0x0000003f3f3ff290 */ /* 0x000ff6000fffe03f */
[----:B------:R-:W-:Y:S01]  /*57e80*/  @!UPT UIADD3 URZ, URZ, URZ, URZ ;  /* 0x0000003f3f3ff290 */ /* 0x000fe2000fffe03f */
[----:B------:R-:W-:Y:S04]  /*57e90*/  STL.64 [R1+0x710], R24 ;  /* 0x0007101801007387 */ /* 0x000fe80000100a00 */
[----:B------:R0:W-:Y:S04]  /*57ea0*/  STL.64 [R1+0x718], R26 ;  /* 0x0007181a01007387 */ /* 0x0001e80000100a00 */
[----:B0-----:R-:W2:Y:S04]  /*57eb0*/  LDL.LU.64 R26, [R1+0x5900] ;  /* 0x00590000011a7983 */ /* 0x001ea80000300a00 */
[----:B------:R-:W2:Y:S01]  /*57ec0*/  LDL.LU.64 R24, [R1+0x58f8] ;  /* 0x0058f80001187983 */ /* 0x000ea20000300a00 */
[----:B----4-:R-:W-:Y:S01]  /*57ed0*/  HMMA.16816.F32.BF16 R20, R40, R14, R20 ;  /* 0x0000000e2814723c */ /* 0x010fe20000041814 */
[----:B------:R-:W-:-:S02]  /*57ee0*/  IMAD.MOV.U32 R60, RZ, RZ, R18 ;  /* 0x000000ffff3c7224 */ /* 0x000fc400078e0012 */
[----:B------:R-:W-:Y:S02]  /*57ef0*/  IMAD.MOV.U32 R44, RZ, RZ, R19 ;  /* 0x000000ffff2c7224 */ /* 0x000fe400078e0013 */
[----:B------:R-:W3:Y:S04]  /*57f00*/  LDL.LU.64 R18, [R1+0x58f0] ;  /* 0x0058f00001127983 */ /* 0x000ee80000300a00 */
[----:B------:R-:W4:Y:S01]  /*57f10*/  LDL.LU.64 R16, [R1+0x58e8] ;  /* 0x0058e80001107983 */ /* 0x000f220000300a00 */
[----:B------:R-:W-:Y:S02]  /*57f20*/  IMAD.MOV.U32 R13, RZ, RZ, R54 ;  /* 0x000000ffff0d7224 */ /* 0x000fe400078e0036 */
[----:B------:R-:W-:-:S11]  /*57f30*/  IMAD.MOV.U32 R12, RZ, RZ, R55 ;  /* 0x000000ffff0c7224 */ /* 0x000fd600078e0037 */
        /* <DEDUP_REMOVED lines=10> */
[----:B------:R-:W2:Y:S04]  /*57fe0*/  LDL.LU.64 R24, [R1+0x58c8] ;  /* 0x0058c80001187983 */ /* 0x000ea80000300a00 */
[----:B------:R-:W2:Y:S01]  /*57ff0*/  LDL.LU.64 R54, [R1+0x58c0] ;  /* 0x0058c00001367983 */ /* 0x000ea20000300a00 */
[C---:B------:R-:W-:Y:S08]  /*58000*/  HMMA.16816.F32.BF16 R36, R40.reuse, R30, R36 ;  /* 0x0000001e2824723c */ /* 0x040ff00000041824 */
[----:B------:R-:W-:Y:S01]  /*58010*/  HMMA.16816.F32.BF16 R4, R40, R58, R4 ;  /* 0x0000003a2804723c */ /* 0x000fe20000041804 */
[----:B------:R-:W-:-:S02]  /*58020*/  IMAD.MOV.U32 R2, RZ, RZ, R30 ;  /* 0x000000ffff027224 */ /* 0x000fc400078e001e */
[----:B------:R-:W-:Y:S02]  /*58030*/  IMAD.MOV.U32 R0, RZ, RZ, R31 ;  /* 0x000000ffff007224 */ /* 0x000fe400078e001f */
[----:B------:R-:W-:-:S03]  /*58040*/  IMAD.MOV.U32 R3, RZ, RZ, R59 ;  /* 0x000000ffff037224 */ /* 0x000fc600078e003b */
[----:B--2---:R-:W-:Y:S11]  /*58050*/  HMMA.16816.F32.BF16 R32, R40, R54, R32 ;  /* 0x000000362820723c */ /* 0x004ff60000041820 */
[----:B------:R-:W-:Y:S11]  /*58060*/  @!UPT UIADD3 URZ, URZ, URZ, URZ ;  /* 0x0000003f3f3ff290 */ /* 0x000ff6000fffe03f */
[----:B------:R-:W-:Y:S01]  /*58070*/  @!UPT UIADD3 URZ, URZ, URZ, URZ ;  /* 0x0000003f3f3ff290 */ /* 0x000fe2000fffe03f */
[----:B------:R-:W-:Y:S04]  /*58080*/  STL.64 [R1+0x6e0], R32 ;  /* 0x0006e02001007387 */ /* 0x000fe80000100a00 */
[----:B------:R0:W-:Y:S04]  /*58090*/  STL.64 [R1+0x6e8], R34 ;  /* 0x0006e82201007387 */ /* 0x0001e80000100a00 */
[----:B0-----:R-:W2:Y:S04]  /*580a0*/  LDL.LU.64 R34, [R1+0x58b8] ;  /* 0x0058b80001227983 */ /* 0x001ea80000300a00 */
[----:B------:R-:W2:Y:S04]  /*580b0*/  LDL.LU.64 R32, [R1+0x58b0] ;  /* 0x0058b00001207983 */ /* 0x000ea80000300a00 */
[----:B------:R0:W-:Y:S04]  /*580c0*/  STL.64 [R1+0x5848], R54 ;  /* 0x0058483601007387 */ /* 0x0001e80000100a00 */
[----:B------:R-:W2:Y:S04]  /*580d0*/  LDL.LU R52, [R1+0x3a0] ;  /* 0x0003a00001347983 */ /* 0x000ea80000300800 */
[----:B------:R-:W2:Y:S04]  /*580e0*/  LDL.LU R53, [R1+0x3a4] ;  /* 0x0003a40001357983 */ /* 0x000ea80000300800 */
[----:B0-----:R-:W2:Y:S04]  /*580f0*/  LDL.LU R54, [R1+0x3a8] ;  /* 0x0003a80001367983 */ /* 0x001ea80000300800 */
[----:B------:R-:W2:Y:S04]  /*58100*/  LDL.LU R55, [R1+0x3ac] ;  /* 0x0003ac0001377983 */ /* 0x000ea80000300800 */
[----:B------:R-:W-:Y:S04]  /*58110*/  STL.64 [R1+0x6d0], R36 ;  /* 0x0006d02401007387 */ /* 0x000fe80000100a00 */
[----:B------:R0:W-:Y:S04]  /*58120*/  STL.64 [R1+0x6d8], R38 ;  /* 0x0006d82601007387 */ /* 0x0001e80000100a00 */
[----:B0-----:R-:W2:Y:S04]  /*58130*/  LDL.LU.64 R38, [R1+0x58a8] ;  /* 0x0058a80001267983 */ /* 0x001ea80000300a00 */
[----:B------:R-:W2:Y:S04]  /*58140*/  LDL.LU.64 R36, [R1+0x58a0] ;  /* 0x0058a00001247983 */ /* 0x000ea80000300a00 */
[----:B------:R-:W2:Y:S04]  /*58150*/  LDL.LU R28, [R1+0x1a0] ;  /* 0x0001a000011c7983 */ /* 0x000ea80000300800 */
[----:B------:R-:W2:Y:S04]  /*58160*/  LDL.LU R29, [R1+0x1a4] ;  /* 0x0001a400011d7983 */ /* 0x000ea80000300800 */
[----:B------:R-:W2:Y:S04]  /*58170*/  LDL.LU R30, [R1+0x1a8] ;  /* 0x0001a800011e7983 */ /* 0x000ea80000300800 */
[----:B------:R-:W2:Y:S04]  /*58180*/  LDL.LU R31, [R1+0x1ac] ;  /* 0x0001ac00011f7983 */ /* 0x000ea80000300800 */
[----:B------:R0:W-:Y:S04]  /*58190*/  STL.64 [R1+0x6c0], R4 ;  /* 0x0006c00401007387 */ /* 0x0001e80000100a00 */
[----:B------:R1:W-:Y:S01]  /*581a0*/  STL.64 [R1+0x6c8], R6 ;  /* 0x0006c80601007387 */ /* 0x0003e20000100a00 */
[----:B0-----:R-:W-:-:S03]  /*581b0*/  IMAD.MOV.U32 R4, RZ, RZ, R58 ;  /* 0x000000ffff047224 */ /* 0x001fc600078e003a */
[----:B-1----:R-:W2:Y:S04]  /*581c0*/  LDL.LU.64 R6, [R1+0x5898] ;  /* 0x0058980001067983 */ /* 0x002ea80000300a00 */
[----:B------:R-:W2:Y:S04]  /*581d0*/  LDL.LU R5, [R1+0x5890] ;  /* 0x0058900001057983 */ /* 0x000ea80000300800 */
[----:B------:R-:W2:Y:S02]  /*581e0*/  LDL.LU.64 R58, [R1+0x5888] ;  /* 0x00588800013a7983 */ /* 0x000ea40000300a00 */
[C---:B--2---:R-:W-:Y:S11]  /*581f0*/  HMMA.16816.F32.BF16 R8, R40.reuse, R58, R8 ;  /* 0x0000003a2808723c */ /* 0x044ff60000041808 */
[----:B------:R-:W-:Y:S11]  /*58200*/  @!UPT UIADD3 URZ, URZ, URZ, URZ ;  /* 0x0000003f3f3ff290 */ /* 0x000ff6000fffe03f */
[----:B------:R-:W-:Y:S01]  /*58210*/  @!UPT UIADD3 URZ, URZ, URZ, URZ ;  /* 0x0000003f3f3ff290 */ /* 0x000fe2000fffe03f */
[----:B------:R-:W-:Y:S04]  /*58220*/  STL.64 [R1+0x6b0], R8 ;  /* 0x0006b00801007387 */ /* 0x000fe80000100a00 */
[----:B------:R0:W-:Y:S04]  /*58230*/  STL.64 [R1+0x6b8], R10 ;  /* 0x0006b80a01007387 */ /* 0x0001e80000100a00 */
[----:B0-----:R-:W2:Y:S01]  /*58240*/  LDL.LU.64 R10, [R1+0x5880] ;  /* 0x00588000010a7983 */ /* 0x001ea20000300a00 */
[C---:B------:R-:W-:Y:S03]  /*58250*/  HMMA.16816.F32.BF16 R48, R40.reuse, R6, R48 ;  /* 0x000000062830723c */ /* 0x040fe60000041830 */
[----:B------:R-:W3:Y:S04]  /*58260*/  LDL.LU R9, [R1+0x5878] ;  /* 0x0058780001097983 */ /* 0x000ee80000300800 */
[----:B------:R0:W-:Y:S04]  /*58270*/  STL.64 [R1+0x5850], R58 ;  /* 0x0058503a01007387 */ /* 0x0001e80000100a00 */
[----:B------:R-:W3:Y:S04]  /*58280*/  LDL.LU R56, [R1+0x170] ;  /* 0x0001700001387983 */ /* 0x000ee80000300800 */
[----:B------:R-:W3:Y:S04]  /*58290*/  LDL.LU R57, [R1+0x174] ;  /* 0x0001740001397983 */ /* 0x000ee80000300800 */
[----:B0-----:R-:W3:Y:S04]  /*582a0*/  LDL.LU R58, [R1+0x178] ;  /* 0x00017800013a7983 */ /* 0x001ee80000300800 */
[----:B------:R-:W3:Y:S04]  /*582b0*/  LDL.LU R59, [R1+0x17c] ;  /* 0x00017c00013b7983 */ /* 0x000ee80000300800 */
[----:B------:R-:W-:Y:S04]  /*582c0*/  STL.64 [R1+0x6a0], R48 ;  /* 0x0006a03001007387 */ /* 0x000fe80000100a00 */
[----:B------:R0:W-:Y:S04]  /*582d0*/  STL.64 [R1+0x6a8], R50 ;  /* 0x0006a83201007387 */ /* 0x0001e80000100a00 */
[----:B0-----:R-:W3:Y:S04]  /*582e0*/  LDL.LU.64 R50, [R1+0x5870] ;  /* 0x0058700001327983 */ /* 0x001ee80000300a00 */
[----:B------:R-:W3:Y:S01]  /*582f0*/  LDL.LU.64 R48, [R1+0x5868] ;  /* 0x0058680001307983 */ /* 0x000ee20000300a00 */
[----:B--2---:R-:W-:Y:S03]  /*58300*/  HMMA.16816.F32.BF16 R52, R40, R10, R52 ;  /* 0x0000000a2834723c */ /* 0x004fe60000041834 */
[----:B------:R-:W2:Y:S11]  /*58310*/  LDL.LU R40, [R1+0x1b0] ;  /* 0x0001b00001287983 */ /* 0x000eb60000300800 */
[----:B------:R-:W-:Y:S09]  /*58320*/  @!UPT UIADD3 URZ, URZ, URZ, URZ ;  /* 0x0000003f3f3ff290 */ /* 0x000ff2000fffe03f */
[----:B------:R0:W-:Y:S04]  /*58330*/  STL.64 [R1+0x3a0], R52 ;  /* 0x0003a03401007387 */ /* 0x0001e80000100a00 */
[----:B------:R1:W-:Y:S04]  /*58340*/  STL.64 [R1+0x3a8], R54 ;  /* 0x0003a83601007387 */ /* 0x0003e80000100a00 */
[----:B------:R-:W2:Y:S04]  /*58350*/  LDL.LU R41, [R1+0x1b4] ;  /* 0x0001b40001297983 */ /* 0x000ea80000300800 */
[----:B------:R-:W2:Y:S04]  /*58360*/  LDL.LU R42, [R1+0x1b8] ;  /* 0x0001b800012a7983 */ /* 0x000ea80000300800 */
[----:B------:R-:W2:Y:S04]  /*58370*/  LDL.LU R43, [R1+0x1bc] ;  /* 0x0001bc00012b7983 */ /* 0x000ea80000300800 */
[----:B0-----:R-:W4:Y:S04]  /*58380*/  LDL.LU R52, [R1+0x160] ;  /* 0x0001600001347983 */ /* 0x001f280000300800 */
[----:B------:R-:W4:Y:S01]  /*58390*/  LDL.LU R53, [R1+0x164] ;  /* 0x0001640001357983 */ /* 0x000f220000300800 */
[C---:B---3--:R-:W-:Y:S03]  /*583a0*/  HMMA.16816.F32.BF16 R28, R48.reuse, R34, R28 ;  /* 0x00000022301c723c */ /* 0x048fe6000004181c */
[----:B-1----:R-:W4:Y:S04]  /*583b0*/  LDL.LU R54, [R1+0x168] ;  /* 0x0001680001367983 */ /* 0x002f280000300800 */
[----:B------:R-:W4:Y:S04]  /*583c0*/  LDL.LU R55, [R1+0x16c] ;  /* 0x00016c0001377983 */ /* 0x000f280000300800 */
[----:B------:R-:W-:Y:S04]  /*583d0*/  STL.64 [R1+0x5810], R10 ;  /* 0x0058100a01007387 */ /* 0x000fe80000100a00 */
[----:B------:R0:W-:Y:S04]  /*583e0*/  STL [R1+0x5808], R9 ;  /* 0x0058080901007387 */ /* 0x0001e80000100800 */
[----:B------:R-:W3:Y:S04]  /*583f0*/  LDL.LU R8, [R1+0x180] ;  /* 0x0001800001087983 */ /* 0x000ee80000300800 */
[----:B0-----:R-:W3:Y:S04]  /*58400*/  LDL.LU R9, [R1+0x184] ;  /* 0x0001840001097983 */ /* 0x001ee80000300800 */
[----:B------:R-:W3:Y:S04]  /*58410*/  LDL.LU R10, [R1+0x188] ;  /* 0x00018800010a7983 */ /* 0x000ee80000300800 */
[----:B------:R-:W3:Y:S01]  /*58420*/  LDL.LU R11, [R1+0x18c] ;  /* 0x00018c00010b7983 */ /* 0x000ee20000300800 */
[C---:B--2---:R-:W-:Y:S11]  /*58430*/  HMMA.16816.F32.BF16 R40, R48.reuse, R38, R40 ;  /* 0x000000263028723c */ /* 0x044ff60000041828 */
[----:B------:R-:W-:Y:S11]  /*58440*/  @!UPT UIADD3 URZ, URZ, URZ, URZ ;  /* 0x0000003f3f3ff290 */ /* 0x000ff6000fffe03f */
[----:B------:R-:W-:Y:S01]  /*58450*/  @!UPT UIADD3 URZ, URZ, URZ, URZ ;  /* 0x0000003f3f3ff290 */ /* 0x000fe2000fffe03f */
[----:B------:R-:W-:Y:S04]  /*58460*/  STL.64 [R1+0x1b0], R40 ;  /* 0x0001b02801007387 */ /* 0x000fe80000100a00 */
[----:B------:R-:W-:Y:S04]  /*58470*/  STL.64 [R1+0x1b8], R42 ;  /* 0x0001b82a01007387 */ /* 0x000fe80000100a00 */
[----:B------:R-:W-:Y:S04]  /*58480*/  STL.64 [R1+0x5820], R38 ;  /* 0x0058202601007387 */ /* 0x000fe80000100a00 */
[----:B------:R0:W-:Y:S04]  /*58490*/  STL.64 [R1+0x5818], R36 ;  /* 0x0058182401007387 */ /* 0x0001e80000100a00 */
[----:B0-----:R-:W2:Y:S04]  /*584a0*/  LDL.LU R36, [R1+0x140] ;  /* 0x0001400001247983 */ /* 0x001ea80000300800 */
[----:B------:R-:W2:Y:S04]  /*584b0*/  LDL.LU R37, [R1+0x144] ;  /* 0x0001440001257983 */ /* 0x000ea80000300800 */
[----:B------:R-:W2:Y:S04]  /*584c0*/  LDL.LU R38, [R1+0x148] ;  /* 0x0001480001267983 */ /* 0x000ea80000300800 */
[----:B------:R-:W2:Y:S04]  /*584d0*/  LDL.LU R39, [R1+0x14c] ;  /* 0x00014c0001277983 */ /* 0x000ea80000300800 */
[----:B------:R-:W-:Y:S04]  /*584e0*/  STL.64 [R1+0x1a0], R28 ;  /* 0x0001a01c01007387 */ /* 0x000fe80000100a00 */
[----:B------:R0:W-:Y:S04]  /*584f0*/  STL.64 [R1+0x1a8], R30 ;  /* 0x0001a81e01007387 */ /* 0x0001e80000100a00 */
[----:B0-----:R-:W2:Y:S04]  /*58500*/  LDL.LU.64 R30, [R1+0x5860] ;  /* 0x00586000011e7983 */ /* 0x001ea80000300a00 */
[----:B------:R-:W4:Y:S04]  /*58510*/  LDL.LU.64 R28, [R1+0x5858] ;  /* 0x00585800011c7983 */ /* 0x000f280000300a00 */
[----:B------:R-:W-:Y:S04]  /*58520*/  STL.64 [R1+0x57f0], R34 ;  /* 0x0057f02201007387 */ /* 0x000fe80000100a00 */
[----:B------:R0:W-:Y:S04]  /*58530*/  STL.64 [R1+0x57e8], R32 ;  /* 0x0057e82001007387 */ /* 0x0001e80000100a00 */
[----:B0-----:R-:W4:Y:S04]  /*58540*/  LDL.LU R32, [R1+0x190] ;  /* 0x0001900001207983 */ /* 0x001f280000300800 */
[----:B------:R-:W4:Y:S04]  /*58550*/  LDL.LU R33, [R1+0x194] ;  /* 0x0001940001217983 */ /* 0x000f280000300800 */
[----:B------:R-:W4:Y:S04]  /*58560*/  LDL.LU R34, [R1+0x198] ;  /* 0x0001980001227983 */ /* 0x000f280000300800 */
[----:B------:R-:W4:Y:S01]  /*58570*/  LDL.LU R35, [R1+0x19c] ;  /* 0x00019c0001237983 */ /* 0x000f220000300800 */
[C---:B---3--:R-:W-:Y:S03]  /*58580*/  HMMA.16816.F32.BF16 R8, R48.reuse, R26, R8 ;  /* 0x0000001a3008723c */ /* 0x048fe60000041808 */
[----:B--2---:R-:W-:Y:S04]  /*58590*/  STL.64 [R1+0x57e0], R30 ;  /* 0x0057e01e01007387 */ /* 0x004fe80000100a00 */
[----:B----4-:R0:W-:Y:S01]  /*585a0*/  STL.64 [R1+0x57d8], R28 ;  /* 0x0057d81c01007387 */ /* 0x0101e20000100a00 */
[C---:B------:R-:W-:Y:S11]  /*585b0*/  HMMA.16816.F32.BF16 R32, R48.reuse, R30, R32 ;  /* 0x0000001e3020723c */ /* 0x040ff60000041820 */
[----:B------:R-:W-:Y:S11]  /*585c0*/  @!UPT UIADD3 URZ, URZ, URZ, URZ ;  /* 0x0000003f3f3ff290 */ /* 0x000ff6000fffe03f */
[----:B------:R-:W-:Y:S01]  /*585d0*/  @!UPT UIADD3 URZ, URZ, URZ, URZ ;  /* 0x0000003f3f3ff290 */ /* 0x000fe2000fffe03f */
[----:B------:R-:W-:Y:S04]  /*585e0*/  STL.64 [R1+0x190], R32 ;  /* 0x0001902001007387 */ /* 0x000fe80000100a00 */
[----:B------:R-:W-:Y:S04]  /*585f0*/  STL.64 [R1+0x198], R34 ;  /* 0x0001982201007387 */ /* 0x000fe80000100a00 */
[----:B0-----:R-:W2:Y:S04]  /*58600*/  LDL.LU R28, [R1+0x150] ;  /* 0x00015000011c7983 */ /* 0x001ea80000300800 */
[----:B------:R-:W2:Y:S04]  /*58610*/  LDL.LU R29, [R1+0x154] ;  /* 0x00015400011d7983 */ /* 0x000ea80000300800 */
[----:B------:R-:W2:Y:S04]  /*58620*/  LDL.LU R30, [R1+0x158] ;  /* 0x00015800011e7983 */ /* 0x000ea80000300800 */
[----:B------:R-:W2:Y:S04]  /*58630*/  LDL.LU R31, [R1+0x15c] ;  /* 0x00015c00011f7983 */ /* 0x000ea80000300800 */
[----:B------:R-:W-:Y:S04]  /*58640*/  STL.64 [R1+0x5830], R26 ;  /* 0x0058301a01007387 */ /* 0x000fe80000100a00 */
[----:B------:R0:W-:Y:S02]  /*58650*/  STL.64 [R1+0x5828], R24 ;  /* 0x0058281801007387 */ /* 0x0001e40000100a00 */
[C---:B0-----:R-:W-:Y:S02]  /*58660*/  HMMA.16816.F32.BF16 R24, R48.reuse, R22, R56 ;  /* 0x000000163018723c */ /* 0x041fe40000041838 */
[----:B------:R0:W-:Y:S04]  /*58670*/  STL.64 [R1+0x180], R8 ;  /* 0x0001800801007387 */ /* 0x0001e80000100a00 */
[----:B------:R1:W-:Y:S04]  /*58680*/  STL.64 [R1+0x188], R10 ;  /* 0x0001880a01007387 */ /* 0x0003e80000100a00 */
[----:B0-----:R-:W3:Y:S11]  /*58690*/  LDL.LU R8, [R1+0x130] ;  /* 0x0001300001087983 */ /* 0x001ef60000300800 */
[----:B------:R-:W-:Y:S02]  /*586a0*/  @!UPT UIADD3 URZ, URZ, URZ, URZ ;  /* 0x0000003f3f3ff290 */ /* 0x000fe4000fffe03f */
[----:B------:R-:W-:Y:S04]  /*586b0*/  STL.64 [R1+0x170], R24 ;  /* 0x0001701801007387 */ /* 0x000fe80000100a00 */
[----:B------:R-:W-:Y:S04]  /*586c0*/  STL.64 [R1+0x178], R26 ;  /* 0x0001781a01007387 */ /* 0x000fe80000100a00 */
[----:B------:R-:W3:Y:S04]  /*586d0*/  LDL.LU R9, [R1+0x134] ;  /* 0x0001340001097983 */ /* 0x000ee80000300800 */
[----:B-1----:R-:W3:Y:S04]  /*586e0*/  LDL.LU R10, [R1+0x138] ;  /* 0x00013800010a7983 */ /* 0x002ee80000300800 */
[----:B------:R-:W3:Y:S04]  /*586f0*/  LDL.LU R11, [R1+0x13c] ;  /* 0x00013c00010b7983 */ /* 0x000ee80000300800 */
[----:B------:R-:W-:Y:S04]  /*58700*/  STL.64 [R1+0x5840], R22 ;  /* 0x0058401601007387 */ /* 0x000fe80000100a00 */
[----:B------:R0:W-:Y:S02]  /*58710*/  STL.64 [R1+0x5838], R20 ;  /* 0x0058381401007387 */ /* 0x0001e40000100a00 */
[----:B0-----:R-:W-:Y:S11]  /*58720*/  HMMA.16816.F32.BF16 R20, R48, R18, R52 ;  /* 0x000000123014723c */ /* 0x001ff60000041834 */
[----:B------:R-:W-:Y:S11]  /*58730*/  @!UPT UIADD3 URZ, URZ, URZ, URZ ;  /* 0x0000003f3f3ff290 */ /* 0x000ff6000fffe03f */
[----:B------:R-:W-:Y:S01]  /*58740*/  @!UPT UIADD3 URZ, URZ, URZ, URZ ;  /* 0x0000003f3f3ff290 */ /* 0x000fe2000fffe03f */
[----:B------:R-:W-:Y:S04]  /*58750*/  STL.64 [R1+0x160], R20 ;  /* 0x0001601401007387 */ /* 0x000fe80000100a00 */
[----:B------:R0:W-:Y:S04]  /*58760*/  STL.64 [R1+0x168], R22 ;  /* 0x0001681601007387 */ /* 0x0001e80000100a00 */
[----:B------:R-:W4:Y:S04]  /*58770*/  LDL.LU R56, [R1+0x120] ;  /* 0x0001200001387983 */ /* 0x000f280000300800 */
[----:B------:R-:W4:Y:S04]  /*58780*/  LDL.LU R57, [R1+0x124] ;  /* 0x0001240001397983 */ /* 0x000f280000300800 */
[----:B------:R-:W4:Y:S04]  /*58790*/  LDL.LU R58, [R1+0x128] ;  /* 0x00012800013a7983 */ /* 0x000f280000300800 */
[----:B------:R-:W4:Y:S01]  /*587a0*/  LDL.LU R59, [R1+0x12c] ;  /* 0x00012c00013b7983 */ /* 0x000f220000300800 */
[----:B------:R-:W-:-:S02]  /*587b0*/  IMAD.MOV.U32 R42, RZ, RZ, R60 ;  /* 0x000000ffff2a7224 */ /* 0x000fc400078e003c */
[----:B------:R-:W-:Y:S01]  /*587c0*/  IMAD.MOV.U32 R43, RZ, RZ, R44 ;  /* 0x000000ffff2b7224 */ /* 0x000fe200078e002c */
[----:B------:R-:W4:Y:S01]  /*587d0*/  LDL.LU R32, [R1+0x110] ;  /* 0x0001100001207983 */ /* 0x000f220000300800 */
[----:B------:R-:W-:Y:S02]  /*587e0*/  IMAD.MOV.U32 R54, RZ, RZ, R13 ;  /* 0x000000ffff367224 */ /* 0x000fe400078e000d */
[----:B------:R-:W-:Y:S01]  /*587f0*/  IMAD.MOV.U32 R55, RZ, RZ, R12 ;  /* 0x000000ffff377224 */ /* 0x000fe200078e000c */
[----:B------:R-:W4:Y:S02]  /*58800*/  LDL.LU R33, [R1+0x114] ;  /* 0x0001140001217983 */ /* 0x000f240000300800 */
[C---:B0-----:R-:W-:Y:S02]  /*58810*/  HMMA.16816.F32.BF16 R20, R48.reuse, R42, R36 ;  /* 0x0000002a3014723c */ /* 0x041fe40000041824 */
[----:B------:R-:W4:Y:S04]  /*58820*/  LDL.LU R34, [R1+0x118] ;  /* 0x0001180001227983 */ /* 0x000f280000300800 */
[----:B------:R-:W4:Y:S02]  /*58830*/  LDL.LU R35, [R1+0x11c] ;  /* 0x00011c0001237983 */ /* 0x000f240000300800 */
[C---:B--2---:R-:W-:Y:S11]  /*58840*/  HMMA.16816.F32.BF16 R24, R48.reuse, R46, R28 ;  /* 0x0000002e3018723c */ /* 0x044ff6000004181c */
[----:B------:R-:W-:Y:S11]  /*58850*/  @!UPT UIADD3 URZ, URZ, URZ, URZ ;  /* 0x0000003f3f3ff290 */ /* 0x000ff6000fffe03f */
[----:B------:R-:W-:Y:S01]  /*58860*/  @!UPT UIADD3 URZ, URZ, URZ, URZ ;  /* 0x0000003f3f3ff290 */ /* 0x000fe2000fffe03f */
[----:B------:R-:W-:Y:S04]  /*58870*/  STL.64 [R1+0x580], R24 ;  /* 0x0005801801007387 */ /* 0x000fe80000100a00 */
[----:B------:R-:W-:Y:S04]  /*58880*/  STL.64 [R1+0x588], R26 ;  /* 0x0005881a01007387 */ /* 0x000fe80000100a00 */
[----:B------:R0:W-:Y:S04]  /*58890*/  STL.64 [R1+0x150], R20 ;  /* 0x0001501401007387 */ /* 0x0001e80000100a00 */
[----:B------:R1:W-:Y:S04]  /*588a0*/  STL.64 [R1+0x158], R22 ;  /* 0x0001581601007387 */ /* 0x0003e80000100a00 */
[----:B0-----:R-:W2:Y:S04]  /*588b0*/  LDL.LU R20, [R1+0x100] ;  /* 0x0001000001147983 */ /* 0x001ea80000300800 */
[----:B------:R-:W2:Y:S04]  /*588c0*/  LDL.LU R21, [R1+0x104] ;  /* 0x0001040001157983 */ /* 0x000ea80000300800 */
[----:B-1----:R-:W2:Y:S04]  /*588d0*/  LDL.LU R22, [R1+0x108] ;  /* 0x0001080001167983 */ /* 0x002ea80000300800 */
[----:B------:R-:W2:Y:S01]  /*588e0*/  LDL.LU R23, [R1+0x10c] ;  /* 0x00010c0001177983 */ /* 0x000ea20000300800 */
[----:B---3--:R-:W-:Y:S03]  /*588f0*/  HMMA.16816.F32.BF16 R8, R48, R14, R8 ;  /* 0x0000000e3008723c */ /* 0x008fe60000041808 */
        /* <DEDUP_REMOVED lines=8> */
[----:B------:R0:W-:Y:S04]  /*58980*/  STL.64 [R1+0x140], R8 ;  /* 0x0001400801007387 */ /* 0x0001e80000100a00 */
[----:B------:R1:W-:Y:S01]  /*58990*/  STL.64 [R1+0x148], R10 ;  /* 0x0001480a01007387 */ /* 0x0003e20000100a00 */
[----:B------:R-:W-:-:S02]  /*589a0*/  IMAD.MOV.U32 R30, RZ, RZ, R2 ;  /* 0x000000ffff1e7224 */ /* 0x000fc400078e0002 */
[----:B------:R-:W-:Y:S01]  /*589b0*/  IMAD.MOV.U32 R31, RZ, RZ, R0 ;  /* 0x000000ffff1f7224 */ /* 0x000fe200078e0000 */
[----:B0-----:R-:W3:Y:S04]  /*589c0*/  LDL.LU R8, [R1+0x570] ;  /* 0x0005700001087983 */ /* 0x001ee80000300800 */
[----:B------:R-:W3:Y:S01]  /*589d0*/  LDL.LU R9, [R1+0x574] ;  /* 0x0005740001097983 */ /* 0x000ee20000300800 */
[----:B----4-:R-:W-:Y:S03]  /*589e0*/  HMMA.16816.F32.BF16 R52, R48, R54, R56 ;  /* 0x000000363034723c */ /* 0x010fe60000041838 */
[----:B-1----:R-:W4:Y:S01]  /*589f0*/  LDL.LU R10, [R1+0x578] ;  /* 0x00057800010a7983 */ /* 0x002f220000300800 */
[----:B------:R-:W-:-:S03]  /*58a00*/  IMAD.MOV.U32 R2, RZ, RZ, R14 ;  /* 0x000000ffff027224 */ /* 0x000fc600078e000e */
[----:B------:R-:W4:Y:S01]  /*58a10*/  LDL.LU R11, [R1+0x57c] ;  /* 0x00057c00010b7983 */ /* 0x000f220000300800 */
[----:B------:R-:W-:-:S03]  /*58a20*/  IMAD.MOV.U32 R0, RZ, RZ, R15 ;  /* 0x000000ffff007224 */ /* 0x000fc600078e000f */
[----:B------:R-:W4:Y:S04]  /*58a30*/  LDL.LU R12, [R1+0xd0] ;  /* 0x0000d000010c7983 */ /* 0x000f280000300800 */
[----:B------:R-:W4:Y:S04]  /*58a40*/  LDL.LU R13, [R1+0xd4] ;  /* 0x0000d400010d7983 */ /* 0x000f280000300800 */
[----:B------:R-:W4:Y:S04]  /*58a50*/  LDL.LU R14, [R1+0xd8] ;  /* 0x0000d800010e7983 */ /* 0x000f280000300800 */
[----:B------:R-:W4:Y:S04]  /*58a60*/  LDL.LU R15, [R1+0xdc] ;  /* 0x0000dc00010f7983 */ /* 0x000f280000300800 */
[----:B------:R-:W4:Y:S04]  /*58a70*/  LDL.LU.64 R58, [R1+0x5850] ;  /* 0x00585000013a7983 */ /* 0x000f280000300a00 */
[----:B------:R-:W-:Y:S04]  /*58a80*/  STL.64 [R1+0x130], R52 ;  /* 0x0001303401007387 */ /* 0x000fe80000100a00 */
[----:B------:R0:W-:Y:S04]  /*58a90*/  STL.64 [R1+0x138], R54 ;  /* 0x0001383601007387 */ /* 0x0001e80000100a00 */
[----:B0-----:R-:W4:Y:S01]  /*58aa0*/  LDL.LU.64 R54, [R1+0x5848] ;  /* 0x0058480001367983 */ /* 0x001f220000300a00 */
[----:B------:R-:W-:-:S02]  /*58ab0*/  IMAD.MOV.U32 R38, RZ, RZ, R4 ;  /* 0x000000ffff267224 */ /* 0x000fc400078e0004 */
[----:B------:R-:W-:Y:S01]  /*58ac0*/  IMAD.MOV.U32 R39, RZ, RZ, R3 ;  /* 0x000000ffff277224 */ /* 0x000fe200078e0003 */
[C---:B--2---:R-:W-:Y:S08]  /*58ad0*/  HMMA.16816.F32.BF16 R28, R48.reuse, R30, R20 ;  /* 0x0000001e301c723c */ /* 0x044ff00000041814 */
[C---:B---3--:R-:W-:Y:S08]  /*58ae0*/  HMMA.16816.F32.BF16 R36, R48.reuse, R38, R24 ;  /* 0x000000263024723c */ /* 0x048ff00000041818 */
[----:B----4-:R-:W-:Y:S01]  /*58af0*/  HMMA.16816.F32.BF16 R32, R48, R54, R32 ;  /* 0x000000363020723c */ /* 0x010fe20000041820 */
[----:B------:R-:W-:-:S07]  /*58b00*/  IMAD.MOV.U32 R4, RZ, RZ, R54 ;  /* 0x000000ffff047224 */ /* 0x000fce00078e0036 */
[C---:B------:R-:W-:Y:S01]  /*58b10*/  HMMA.16816.F32.BF16 R40, R48.reuse, R58, R40 ;  /* 0x0000003a3028723c */ /* 0x040fe20000041828 */
[----:B------:R-:W-:Y:S11]  /*58b20*/  IMAD.MOV.U32 R3, RZ, RZ, R55 ;  /* 0x000000ffff037224 */ /* 0x000ff600078e0037 */
[----:B------:R-:W-:Y:S03]  /*58b30*/  @!UPT UIADD3 URZ, URZ, URZ, URZ ;  /* 0x0000003f3f3ff290 */ /* 0x000fe6000fffe03f */
[----:B------:R0:W-:Y:S04]  /*58b40*/  STL.64 [R1+0x120], R32 ;  /* 0x0001202001007387 */ /* 0x0001e80000100a00 */
[----:B------:R1:W-:Y:S04]  /*58b50*/  STL.64 [R1+0x128], R34 ;  /* 0x0001282201007387 */ /* 0x0003e80000100a00 */
[----:B0-----:R-:W2:Y:S04]  /*58b60*/  LDL.LU R32, [R1+0x390] ;  /* 0x0003900001207983 */ /* 0x001ea80000300800 */
[----:B------:R-:W2:Y:S04]  /*58b70*/  LDL.LU R33, [R1+0x394] ;  /* 0x0003940001217983 */ /* 0x000ea80000300800 */
[----:B-1----:R-:W2:Y:S04]  /*58b80*/  LDL.LU R34, [R1+0x398] ;  /* 0x0003980001227983 */ /* 0x002ea80000300800 */
[----:B------:R-:W2:Y:S04]  /*58b90*/  LDL.LU R35, [R1+0x39c] ;  /* 0x00039c0001237983 */ /* 0x000ea80000300800 */
[----:B------:R-:W3:Y:S04]  /*58ba0*/  LDL.LU R52, [R1+0x330] ;  /* 0x0003300001347983 */ /* 0x000ee80000300800 */
[----:B------:R-:W3:Y:S04]  /*58bb0*/  LDL.LU R53, [R1+0x334] ;  /* 0x0003340001357983 */ /* 0x000ee80000300800 */
[----:B------:R-:W3:Y:S04]  /*58bc0*/  LDL.LU R54, [R1+0x338] ;  /* 0x0003380001367983 */ /* 0x000ee80000300800 */
[----:B------:R-:W3:Y:S04]  /*58bd0*/  LDL.LU R55, [R1+0x33c] ;  /* 0x00033c0001377983 */ /* 0x000ee80000300800 */
[----:B------:R-:W4:Y:S04]  /*58be0*/  LDL R57, [R1+0x2f68] ;  /* 0x002f680001397983 */ /* 0x000f280000100800 */
[----:B------:R-:W2:Y:S04]  /*58bf0*/  LDL.LU.64 R22, [R1+0x5840] ;  /* 0x0058400001167983 */ /* 0x000ea80000300a00 */
[----:B------:R-:W2:Y:S04]  /*58c00*/  LDL.LU.64 R20, [R1+0x5838] ;  /* 0x0058380001147983 */ /* 0x000ea80000300a00 */
[----:B------:R0:W-:Y:S04]  /*58c10*/  STL.64 [R1+0x110], R28 ;  /* 0x0001101c01007387 */ /* 0x0001e80000100a00 */
[----:B------:R1:W-:Y:S04]  /*58c20*/  STL.64 [R1+0x118], R30 ;  /* 0x0001181e01007387 */ /* 0x0003e80000100a00 */
[----:B0-----:R-:W2:Y:S04]  /*58c30*/  LDL.LU R28, [R1+0x380] ;  /* 0x00038000011c7983 */ /* 0x001ea80000300800 */
[----:B------:R-:W2:Y:S04]  /*58c40*/  LDL.LU R29, [R1+0x384] ;  /* 0x00038400011d7983 */ /* 0x000ea80000300800 */
[----:B-1----:R-:W2:Y:S04]  /*58c50*/  LDL.LU R30, [R1+0x388] ;  /* 0x00038800011e7983 */ /* 0x002ea80000300800 */
[----:B------:R-:W2:Y:S04]  /*58c60*/  LDL.LU R31, [R1+0x38c] ;  /* 0x00038c00011f7983 */ /* 0x000ea80000300800 */
[----:B------:R-:W2:Y:S04]  /*58c70*/  LDL.LU.64 R26, [R1+0x5830] ;  /* 0x00583000011a7983 */ /* 0x000ea80000300a00 */
[----:B------:R-:W2:Y:S04]  /*58c80*/  LDL.LU.64 R24, [R1+0x5828] ;  /* 0x0058280001187983 */ /* 0x000ea80000300a00 */
[----:B------:R-:W-:Y:S04]  /*58c90*/  STL.64 [R1+0x100], R36 ;  /* 0x0001002401007387 */ /* 0x000fe80000100a00 */
[----:B------:R0:W-:Y:S04]  /*58ca0*/  STL.64 [R1+0x108], R38 ;  /* 0x0001082601007387 */ /* 0x0001e80000100a00 */
[----:B0-----:R-:W2:Y:S04]  /*58cb0*/  LDL.LU.64 R38, [R1+0x5820] ;  /* 0x0058200001267983 */ /* 0x001ea80000300a00 */
[----:B------:R-:W2:Y:S04]  /*58cc0*/  LDL.LU.64 R36, [R1+0x5818] ;  /* 0x0058180001247983 */ /* 0x000ea80000300a00 */
[----:B------:R-:W-:Y:S04]  /*58cd0*/  STL.64 [R1+0xf0], R40 ;  /* 0x0000f02801007387 */ /* 0x000fe80000100a00 */
[----:B------:R-:W-:Y:S04]  /*58ce0*/  STL.64 [R1+0xf8], R42 ;  /* 0x0000f82a01007387 */ /* 0x000fe80000100a00 */
[----:B------:R-:W0:Y:S01]  /*58cf0*/  LDSM.16.MT88.4 R40, [R45+0x1080] ;  /* 0x001080002d28783b */ /* 0x000e220000004200 */
[C---:B------:R-:W-:Y:S03]  /*58d00*/  HMMA.16816.F32.BF16 R8, R48.reuse, R6, R8 ;  /* 0x000000063008723c */ /* 0x040fe60000041808 */
[----:B0-----:R-:W-:Y:S04]  /*58d10*/  STL.64 [R1+0x5728], R42 ;  /* 0x0057282a01007387 */ /* 0x001fe80000100a00 */
        /* <DEDUP_REMOVED lines=8> */
[----:B------:R-:W3:Y:S04]  /*58da0*/  LDL.LU R9, [R1+0x5808] ;  /* 0x0058080001097983 */ /* 0x000ee80000300800 */
[----:B------:R-:W-:Y:S04]  /*58db0*/  STL.64 [R1+0x57d0], R6 ;  /* 0x0057d00601007387 */ /* 0x000fe80000100a00 */
[----:B------:R-:W-:Y:S01]  /*58dc0*/  STL [R1+0x57c8], R5 ;  /* 0x0057c80501007387 */ /* 0x000fe20000100800 */
[----:B--2---:R-:W-:Y:S03]  /*58dd0*/  HMMA.16816.F32.BF16 R48, R48, R10, R12 ;  /* 0x0000000a3030723c */ /* 0x004fe6000004180c */
[----:B------:R-:W2:Y:S04]  /*58de0*/  LDL.LU.64 R14, [R1+0x5800] ;  /* 0x00580000010e7983 */ /* 0x000ea80000300a00 */
[----:B------:R-:W2:Y:S11]  /*58df0*/  LDL.LU.64 R12, [R1+0x57f8] ;  /* 0x0057f800010c7983 */ /* 0x000eb60000300a00 */
[----:B------:R-:W-:Y:S05]  /*58e00*/  @!UPT UIADD3 URZ, URZ, URZ, URZ ;  /* 0x0000003f3f3ff290 */ /* 0x000fea000fffe03f */
[----:B------:R0:W-:Y:S04]  /*58e10*/  STL.64 [R1+0xe0], R48 ;  /* 0x0000e03001007387 */ /* 0x0001e80000100a00 */
[----:B------:R1:W-:Y:S04]  /*58e20*/  STL.64 [R1+0xe8], R50 ;  /* 0x0000e83201007387 */ /* 0x0003e80000100a00 */
[----:B0-----:R-:W4:Y:S04]  /*58e30*/  LDL.LU R48, [R1+0x350] ;  /* 0x0003500001307983 */ /* 0x001f280000300800 */
[----:B------:R-:W4:Y:S04]  /*58e40*/  LDL.LU R49, [R1+0x354] ;  /* 0x0003540001317983 */ /* 0x000f280000300800 */
[----:B-1----:R-:W4:Y:S04]  /*58e50*/  LDL.LU R50, [R1+0x358] ;  /* 0x0003580001327983 */ /* 0x002f280000300800 */
[----:B------:R-:W4:Y:S04]  /*58e60*/  LDL.LU R51, [R1+0x35c] ;  /* 0x00035c0001337983 */ /* 0x000f280000300800 */
[----:B------:R-:W-:Y:S04]  /*58e70*/  STL.64 [R1+0x5798], R10 ;  /* 0x0057980a01007387 */ /* 0x000fe80000100a00 */
[----:B---3--:R0:W-:Y:S04]  /*58e80*/  STL [R1+0x5790], R9 ;  /* 0x0057900901007387 */ /* 0x0081e80000100800 */
        /* <DEDUP_REMOVED lines=8> */
[----:B------:R0:W-:Y:S04]  /*58f10*/  STL.64 [R1+0x398], R34 ;  /* 0x0003982201007387 */ /* 0x0001e80000100a00 */
[----:B0-----:R-:W2:Y:S04]  /*58f20*/  LDL.LU.64 R34, [R1+0x57f0] ;  /* 0x0057f00001227983 */ /* 0x001ea80000300a00 */
[----:B------:R-:W3:Y:S04]  /*58f30*/  LDL.LU.64 R32, [R1+0x57e8] ;  /* 0x0057e80001207983 */ /* 0x000ee80000300a00 */
[----:B------:R-:W-:Y:S04]  /*58f40*/  STL.64 [R1+0x5738], R38 ;  /* 0x0057382601007387 */ /* 0x000fe80000100a00 */
[----:B------:R0:W-:Y:S04]  /*58f50*/  STL.64 [R1+0x5730], R36 ;  /* 0x0057302401007387 */ /* 0x0001e80000100a00 */
[----:B0-----:R-:W3:Y:S04]  /*58f60*/  LDL.LU R36, [R1+0x370] ;  /* 0x0003700001247983 */ /* 0x001ee80000300800 */
[----:B------:R-:W3:Y:S04]  /*58f70*/  LDL.LU R37, [R1+0x374] ;  /* 0x0003740001257983 */ /* 0x000ee80000300800 */
        /* <DEDUP_REMOVED lines=8> */
[----:B------:R-:W4:Y:S04]  /*59000*/  LDL.LU.64 R28, [R1+0x57d8] ;  /* 0x0057d800011c7983 */ /* 0x000f280000300a00 */
[----:B------:R-:W-:Y:S04]  /*59010*/  STL.64 [R1+0x5748], R34 ;  /* 0x0057482201007387 */ /* 0x000fe80000100a00 */
[----:B---3--:R2:W-:Y:S01]  /*59020*/  STL.64 [R1+0x5740], R32 ;  /* 0x0057402001007387 */ /* 0x0085e20000100a00 */
[C---:B------:R-:W-:Y:S08]  /*59030*/  HMMA.16816.F32.BF16 R8, R12.reuse, R26, R8 ;  /* 0x0000001a0c08723c */ /* 0x040ff00000041808 */
[C---:B--2---:R-:W-:Y:S01]  /*59040*/  HMMA.16816.F32.BF16 R32, R12.reuse, R30, R36 ;  /* 0x0000001e0c20723c */ /* 0x044fe20000041824 */
[----:B------:R-:W-:Y:S04]  /*59050*/  STL.64 [R1+0x5758], R30 ;  /* 0x0057581e01007387 */ /* 0x000fe80000100a00 */
[----:B----4-:R-:W-:Y:S11]  /*59060*/  STL.64 [R1+0x5750], R28 ;  /* 0x0057501c01007387 */ /* 0x010ff60000100a00 */
[----:B------:R-:W-:Y:S07]  /*59070*/  @!UPT UIADD3 URZ, URZ, URZ, URZ ;  /* 0x0000003f3f3ff290 */ /* 0x000fee000fffe03f */
        /* <DEDUP_REMOVED lines=19> */
[----:B-1----:R-:W-:Y:S02]  /*591b0*/  HMMA.16816.F32.BF16 R8, R12, R46, R52 ;  /* 0x0000002e0c08723c */ /* 0x002fe40000041834 */
[----:B------:R-:W2:Y:S11]  /*591c0*/  LDL.LU R52, [R1+0x540] ;  /* 0x0005400001347983 */ /* 0x000eb60000300800 */
[----:B------:R-:W-:Y:S10]  /*591d0*/  @!UPT UIADD3 URZ, URZ, URZ, URZ ;  /* 0x0000003f3f3ff290 */ /* 0x000ff4000fffe03f */
[----:B------:R-:W-:Y:S04]  /*591e0*/  STL.64 [R1+0x330], R8 ;  /* 0x0003300801007387 */ /* 0x000fe80000100a00 */
[----:B------:R-:W-:Y:S04]  /*591f0*/  STL.64 [R1+0x338], R10 ;  /* 0x0003380a01007387 */ /* 0x000fe80000100a00 */
[----:B------:R-:W2:Y:S04]  /*59200*/  LDL.LU R53, [R1+0x544] ;  /* 0x0005440001357983 */ /* 0x000ea80000300800 */
[----:B------:R-:W3:Y:S04]  /*59210*/  LDL.LU R54, [R1+0x548] ;  /* 0x0005480001367983 */ /* 0x000ee80000300800 */
[----:B------:R-:W3:Y:S04]  /*59220*/  LDL.LU R55, [R1+0x54c] ;  /* 0x00054c0001377983 */ /* 0x000ee80000300800 */
[----:B---3--:R1:W-:Y:S04]  /*59230*/  STL.64 [R1+0x5778], R54 ;  /* 0x0057783601007387 */ /* 0x0083e80000100a00 */
[----:B--2---:R-:W-:Y:S04]  /*59240*/  STL.64 [R1+0x5770], R52 ;  /* 0x0057703401007387 */ /* 0x004fe80000100a00 */
[----:B------:R-:W2:Y:S04]  /*59250*/  LDL.LU R24, [R1+0x640] ;  /* 0x0006400001187983 */ /* 0x000ea80000300800 */
[----:B------:R-:W2:Y:S04]  /*59260*/  LDL.LU R25, [R1+0x644] ;  /* 0x0006440001197983 */ /* 0x000ea80000300800 */
[----:B------:R-:W3:Y:S04]  /*59270*/  LDL.LU R26, [R1+0x648] ;  /* 0x00064800011a7983 */ /* 0x000ee80000300800 */
[----:B------:R-:W3:Y:S01]  /*59280*/  LDL.LU R27, [R1+0x64c] ;  /* 0x00064c00011b7983 */ /* 0x000ee20000300800 */
[----:B-1----:R-:W-:-:S02]  /*59290*/  IMAD.MOV.U32 R54, RZ, RZ, R4 ;  /* 0x000000ffff367224 */ /* 0x002fc400078e0004 */
[----:B------:R-:W-:Y:S01]  /*592a0*/  IMAD.MOV.U32 R55, RZ, RZ, R3 ;  /* 0x000000ffff377224 */ /* 0x000fe200078e0003 */
[----:B---3--:R-:W-:Y:S04]  /*592b0*/  STL.64 [R1+0x5788], R26 ;  /* 0x0057881a01007387 */ /* 0x008fe80000100a00 */
[----:B--2---:R1:W-:Y:S04]  /*592c0*/  STL.64 [R1+0x5780], R24 ;  /* 0x0057801801007387 */ /* 0x0043e80000100a00 */
[----:B------:R-:W-:Y:S04]  /*592d0*/  STL.64 [R1+0x57a0], R54 ;  /* 0x0057a03601007387 */ /* 0x000fe80000100a00 */
[----:B-1----:R-:W2:Y:S04]  /*592e0*/  LDL.LU R24, [R1+0x650] ;  /* 0x0006500001187983 */ /* 0x002ea80000300800 */
[----:B------:R-:W2:Y:S04]  /*592f0*/  LDL.LU R25, [R1+0x654] ;  /* 0x0006540001197983 */ /* 0x000ea80000300800 */
[----:B------:R-:W3:Y:S04]  /*59300*/  LDL.LU R26, [R1+0x658] ;  /* 0x00065800011a7983 */ /* 0x000ee80000300800 */
[----:B------:R-:W3:Y:S04]  /*59310*/  LDL.LU R27, [R1+0x65c] ;  /* 0x00065c00011b7983 */ /* 0x000ee80000300800 */
[----:B---3--:R-:W-:Y:S04]  /*59320*/  STL.64 [R1+0x57b0], R26 ;  /* 0x0057b01a01007387 */ /* 0x008fe80000100a00 */
[----:B--2---:R-:W-:Y:S04]  /*59330*/  STL.64 [R1+0x57a8], R24 ;  /* 0x0057a81801007387 */ /* 0x004fe80000100a00 */
[----:B------:R-:W2:Y:S04]  /*59340*/  LDL.LU R16, [R1+0x660] ;  /* 0x0006600001107983 */ /* 0x000ea80000300800 */
[----:B------:R-:W2:Y:S04]  /*59350*/  LDL.LU R17, [R1+0x664] ;  /* 0x0006640001117983 */ /* 0x000ea80000300800 */
[----:B------:R-:W3:Y:S04]  /*59360*/  LDL.LU R18, [R1+0x668] ;  /* 0x0006680001127983 */ /* 0x000ee80000300800 */
[----:B------:R-:W3:Y:S04]  /*59370*/  LDL.LU R19, [R1+0x66c] ;  /* 0x00066c0001137983 */ /* 0x000ee80000300800 */
[----:B---3--:R1:W-:Y:S04]  /*59380*/  STL.64 [R1+0x57c0], R18 ;  /* 0x0057c01201007387 */ /* 0x0083e80000100a00 */
[----:B--2---:R-:W-:Y:S04]  /*59390*/  STL.64 [R1+0x57b8], R16 ;  /* 0x0057b81001007387 */ /* 0x004fe80000100a00 */
[----:B------:R-:W2:Y:S04]  /*593a0*/  LDL.LU R4, [R1+0x680] ;  /* 0x0006800001047983 */ /* 0x000ea80000300800 */
[----:B------:R-:W2:Y:S04]  /*593b0*/  LDL.LU R5, [R1+0x684] ;  /* 0x0006840001057983 */ /* 0x000ea80000300800 */
[----:B------:R-:W2:Y:S04]  /*593c0*/  LDL.LU R6, [R1+0x688] ;  /* 0x0006880001067983 */ /* 0x000ea80000300800 */
[----:B------:R-:W2:Y:S04]  /*593d0*/  LDL.LU R7, [R1+0x68c] ;  /* 0x00068c0001077983 */ /* 0x000ea80000300800 */
[----:B-1----:R-:W2:Y:S04]  /*593e0*/  LDL.64 R18, [R1+0x58] ;  /* 0x0000580001127983 */ /* 0x002ea80000100a00 */
[----:B------:R-:W3:Y:S04]  /*593f0*/  LDL.LU R24, [R1+0x670] ;  /* 0x0006700001187983 */ /* 0x000ee80000300800 */
[----:B------:R-:W3:Y:S04]  /*59400*/  LDL.LU R25, [R1+0x674] ;  /* 0x0006740001197983 */ /* 0x000ee80000300800 */
[----:B------:R-:W3:Y:S04]  /*59410*/  LDL.LU R26, [R1+0x678] ;  /* 0x00067800011a7983 */ /* 0x000ee80000300800 */
[----:B------:R-:W3:Y:S04]  /*59420*/  LDL.LU R27, [R1+0x67c] ;  /* 0x00067c00011b7983 */ /* 0x000ee80000300800 */
[----:B------:R-:W4:Y:S04]  /*59430*/  LDL.64 R10, [R1+0x38] ;  /* 0x00003800010a7983 */ /* 0x000f280000100a00 */
[----:B------:R-:W4:Y:S04]  /*59440*/  LDL.64 R30, [R1+0x18] ;  /* 0x00001800011e7983 */ /* 0x000f280000100a00 */
        /* <DEDUP_REMOVED lines=16> */
[----:B------:R1:W-:Y:S04]  /*59550*/  STL.64 [R1+0x56f8], R46 ;  /* 0x0056f82e01007387 */ /* 0x0003e80000100a00 */
[----:B------:R-:W4:Y:S04]  /*59560*/  LDL.LU R44, [R1+0x560] ;  /* 0x00056000012c7983 */ /* 0x000f280000300800 */
[----:B------:R-:W4:Y:S04]  /*59570*/  LDL.LU R45, [R1+0x564] ;  /* 0x00056400012d7983 */ /* 0x000f280000300800 */
[----:B-1----:R-:W4:Y:S01]  /*59580*/  LDL.LU R46, [R1+0x568] ;  /* 0x00056800012e7983 */ /* 0x002f220000300800 */
[----:B------:R-:W-:-:S03]  /*59590*/  IMAD.MOV.U32 R54, RZ, RZ, R2 ;  /* 0x000000ffff367224 */ /* 0x000fc600078e0002 */
[----:B------:R-:W4:Y:S01]  /*595a0*/  LDL.LU R47, [R1+0x56c] ;  /* 0x00056c00012f7983 */ /* 0x000f220000300800 */
[----:B------:R-:W-:-:S03]  /*595b0*/  IMAD.MOV.U32 R55, RZ, RZ, R0 ;  /* 0x000000ffff377224 */ /* 0x000fc600078e0000 */
[----:B0-----:R0:W-:Y:S04]  /*595c0*/  STL.64 [R1+0x5690], R50 ;  /* 0x0056903201007387 */ /* 0x0011e80000100a00 */
[----:B------:R-:W-:Y:S04]  /*595d0*/  STL.64 [R1+0x5688], R48 ;  /* 0x0056883001007387 */ /* 0x000fe80000100a00 */
[----:B0-----:R-:W4:Y:S01]  /*595e0*/  LDL.64 R50, [R1+0x8] ;  /* 0x0000080001327983 */ /* 0x001f220000100a00 */
[----:B--2---:R-:W-:Y:S01]  /*595f0*/  HMMA.16816.F32.BF16 R4, R12, R18, R4 ;  /* 0x000000120c04723c */ /* 0x004fe20000041804 */
[----:B------:R-:W-:-:S07]  /*59600*/  IMAD.MOV.U32 R3, RZ, RZ, R19 ;  /* 0x000000ffff037224 */ /* 0x000fce00078e0013 */
[----:B---3--:R-:W-:Y:S11]  /*59610*/  HMMA.16816.F32.BF16 R52, R12, R54, R24 ;  /* 0x000000360c34723c */ /* 0x008ff60000041818 */
[----:B------:R-:W-:Y:S04]  /*59620*/  @!UPT UIADD3 URZ, URZ, URZ, URZ ;  /* 0x0000003f3f3ff290 */ /* 0x000fe8000fffe03f */
[----:B------:R0:W-:Y:S04]  /*59630*/  STL.64 [R1+0x690], R4 ;  /* 0x0006900401007387 */ /* 0x0001e80000100a00 */
[----:B------:R1:W-:Y:S01]  /*59640*/  STL.64 [R1+0x698], R6 ;  /* 0x0006980601007387 */ /* 0x0003e20000100a00 */
[----:B0-----:R-:W-:-:S03]  /*59650*/  IMAD.MOV.U32 R4, RZ, RZ, R18 ;  /* 0x000000ffff047224 */ /* 0x001fc600078e0012 */
[----:B-1----:R-:W2:Y:S04]  /*59660*/  LDL.LU.64 R6, [R1+0x57d0] ;  /* 0x0057d00001067983 */ /* 0x002ea80000300a00 */
[----:B------:R-:W3:Y:S04]  /*59670*/  LDL.LU R5, [R1+0x57c8] ;  /* 0x0057c80001057983 */ /* 0x000ee80000300800 */
[----:B------:R-:W2:Y:S04]  /*59680*/  LDL.LU.64 R18, [R1+0x57c0] ;  /* 0x0057c00001127983 */ /* 0x000ea80000300a00 */
[----:B------:R-:W2:Y:S04]  /*59690*/  LDL.LU.64 R16, [R1+0x57b8] ;  /* 0x0057b80001107983 */ /* 0x000ea80000300a00 */
[----:B------:R-:W3:Y:S04]  /*596a0*/  LDL.LU.64 R26, [R1+0x57b0] ;  /* 0x0057b000011a7983 */ /* 0x000ee80000300a00 */
[----:B------:R-:W3:Y:S04]  /*596b0*/  LDL.LU.64 R24, [R1+0x57a8] ;  /* 0x0057a80001187983 */ /* 0x000ee80000300a00 */
[----:B------:R-:W-:Y:S04]  /*596c0*/  STL.64 [R1+0x680], R52 ;  /* 0x0006803401007387 */ /* 0x000fe80000100a00 */
[----:B------:R0:W-:Y:S04]  /*596d0*/  STL.64 [R1+0x688], R54 ;  /* 0x0006883601007387 */ /* 0x0001e80000100a00 */
[----:B0-----:R-:W3:Y:S01]  /*596e0*/  LDL.LU.64 R54, [R1+0x57a0] ;  /* 0x0057a00001367983 */ /* 0x001ee20000300a00 */
[----:B----4-:R-:W-:Y:S01]  /*596f0*/  IMAD.MOV.U32 R8, RZ, RZ, R11 ;  /* 0x000000ffff087224 */ /* 0x010fe200078e000b */
[C---:B--2---:R-:W-:Y:S11]  /*59700*/  HMMA.16816.F32.BF16 R16, R12.reuse, R10, R16 ;  /* 0x0000000a0c10723c */ /* 0x044ff60000041810 */
[----:B------:R-:W-:Y:S11]  /*59710*/  @!UPT UIADD3 URZ, URZ, URZ, URZ ;  /* 0x0000003f3f3ff290 */ /* 0x000ff6000fffe03f */
[----:B------:R-:W-:Y:S01]  /*59720*/  @!UPT UIADD3 URZ, URZ, URZ, URZ ;  /* 0x0000003f3f3ff290 */ /* 0x000fe2000fffe03f */
[----:B------:R0:W-:Y:S04]  /*59730*/  STL.64 [R1+0x670], R16 ;  /* 0x0006701001007387 */ /* 0x0001e80000100a00 */
[----:B------:R-:W-:Y:S01]  /*59740*/  STL.64 [R1+0x678], R18 ;  /* 0x0006781201007387 */ /* 0x000fe20000100a00 */
[C---:B---3--:R-:W-:Y:S01]  /*59750*/  HMMA.16816.F32.BF16 R52, R12.reuse, R54, R24 ;  /* 0x000000360c34723c */ /* 0x048fe20000041818 */
[----:B0-----:R-:W-:Y:S02]  /*59760*/  IMAD.MOV.U32 R16, RZ, RZ, R10 ;  /* 0x000000ffff107224 */ /* 0x001fe400078e000a */
[----:B------:R-:W2:Y:S04]  /*59770*/  LDL.LU.64 R10, [R1+0x5798] ;  /* 0x00579800010a7983 */ /* 0x000ea80000300a00 */
[----:B------:R-:W3:Y:S04]  /*59780*/  LDL.LU R9, [R1+0x5790] ;  /* 0x0057900001097983 */ /* 0x000ee80000300800 */
[----:B------:R-:W4:Y:S04]  /*59790*/  LDL.LU.64 R26, [R1+0x5788] ;  /* 0x00578800011a7983 */ /* 0x000f280000300a00 */
[----:B------:R-:W4:Y:S01]  /*597a0*/  LDL.LU.64 R24, [R1+0x5780] ;  /* 0x0057800001187983 */ /* 0x000f220000300a00 */
[----:B------:R-:W-:Y:S07]  /*597b0*/  HMMA.16816.F32.BF16 R32, R12, R50, R32 ;  /* 0x000000320c20723c */ /* 0x000fee0000041820 */
[----:B------:R-:W-:Y:S04]  /*597c0*/  STL.64 [R1+0x660], R52 ;  /* 0x0006603401007387 */ /* 0x000fe80000100a00 */
[----:B------:R0:W-:Y:S01]  /*597d0*/  STL.64 [R1+0x668], R54 ;  /* 0x0006683601007387 */ /* 0x0001e20000100a00 */
[----:B------:R-:W-:-:S02]  /*597e0*/  IMAD.MOV.U32 R2, RZ, RZ, R30 ;  /* 0x000000ffff027224 */ /* 0x000fc400078e001e */
[----:B------:R-:W-:Y:S01]  /*597f0*/  IMAD.MOV.U32 R0, RZ, RZ, R31 ;  /* 0x000000ffff007224 */ /* 0x000fe200078e001f */
[----:B0-----:R-:W2:Y:S04]  /*59800*/  LDL.LU.64 R54, [R1+0x5778] ;  /* 0x0057780001367983 */ /* 0x001ea80000300a00 */
[----:B------:R-:W2:Y:S01]  /*59810*/  LDL.LU.64 R52, [R1+0x5770] ;  /* 0x0057700001347983 */ /* 0x000ea20000300a00 */
[C---:B------:R-:W-:Y:S08]  /*59820*/  HMMA.16816.F32.BF16 R36, R12.reuse, R58, R36 ;  /* 0x0000003a0c24723c */ /* 0x040ff00000041824 */
[C---:B------:R-:W-:Y:S08]  /*59830*/  HMMA.16816.F32.BF16 R40, R12.reuse, R6, R40 ;  /* 0x000000060c28723c */ /* 0x040ff00000041828 */
[C---:B----4-:R-:W-:Y:S11]  /*59840*/  HMMA.16816.F32.BF16 R24, R12.reuse, R30, R24 ;  /* 0x0000001e0c18723c */ /* 0x050ff60000041818 */
[----:B------:R-:W-:Y:S11]  /*59850*/  @!UPT UIADD3 URZ, URZ, URZ, URZ ;  /* 0x0000003f3f3ff290 */ /* 0x000ff6000fffe03f */
[----:B------:R-:W-:Y:S01]  /*59860*/  @!UPT UIADD3 URZ, URZ, URZ, URZ ;  /* 0x0000003f3f3ff290 */ /* 0x000fe2000fffe03f */
[----:B------:R-:W-:Y:S04]  /*59870*/  STL.64 [R1+0x650], R24 ;  /* 0x0006501801007387 */ /* 0x000fe80000100a00 */
[----:B------:R0:W-:Y:S04]  /*59880*/  STL.64 [R1+0x658], R26 ;  /* 0x0006581a01007387 */ /* 0x0001e80000100a00 */
[----:B0-----:R-:W4:Y:S04]  /*59890*/  LDL.LU.64 R26, [R1+0x5768] ;  /* 0x00576800011a7983 */ /* 0x001f280000300a00 */
[----:B------:R-:W4:Y:S04]  /*598a0*/  LDL.LU.64 R24, [R1+0x5760] ;  /* 0x0057600001187983 */ /* 0x000f280000300a00 */
[----:B------:R-:W4:Y:S04]  /*598b0*/  LDL.LU.64 R30, [R1+0x5758] ;  /* 0x00575800011e7983 */ /* 0x000f280000300a00 */
[----:B------:R-:W4:Y:S04]  /*598c0*/  LDL.LU.64 R28, [R1+0x5750] ;  /* 0x00575000011c7983 */ /* 0x000f280000300a00 */
[----:B------:R-:W-:Y:S04]  /*598d0*/  STL.64 [R1+0x640], R32 ;  /* 0x0006402001007387 */ /* 0x000fe80000100a00 */
[----:B------:R0:W-:Y:S04]  /*598e0*/  STL.64 [R1+0x648], R34 ;  /* 0x0006482201007387 */ /* 0x0001e80000100a00 */
[----:B0-----:R-:W4:Y:S04]  /*598f0*/  LDL.LU.64 R34, [R1+0x5748] ;  /* 0x0057480001227983 */ /* 0x001f280000300a00 */
[----:B------:R-:W4:Y:S04]  /*59900*/  LDL.LU.64 R32, [R1+0x5740] ;  /* 0x0057400001207983 */ /* 0x000f280000300a00 */
[----:B------:R0:W-:Y:S04]  /*59910*/  STL.64 [R1+0x5698], R50 ;  /* 0x0056983201007387 */ /* 0x0001e80000100a00 */
[----:B------:R-:W4:Y:S04]  /*59920*/  LDL.LU R48, [R1+0x320] ;  /* 0x0003200001307983 */ /* 0x000f280000300800 */
[----:B------:R-:W4:Y:S04]  /*59930*/  LDL.LU R49, [R1+0x324] ;  /* 0x0003240001317983 */ /* 0x000f280000300800 */
[----:B0-----:R-:W4:Y:S04]  /*59940*/  LDL.LU R50, [R1+0x328] ;  /* 0x0003280001327983 */ /* 0x001f280000300800 */
[----:B------:R-:W4:Y:S04]  /*59950*/  LDL.LU R51, [R1+0x32c] ;  /* 0x00032c0001337983 */ /* 0x000f280000300800 */
[----:B------:R-:W-:Y:S04]  /*59960*/  STL.64 [R1+0x630], R36 ;  /* 0x0006302401007387 */ /* 0x000fe80000100a00 */
[----:B------:R0:W-:Y:S04]  /*59970*/  STL.64 [R1+0x638], R38 ;  /* 0x0006382601007387 */ /* 0x0001e80000100a00 */
[----:B0-----:R-:W4:Y:S04]  /*59980*/  LDL.LU.64 R38, [R1+0x5738] ;  /* 0x0057380001267983 */ /* 0x001f280000300a00 */
[----:B------:R-:W4:Y:S04]  /*59990*/  LDL.LU.64 R36, [R1+0x5730] ;  /* 0x0057300001247983 */ /* 0x000f280000300a00 */
[----:B------:R-:W-:Y:S04]  /*599a0*/  STL.64 [R1+0x56a0], R58 ;  /* 0x0056a03a01007387 */ /* 0x000fe80000100a00 */
[----:B------:R-:W-:Y:S04]  /*599b0*/  STL.64 [R1+0x620], R40 ;  /* 0x0006202801007387 */ /* 0x000fe80000100a00 */
[----:B------:R0:W-:Y:S04]  /*599c0*/  STL.64 [R1+0x628], R42 ;  /* 0x0006282a01007387 */ /* 0x0001e80000100a00 */
[----:B0-----:R-:W4:Y:S04]  /*599d0*/  LDL.LU.64 R42, [R1+0x5728] ;  /* 0x00572800012a7983 */ /* 0x001f280000300a00 */
[----:B------:R-:W4:Y:S04]  /*599e0*/  LDL.LU.64 R40, [R1+0x5720] ;  /* 0x0057200001287983 */ /* 0x000f280000300a00 */
[----:B------:R-:W-:Y:S04]  /*599f0*/  STL.64 [R1+0x56b0], R6 ;  /* 0x0056b00601007387 */ /* 0x000fe80000100a00 */
[----:B------:R-:W-:Y:S04]  /*59a00*/  STL [R1+0x56a8], R5 ;  /* 0x0056a80501007387 */ /* 0x000fe80000100800 */
[----:B--2---:R-:W-:Y:S04]  /*59a10*/  STL.64 [R1+0x56c0], R10 ;  /* 0x0056c00a01007387 */ /* 0x004fe80000100a00 */
[----:B---3--:R-:W-:Y:S01]  /*59a20*/  STL [R1+0x56b8], R9 ;  /* 0x0056b80901007387 */ /* 0x008fe20000100800 */
[----:B----4-:R-:W-:Y:S11]  /*59a30*/  HMMA.16816.F32.BF16 R12, R12, R10, R48 ;  /* 0x0000000a0c0c723c */ /* 0x010ff60000041830 */
[----:B------:R-:W-:Y:S11]  /*59a40*/  @!UPT UIADD3 URZ, URZ, URZ, URZ ;  /* 0x0000003f3f3ff290 */ /* 0x000ff6000fffe03f */
[----:B------:R-:W-:Y:S01]  /*59a50*/  @!UPT UIADD3 URZ, URZ, URZ, URZ ;  /* 0x0000003f3f3ff290 */ /* 0x000fe2000fffe03f */
[----:B------:R-:W-:Y:S04]  /*59a60*/  STL.64 [R1+0x320], R12 ;  /* 0x0003200c01007387 */ /* 0x000fe80000100a00 */
[----:B------:R-:W-:Y:S04]  /*59a70*/  STL.64 [R1+0x328], R14 ;  /* 0x0003280e01007387 */ /* 0x000fe80000100a00 */
[----:B------:R-:W0:Y:S04]  /*59a80*/  LDSM.16.MT88.4 R12, [R57+0x1080] ;  /* 0x00108000390c783b */ /* 0x000e280000004200 */
[----:B0-----:R-:W-:Y:S04]  /*59a90*/  STL.64 [R1+0x5570], R14 ;  /* 0x0055700e01007387 */ /* 0x001fe80000100a00 */
[----:B------:R0:W-:Y:S02]  /*59aa0*/  STL.64 [R1+0x5568], R12 ;  /* 0x0055680c01007387 */ /* 0x0001e40000100a00 */
[C---:B0-----:R-:W-:Y:S02]  /*59ab0*/  HMMA.16816.F32.BF16 R12, R40.reuse, R38, R44 ;  /* 0x00000026280c723c */ /* 0x041fe4000004182c */
[----:B------:R-:W-:Y:S04]  /*59ac0*/  STL.64 [R1+0x56d0], R38 ;  /* 0x0056d02601007387 */ /* 0x000fe80000100a00 */
[----:B------:R-:W-:Y:S11]  /*59ad0*/  STL.64 [R1+0x56c8], R36 ;  /* 0x0056c82401007387 */ /* 0x000ff60000100a00 */
[----:B------:R-:W-:Y:S06]  /*59ae0*/  @!UPT UIADD3 URZ, URZ, URZ, URZ ;  /* 0x0000003f3f3ff290 */ /* 0x000fec000fffe03f */
        /* <DEDUP_REMOVED lines=8> */
[----:B0-----:R-:W2:Y:S01]  /*59b70*/  LDL.LU R32, [R1+0x480] ;  /* 0x0004800001207983 */ /* 0x001ea20000300800 */
[----:B-1----:R-:W-:Y:S11]  /*59b80*/  HMMA.16816.F32.BF16 R12, R40, R30, R52 ;  /* 0x0000001e280c723c */ /* 0x002ff60000041834 */
[----:B------:R-:W-:Y:S11]  /*59b90*/  @!UPT UIADD3 URZ, URZ, URZ, URZ ;  /* 0x0000003f3f3ff290 */ /* 0x000ff6000fffe03f */
[----:B------:R-:W-:Y:S01]  /*59ba0*/  @!UPT UIADD3 URZ, URZ, URZ, URZ ;  /* 0x0000003f3f3ff290 */ /* 0x000fe2000fffe03f */
[----:B------:R0:W-:Y:S04]  /*59bb0*/  STL.64 [R1+0x540], R12 ;  /* 0x0005400c01007387 */ /* 0x0001e80000100a00 */
[----:B------:R1:W-:Y:S04]  /*59bc0*/  STL.64 [R1+0x548], R14 ;  /* 0x0005480e01007387 */ /* 0x0003e80000100a00 */
[----:B------:R-:W2:Y:S04]  /*59bd0*/  LDL.LU R33, [R1+0x484] ;  /* 0x0004840001217983 */ /* 0x000ea80000300800 */
[----:B------:R-:W3:Y:S04]  /*59be0*/  LDL.LU R34, [R1+0x488] ;  /* 0x0004880001227983 */ /* 0x000ee80000300800 */
[----:B------:R-:W3:Y:S04]  /*59bf0*/  LDL.LU R35, [R1+0x48c] ;  /* 0x00048c0001237983 */ /* 0x000ee80000300800 */
[----:B---3--:R-:W-:Y:S04]  /*59c00*/  STL.64 [R1+0x56e0], R34 ;  /* 0x0056e02201007387 */ /* 0x008fe80000100a00 */
[----:B--2---:R2:W-:Y:S04]  /*59c10*/  STL.64 [R1+0x56d8], R32 ;  /* 0x0056d82001007387 */ /* 0x0045e80000100a00 */
[----:B------:R-:W3:Y:S04]  /*59c20*/  LDL.LU R52, [R1+0xc0] ;  /* 0x0000c00001347983 */ /* 0x000ee80000300800 */
[----:B------:R-:W3:Y:S04]  /*59c30*/  LDL.LU R53, [R1+0xc4] ;  /* 0x0000c40001357983 */ /* 0x000ee80000300800 */
[----:B------:R-:W4:Y:S04]  /*59c40*/  LDL.LU R54, [R1+0xc8] ;  /* 0x0000c80001367983 */ /* 0x000f280000300800 */
[----:B------:R-:W4:Y:S04]  /*59c50*/  LDL.LU R55, [R1+0xcc] ;  /* 0x0000cc0001377983 */ /* 0x000f280000300800 */
[----:B----4-:R-:W-:Y:S04]  /*59c60*/  STL.64 [R1+0x56f0], R54 ;  /* 0x0056f03601007387 */ /* 0x010fe80000100a00 */
[----:B---3--:R3:W-:Y:S04]  /*59c70*/  STL.64 [R1+0x56e8], R52 ;  /* 0x0056e83401007387 */ /* 0x0087e80000100a00 */
[----:B0-----:R-:W4:Y:S04]  /*59c80*/  LDL.LU R12, [R1+0x4c0] ;  /* 0x0004c000010c7983 */ /* 0x001f280000300800 */
[----:B------:R-:W4:Y:S04]  /*59c90*/  LDL.LU R13, [R1+0x4c4] ;  /* 0x0004c400010d7983 */ /* 0x000f280000300800 */
[----:B-1----:R-:W4:Y:S04]  /*59ca0*/  LDL.LU R14, [R1+0x4c8] ;  /* 0x0004c800010e7983 */ /* 0x002f280000300800 */
[----:B------:R-:W4:Y:S04]  /*59cb0*/  LDL.LU R15, [R1+0x4cc] ;  /* 0x0004cc00010f7983 */ /* 0x000f280000300800 */
[----:B------:R-:W4:Y:S04]  /*59cc0*/  LDL.LU R20, [R1+0x530] ;  /* 0x0005300001147983 */ /* 0x000f280000300800 */
[----:B------:R-:W4:Y:S04]  /*59cd0*/  LDL.LU R21, [R1+0x534] ;  /* 0x0005340001157983 */ /* 0x000f280000300800 */
[----:B------:R-:W4:Y:S04]  /*59ce0*/  LDL.LU R22, [R1+0x538] ;  /* 0x0005380001167983 */ /* 0x000f280000300800 */
[----:B------:R-:W4:Y:S01]  /*59cf0*/  LDL.LU R23, [R1+0x53c] ;  /* 0x00053c0001177983 */ /* 0x000f220000300800 */
[----:B------:R-:W-:-:S03]  /*59d00*/  IMAD.MOV.U32 R51, RZ, RZ, R8 ;  /* 0x000000ffff337224 */ /* 0x000fc600078e0008 */
[----:B------:R-:W4:Y:S01]  /*59d10*/  LDL.LU R8, [R1+0x4e0] ;  /* 0x0004e00001087983 */ /* 0x000f220000300800 */
[----:B------:R-:W-:-:S03]  /*59d20*/  IMAD.MOV.U32 R50, RZ, RZ, R16 ;  /* 0x000000ffff327224 */ /* 0x000fc600078e0010 */
        /* <DEDUP_REMOVED lines=11> */
[----:B--2---:R-:W2:Y:S04]  /*59de0*/  LDL.LU R32, [R1+0x4f0] ;  /* 0x0004f00001207983 */ /* 0x004ea80000300800 */
[----:B------:R-:W2:Y:S04]  /*59df0*/  LDL.LU R33, [R1+0x4f4] ;  /* 0x0004f40001217983 */ /* 0x000ea80000300800 */
[----:B------:R-:W2:Y:S04]  /*59e00*/  LDL.LU R34, [R1+0x4f8] ;  /* 0x0004f80001227983 */ /* 0x000ea80000300800 */
[----:B------:R-:W2:Y:S04]  /*59e10*/  LDL.LU R35, [R1+0x4fc] ;  /* 0x0004fc0001237983 */ /* 0x000ea80000300800 */
[----:B---3--:R-:W3:Y:S04]  /*59e20*/  LDL.LU R52, [R1+0x500] ;  /* 0x0005000001347983 */ /* 0x008ee80000300800 */
[----:B------:R-:W3:Y:S04]  /*59e30*/  LDL.LU R53, [R1+0x504] ;  /* 0x0005040001357983 */ /* 0x000ee80000300800 */
[----:B------:R-:W3:Y:S04]  /*59e40*/  LDL.LU R54, [R1+0x508] ;  /* 0x0005080001367983 */ /* 0x000ee80000300800 */
[----:B------:R-:W3:Y:S04]  /*59e50*/  LDL.LU R55, [R1+0x50c] ;  /* 0x00050c0001377983 */ /* 0x000ee80000300800 */
[----:B------:R-:W2:Y:S04]  /*59e60*/  LDL.64 R6, [R1+0x48] ;  /* 0x0000480001067983 */ /* 0x000ea80000100a00 */
[----:B------:R-:W2:Y:S04]  /*59e70*/  LDL.LU R56, [R1+0x4d0] ;  /* 0x0004d00001387983 */ /* 0x000ea80000300800 */
[----:B------:R-:W2:Y:S04]  /*59e80*/  LDL.LU R57, [R1+0x4d4] ;  /* 0x0004d40001397983 */ /* 0x000ea80000300800 */
[----:B------:R-:W2:Y:S04]  /*59e90*/  LDL.LU R58, [R1+0x4d8] ;  /* 0x0004d800013a7983 */ /* 0x000ea80000300800 */
[----:B------:R-:W2:Y:S04]  /*59ea0*/  LDL.LU R59, [R1+0x4dc] ;  /* 0x0004dc00013b7983 */ /* 0x000ea80000300800 */
[----:B------:R-:W-:Y:S04]  /*59eb0*/  STL.64 [R1+0x5670], R30 ;  /* 0x0056701e01007387 */ /* 0x000fe80000100a00 */
[----:B------:R0:W-:Y:S04]  /*59ec0*/  STL.64 [R1+0x5668], R28 ;  /* 0x0056681c01007387 */ /* 0x0001e80000100a00 */
[----:B0-----:R-:W2:Y:S04]  /*59ed0*/  LDL.LU R28, [R1+0x490] ;  /* 0x00049000011c7983 */ /* 0x001ea80000300800 */
[----:B------:R-:W2:Y:S04]  /*59ee0*/  LDL.LU R29, [R1+0x494] ;  /* 0x00049400011d7983 */ /* 0x000ea80000300800 */
[----:B------:R-:W2:Y:S04]  /*59ef0*/  LDL.LU R30, [R1+0x498] ;  /* 0x00049800011e7983 */ /* 0x000ea80000300800 */
[----:B------:R-:W2:Y:S01]  /*59f00*/  LDL.LU R31, [R1+0x49c] ;  /* 0x00049c00011f7983 */ /* 0x000ea20000300800 */
        /* <DEDUP_REMOVED lines=19> */
[----:B------:R-:W3:Y:S04]  /*5a040*/  LDL.LU.64 R16, [R1+0x5700] ;  /* 0x0057000001107983 */ /* 0x000ee80000300a00 */
[----:B------:R-:W-:Y:S04]  /*5a050*/  STL.64 [R1+0x5650], R22 ;  /* 0x0056501601007387 */ /* 0x000fe80000100a00 */
[----:B--2---:R-:W-:Y:S01]  /*5a060*/  STL.64 [R1+0x5648], R20 ;  /* 0x0056481401007387 */ /* 0x004fe20000100a00 */
[C---:B----4-:R-:W-:Y:S11]  /*5a070*/  HMMA.16816.F32.BF16 R44, R40.reuse, R18, R44 ;  /* 0x00000012282c723c */ /* 0x050ff6000004182c */
[----:B------:R-:W-:Y:S11]  /*5a080*/  @!UPT UIADD3 URZ, URZ, URZ, URZ ;  /* 0x0000003f3f3ff290 */ /* 0x000ff6000fffe03f */
[----:B------:R-:W-:Y:S01]  /*5a090*/  @!UPT UIADD3 URZ, URZ, URZ, URZ ;  /* 0x0000003f3f3ff290 */ /* 0x000fe2000fffe03f */
[----:B------:R-:W-:Y:S04]  /*5a0a0*/  STL.64 [R1+0x510], R44 ;  /* 0x0005102c01007387 */ /* 0x000fe80000100a00 */
[----:B------:R0:W-:Y:S04]  /*5a0b0*/  STL.64 [R1+0x518], R46 ;  /* 0x0005182e01007387 */ /* 0x0001e80000100a00 */
[----:B0-----:R-:W2:Y:S01]  /*5a0c0*/  LDL.LU.64 R46, [R1+0x56f8] ;  /* 0x0056f800012e7983 */ /* 0x001ea20000300a00 */
[----:B------:R-:W-:Y:S02]  /*5a0d0*/  IMAD.MOV.U32 R38, RZ, RZ, R4 ;  /* 0x000000ffff267224 */ /* 0x000fe400078e0004 */
[----:B------:R-:W-:Y:S01]  /*5a0e0*/  IMAD.MOV.U32 R39, RZ, RZ, R3 ;  /* 0x000000ffff277224 */ /* 0x000fe200078e0003 */
[----:B------:R-:W-:Y:S01]  /*5a0f0*/  STL.64 [R1+0x5640], R18 ;  /* 0x0056401201007387 */ /* 0x000fe20000100a00 */
[C---:B------:R-:W-:Y:S03]  /*5a100*/  HMMA.16816.F32.BF16 R8, R40.reuse, R6, R8 ;  /* 0x000000062808723c */ /* 0x040fe60000041808 */
[----:B---3--:R0:W-:Y:S05]  /*5a110*/  STL.64 [R1+0x5638], R16 ;  /* 0x0056381001007387 */ /* 0x0081ea0000100a00 */
[C---:B------:R-:W-:Y:S01]  /*5a120*/  HMMA.16816.F32.BF16 R36, R40.reuse, R38, R32 ;  /* 0x000000262824723c */ /* 0x040fe20000041820 */
[----:B0-----:R-:W3:Y:S04]  /*5a130*/  LDL.LU R16, [R1+0x4b0] ;  /* 0x0004b00001107983 */ /* 0x001ee80000300800 */
[----:B------:R-:W3:Y:S04]  /*5a140*/  LDL.LU R17, [R1+0x4b4] ;  /* 0x0004b40001117983 */ /* 0x000ee80000300800 */
[----:B------:R-:W3:Y:S01]  /*5a150*/  LDL.LU R18, [R1+0x4b8] ;  /* 0x0004b80001127983 */ /* 0x000ee20000300800 */
[----:B------:R-:W-:Y:S03]  /*5a160*/  HMMA.16816.F32.BF16 R48, R40, R50, R56 ;  /* 0x000000322830723c */ /* 0x000fe60000041838 */
[----:B------:R-:W3:Y:S01]  /*5a170*/  LDL.LU R19, [R1+0x4bc] ;  /* 0x0004bc0001137983 */ /* 0x000ee20000300800 */
[----:B------:R-:W-:-:S02]  /*5a180*/  IMAD.MOV.U32 R22, RZ, RZ, R2 ;  /* 0x000000ffff167224 */ /* 0x000fc400078e0002 */
[----:B------:R-:W-:Y:S02]  /*5a190*/  IMAD.MOV.U32 R23, RZ, RZ, R0 ;  /* 0x000000ffff177224 */ /* 0x000fe400078e0000 */
[----:B------:R-:W-:Y:S02]  /*5a1a0*/  IMAD.MOV.U32 R2, RZ, RZ, R6 ;  /* 0x000000ffff027224 */ /* 0x000fe400078e0006 */
[----:B------:R-:W-:Y:S01]  /*5a1b0*/  IMAD.MOV.U32 R0, RZ, RZ, R7 ;  /* 0x000000ffff007224 */ /* 0x000fe200078e0007 */
[C---:B--2---:R-:W-:Y:S11]  /*5a1c0*/  HMMA.16816.F32.BF16 R52, R40.reuse, R46, R52 ;  /* 0x0000002e2834723c */ /* 0x044ff60000041834 */
[----:B------:R-:W-:Y:S11]  /*5a1d0*/  @!UPT UIADD3 URZ, URZ, URZ, URZ ;  /* 0x0000003f3f3ff290 */ /* 0x000ff6000fffe03f */
[----:B------:R-:W-:Y:S01]  /*5a1e0*/  @!UPT UIADD3 URZ, URZ, URZ, URZ ;  /* 0x0000003f3f3ff290 */ /* 0x000fe2000fffe03f */
[----:B------:R-:W-:Y:S04]  /*5a1f0*/  STL.64 [R1+0x920], R52 ;  /* 0x0009203401007387 */ /* 0x000fe80000100a00 */
[----:B------:R0:W-:Y:S04]  /*5a200*/  STL.64 [R1+0x928], R54 ;  /* 0x0009283601007387 */ /* 0x0001e80000100a00 */
[----:B0-----:R-:W2:Y:S04]  /*5a210*/  LDL.LU.64 R54, [R1+0x56f0] ;  /* 0x0056f00001367983 */ /* 0x001ea80000300a00 */
[----:B------:R-:W2:Y:S04]  /*5a220*/  LDL.LU.64 R52, [R1+0x56e8] ;  /* 0x0056e80001347983 */ /* 0x000ea80000300a00 */
[----:B------:R0:W-:Y:S04]  /*5a230*/  STL.64 [R1+0x5630], R46 ;  /* 0x0056302e01007387 */ /* 0x0001e80000100a00 */
[----:B0-----:R-:W4:Y:S04]  /*5a240*/  LDL.64 R46, [R1+0x28] ;  /* 0x00002800012e7983 */ /* 0x001f280000100a00 */
[----:B------:R-:W2:Y:S04]  /*5a250*/  LDL.LU.64 R34, [R1+0x56e0] ;  /* 0x0056e00001227983 */ /* 0x000ea80000300a00 */
[----:B------:R-:W2:Y:S04]  /*5a260*/  LDL.LU.64 R32, [R1+0x56d8] ;  /* 0x0056d80001207983 */ /* 0x000ea80000300a00 */
[----:B------:R-:W-:Y:S04]  /*5a270*/  STL.64 [R1+0x500], R36 ;  /* 0x0005002401007387 */ /* 0x000fe80000100a00 */
[----:B------:R0:W-:Y:S04]  /*5a280*/  STL.64 [R1+0x508], R38 ;  /* 0x0005082601007387 */ /* 0x0001e80000100a00 */
[----:B0-----:R-:W2:Y:S04]  /*5a290*/  LDL.LU.64 R38, [R1+0x56d0] ;  /* 0x0056d00001267983 */ /* 0x001ea80000300a00 */
[----:B------:R-:W2:Y:S04]  /*5a2a0*/  LDL.LU.64 R36, [R1+0x56c8] ;  /* 0x0056c80001247983 */ /* 0x000ea80000300a00 */
[----:B------:R-:W-:Y:S04]  /*5a2b0*/  STL.64 [R1+0x4f0], R8 ;  /* 0x0004f00801007387 */ /* 0x000fe80000100a00 */
[----:B------:R0:W-:Y:S04]  /*5a2c0*/  STL.64 [R1+0x4f8], R10 ;  /* 0x0004f80a01007387 */ /* 0x0001e80000100a00 */
[----:B0-----:R-:W2:Y:S04]  /*5a2d0*/  LDL.LU.64 R10, [R1+0x56c0] ;  /* 0x0056c000010a7983 */ /* 0x001ea80000300a00 */
[----:B------:R-:W2:Y:S04]  /*5a2e0*/  LDL.LU R9, [R1+0x56b8] ;  /* 0x0056b80001097983 */ /* 0x000ea80000300800 */
[----:B------:R-:W2:Y:S04]  /*5a2f0*/  LDL.LU.64 R6, [R1+0x56b0] ;  /* 0x0056b00001067983 */ /* 0x000ea80000300a00 */
[----:B------:R-:W2:Y:S04]  /*5a300*/  LDL.LU R5, [R1+0x56a8] ;  /* 0x0056a80001057983 */ /* 0x000ea80000300800 */
[----:B------:R-:W2:Y:S04]  /*5a310*/  LDL.LU.64 R58, [R1+0x56a0] ;  /* 0x0056a000013a7983 */ /* 0x000ea80000300a00 */
[----:B------:R-:W-:Y:S04]  /*5a320*/  STL.64 [R1+0x4e0], R48 ;  /* 0x0004e03001007387 */ /* 0x000fe80000100a00 */
[----:B------:R0:W-:Y:S04]  /*5a330*/  STL.64 [R1+0x4e8], R50 ;  /* 0x0004e83201007387 */ /* 0x0001e80000100a00 */
[----:B0-----:R-:W2:Y:S01]  /*5a340*/  LDL.LU.64 R50, [R1+0x5698] ;  /* 0x0056980001327983 */ /* 0x001ea20000300a00 */
[C---:B---3--:R-:W-:Y:S08]  /*5a350*/  HMMA.16816.F32.BF16 R20, R40.reuse, R22, R16 ;  /* 0x000000162814723c */ /* 0x048ff00000041810 */
[C---:B----4-:R-:W-:Y:S11]  /*5a360*/  HMMA.16816.F32.BF16 R12, R40.reuse, R46, R12 ;  /* 0x0000002e280c723c */ /* 0x050ff6000004180c */
[----:B------:R-:W-:Y:S11]  /*5a370*/  @!UPT UIADD3 URZ, URZ, URZ, URZ ;  /* 0x0000003f3f3ff290 */ /* 0x000ff6000fffe03f */
[----:B------:R-:W-:Y:S01]  /*5a380*/  @!UPT UIADD3 URZ, URZ, URZ, URZ ;  /* 0x0000003f3f3ff290 */ /* 0x000fe2000fffe03f */
[----:B------:R-:W-:Y:S04]  /*5a390*/  STL.64 [R1+0x4d0], R12 ;  /* 0x0004d00c01007387 */ /* 0x000fe80000100a00 */
[----:B------:R-:W-:Y:S04]  /*5a3a0*/  STL.64 [R1+0x4d8], R14 ;  /* 0x0004d80e01007387 */ /* 0x000fe80000100a00 */
[----:B------:R-:W-:Y:S04]  /*5a3b0*/  STL.64 [R1+0x4c0], R20 ;  /* 0x0004c01401007387 */ /* 0x000fe80000100a00 */
[----:B------:R2:W-:Y:S02]  /*5a3c0*/  STL.64 [R1+0x4c8], R22 ;  /* 0x0004c81601007387 */ /* 0x0005e40000100a00 */
[C---:B--2---:R-:W-:Y:S08]  /*5a3d0*/  HMMA.16816.F32.BF16 R20, R40.reuse, R58, R28 ;  /* 0x0000003a2814723c */ /* 0x044ff0000004181c */
[----:B------:R-:W-:Y:S01]  /*5a3e0*/  HMMA.16816.F32.BF16 R16, R40, R50, R24 ;  /* 0x000000322810723c */ /* 0x000fe20000041818 */
[----:B------:R-:W-:-:S02]  /*5a3f0*/  IMAD.MOV.U32 R14, RZ, RZ, R50 ;  /* 0x000000ffff0e7224 */ /* 0x000fc400078e0032 */
[----:B------:R-:W-:Y:S11]  /*5a400*/  IMAD.MOV.U32 R13, RZ, RZ, R51 ;  /* 0x000000ffff0d7224 */ /* 0x000ff600078e0033 */
[----:B------:R-:W-:Y:S09]  /*5a410*/  @!UPT UIADD3 URZ, URZ, URZ, URZ ;  /* 0x0000003f3f3ff290 */ /* 0x000ff2000fffe03f */
[----:B------:R-:W-:Y:S04]  /*5a420*/  STL.64 [R1+0x4b0], R16 ;  /* 0x0004b01001007387 */ /* 0x000fe80000100a00 */
[----:B------:R0:W-:Y:S04]  /*5a430*/  STL.64 [R1+0x4b8], R18 ;  /* 0x0004b81201007387 */ /* 0x0001e80000100a00 */
[----:B------:R-:W2:Y:S04]  /*5a440*/  LDL.LU.64 R50, [R1+0x5690] ;  /* 0x0056900001327983 */ /* 0x000ea80000300a00 */
[----:B------:R-:W2:Y:S04]  /*5a450*/  LDL.LU.64 R48, [R1+0x5688] ;  /* 0x0056880001307983 */ /* 0x000ea80000300a00 */
[----:B------:R-:W-:Y:S01]  /*5a460*/  STL.64 [R1+0x5598], R58 ;  /* 0x0055983a01007387 */ /* 0x000fe20000100a00 */
[C---:B0-----:R-:W-:Y:S03]  /*5a470*/  HMMA.16816.F32.BF16 R16, R40.reuse, R6, R32 ;  /* 0x000000062810723c */ /* 0x041fe60000041820 */
[----:B------:R-:W-:Y:S04]  /*5a480*/  STL.64 [R1+0x4a0], R20 ;  /* 0x0004a01401007387 */ /* 0x000fe80000100a00 */
[----:B------:R-:W-:Y:S04]  /*5a490*/  STL.64 [R1+0x4a8], R22 ;  /* 0x0004a81601007387 */ /* 0x000fe80000100a00 */
[----:B------:R-:W-:Y:S04]  /*5a4a0*/  STL.64 [R1+0x5590], R6 ;  /* 0x0055900601007387 */ /* 0x000fe80000100a00 */
[----:B------:R0:W-:Y:S02]  /*5a4b0*/  STL [R1+0x5588], R5 ;  /* 0x0055880501007387 */ /* 0x0001e40000100800 */
[----:B0-----:R-:W-:Y:S06]  /*5a4c0*/  HMMA.16816.F32.BF16 R4, R40, R10, R52 ;  /* 0x0000000a2804723c */ /* 0x001fec0000041834 */
[----:B------:R-:W-:Y:S04]  /*5a4d0*/  STL.64 [R1+0x490], R16 ;  /* 0x0004901001007387 */ /* 0x000fe80000100a00 */
[----:B------:R-:W-:Y:S04]  /*5a4e0*/  STL.64 [R1+0x498], R18 ;  /* 0x0004981201007387 */ /* 0x000fe80000100a00 */
[----:B------:R-:W-:Y:S04]  /*5a4f0*/  STL.64 [R1+0x5580], R10 ;  /* 0x0055800a01007387 */ /* 0x000fe80000100a00 */
[----:B------:R0:W-:Y:S05]  /*5a500*/  STL [R1+0x5578], R9 ;  /* 0x0055780901007387 */ /* 0x0001ea0000100800 */
[----:B------:R1:W-:Y:S04]  /*5a510*/  STL.64 [R1+0x8e0], R4 ;  /* 0x0008e00401007387 */ /* 0x0003e80000100a00 */
[----:B------:R3:W-:Y:S04]  /*5a520*/  STL.64 [R1+0x8e8], R6 ;  /* 0x0008e80601007387 */ /* 0x0007e80000100a00 */
[----:B------:R-:W4:Y:S04]  /*5a530*/  LDL.LU R52, [R1+0x90] ;  /* 0x0000900001347983 */ /* 0x000f280000300800 */
[----:B------:R-:W4:Y:S04]  /*5a540*/  LDL.LU R53, [R1+0x94] ;  /* 0x0000940001357983 */ /* 0x000f280000300800 */
[----:B------:R-:W2:Y:S04]  /*5a550*/  LDL.LU R54, [R1+0x98] ;  /* 0x0000980001367983 */ /* 0x000ea80000300800 */
[----:B------:R-:W2:Y:S04]  /*5a560*/  LDL.LU R55, [R1+0x9c] ;  /* 0x00009c0001377983 */ /* 0x000ea80000300800 */
[----:B------:R-:W2:Y:S04]  /*5a570*/  LDL.LU R8, [R1+0x230] ;  /* 0x0002300001087983 */ /* 0x000ea80000300800 */
[----:B0-----:R-:W2:Y:S04]  /*5a580*/  LDL.LU R9, [R1+0x234] ;  /* 0x0002340001097983 */ /* 0x001ea80000300800 */
[----:B------:R-:W2:Y:S04]  /*5a590*/  LDL.LU R10, [R1+0x238] ;  /* 0x00023800010a7983 */ /* 0x000ea80000300800 */
[----:B------:R-:W2:Y:S04]  /*5a5a0*/  LDL.LU R11, [R1+0x23c] ;  /* 0x00023c00010b7983 */ /* 0x000ea80000300800 */
[----:B--2---:R-:W-:Y:S04]  /*5a5b0*/  STL.64 [R1+0x55a8], R10 ;  /* 0x0055a80a01007387 */ /* 0x004fe80000100a00 */
[----:B------:R-:W-:Y:S04]  /*5a5c0*/  STL.64 [R1+0x55a0], R8 ;  /* 0x0055a00801007387 */ /* 0x000fe80000100a00 */
[----:B-1----:R-:W2:Y:S04]  /*5a5d0*/  LDL.LU R4, [R1+0x240] ;  /* 0x0002400001047983 */ /* 0x002ea80000300800 */
[----:B------:R-:W2:Y:S04]  /*5a5e0*/  LDL.LU R5, [R1+0x244] ;  /* 0x0002440001057983 */ /* 0x000ea80000300800 */
[----:B---3--:R-:W3:Y:S04]  /*5a5f0*/  LDL.LU R6, [R1+0x248] ;  /* 0x0002480001067983 */ /* 0x008ee80000300800 */
[----:B------:R-:W3:Y:S01]  /*5a600*/  LDL.LU R7, [R1+0x24c] ;  /* 0x00024c0001077983 */ /* 0x000ee20000300800 */
[----:B------:R-:W-:-:S02]  /*5a610*/  IMAD.MOV.U32 R58, RZ, RZ, R14 ;  /* 0x000000ffff3a7224 */ /* 0x000fc400078e000e */
[----:B------:R-:W-:Y:S01]  /*5a620*/  IMAD.MOV.U32 R59, RZ, RZ, R13 ;  /* 0x000000ffff3b7224 */ /* 0x000fe200078e000d */
[----:B---3--:R-:W-:Y:S04]  /*5a630*/  STL.64 [R1+0x55b8], R6 ;  /* 0x0055b80601007387 */ /* 0x008fe80000100a00 */
[----:B--2---:R-:W-:Y:S04]  /*5a640*/  STL.64 [R1+0x55b0], R4 ;  /* 0x0055b00401007387 */ /* 0x004fe80000100a00 */
[----:B------:R0:W-:Y:S04]  /*5a650*/  STL.64 [R1+0x55c0], R58 ;  /* 0x0055c03a01007387 */ /* 0x0001e80000100a00 */
[----:B------:R-:W2:Y:S04]  /*5a660*/  LDL.LU R56, [R1+0x260] ;  /* 0x0002600001387983 */ /* 0x000ea80000300800 */
[----:B------:R-:W2:Y:S04]  /*5a670*/  LDL.LU R57, [R1+0x264] ;  /* 0x0002640001397983 */ /* 0x000ea80000300800 */
[----:B0-----:R-:W3:Y:S04]  /*5a680*/  LDL.LU R58, [R1+0x268] ;  /* 0x00026800013a7983 */ /* 0x001ee80000300800 */
[----:B------:R-:W3:Y:S01]  /*5a690*/  LDL.LU R59, [R1+0x26c] ;  /* 0x00026c00013b7983 */ /* 0x000ee20000300800 */
[----:B------:R-:W-:-:S02]  /*5a6a0*/  IMAD.MOV.U32 R12, RZ, RZ, R46 ;  /* 0x000000ffff0c7224 */ /* 0x000fc400078e002e */
[----:B------:R-:W-:Y:S01]  /*5a6b0*/  IMAD.MOV.U32 R3, RZ, RZ, R47 ;  /* 0x000000ffff037224 */ /* 0x000fe200078e002f */
[----:B---3--:R0:W-:Y:S04]  /*5a6c0*/  STL.64 [R1+0x55d0], R58 ;  /* 0x0055d03a01007387 */ /* 0x0081e80000100a00 */
[----:B--2---:R-:W-:Y:S01]  /*5a6d0*/  STL.64 [R1+0x55c8], R56 ;  /* 0x0055c83801007387 */ /* 0x004fe20000100a00 */
[----:B0-----:R-:W-:Y:S02]  /*5a6e0*/  IMAD.MOV.U32 R58, RZ, RZ, R12 ;  /* 0x000000ffff3a7224 */ /* 0x001fe400078e000c */
[----:B------:R-:W-:-:S05]  /*5a6f0*/  IMAD.MOV.U32 R59, RZ, RZ, R3 ;  /* 0x000000ffff3b7224 */ /* 0x000fca00078e0003 */
[----:B------:R0:W-:Y:S04]  /*5a700*/  STL.64 [R1+0x55e0], R58 ;  /* 0x0055e03a01007387 */ /* 0x0001e80000100a00 */
[----:B0-----:R-:W2:Y:S04]  /*5a710*/  LDL.64 R58, [R1+0x38] ;  /* 0x00003800013a7983 */ /* 0x001ea80000100a00 */
[----:B--2---:R-:W-:Y:S04]  /*5a720*/  STL.64 [R1+0x55f8], R58 ;  /* 0x0055f83a01007387 */ /* 0x004fe80000100a00 */
[----:B------:R-:W2:Y:S04]  /*5a730*/  LDL.64 R6, [R1+0x18] ;  /* 0x0000180001067983 */ /* 0x000ea80000100a00 */
[----:B--2---:R0:W-:Y:S04]  /*5a740*/  STL.64 [R1+0x55d8], R6 ;  /* 0x0055d80601007387 */ /* 0x0041e80000100a00 */
[----:B------:R-:W2:Y:S04]  /*5a750*/  LDL.LU R4, [R1+0x270] ;  /* 0x0002700001047983 */ /* 0x000ea80000300800 */
[----:B------:R-:W2:Y:S04]  /*5a760*/  LDL.LU R5, [R1+0x274] ;  /* 0x0002740001057983 */ /* 0x000ea80000300800 */
[----:B0-----:R-:W3:Y:S04]  /*5a770*/  LDL.LU R6, [R1+0x278] ;  /* 0x0002780001067983 */ /* 0x001ee80000300800 */
[----:B------:R-:W3:Y:S01]  /*5a780*/  LDL.LU R7, [R1+0x27c] ;  /* 0x00027c0001077983 */ /* 0x000ee20000300800 */
[----:B------:R-:W-:-:S02]  /*5a790*/  IMAD.MOV.U32 R58, RZ, RZ, R2 ;  /* 0x000000ffff3a7224 */ /* 0x000fc400078e0002 */
[----:B------:R-:W-:-:S05]  /*5a7a0*/  IMAD.MOV.U32 R59, RZ, RZ, R0 ;  /* 0x000000ffff3b7224 */ /* 0x000fca00078e0000 */
[----:B------:R-:W-:Y:S04]  /*5a7b0*/  STL.64 [R1+0x5610], R58 ;  /* 0x0056103a01007387 */ /* 0x000fe80000100a00 */
[----:B---3--:R-:W-:Y:S04]  /*5a7c0*/  STL.64 [R1+0x55f0], R6 ;  /* 0x0055f00601007387 */ /* 0x008fe80000100a00 */
[----:B--2---:R0:W-:Y:S04]  /*5a7d0*/  STL.64 [R1+0x55e8], R4 ;  /* 0x0055e80401007387 */ /* 0x0041e80000100a00 */
[----:B0-----:R-:W2:Y:S04]  /*5a7e0*/  LDL.LU R4, [R1+0x280] ;  /* 0x0002800001047983 */ /* 0x001ea80000300800 */
[----:B------:R-:W2:Y:S04]  /*5a7f0*/  LDL.LU R5, [R1+0x284] ;  /* 0x0002840001057983 */ /* 0x000ea80000300800 */
[----:B------:R-:W3:Y:S04]  /*5a800*/  LDL.LU R6, [R1+0x288] ;  /* 0x0002880001067983 */ /* 0x000ee80000300800 */
[----:B------:R-:W3:Y:S04]  /*5a810*/  LDL.LU R7, [R1+0x28c] ;  /* 0x00028c0001077983 */ /* 0x000ee80000300800 */
[----:B------:R-:W2:Y:S04]  /*5a820*/  LDL.64 R58, [R1+0x58] ;  /* 0x00005800013a7983 */ /* 0x000ea80000100a00 */
[----:B--2---:R-:W-:Y:S04]  /*5a830*/  STL.64 [R1+0x5628], R58 ;  /* 0x0056283a01007387 */ /* 0x004fe80000100a00 */
[----:B---3--:R-:W-:Y:S04]  /*5a840*/  STL.64 [R1+0x5608], R6 ;  /* 0x0056080601007387 */ /* 0x008fe80000100a00 */
[----:B------:R0:W-:Y:S04]  /*5a850*/  STL.64 [R1+0x5600], R4 ;  /* 0x0056000401007387 */ /* 0x0001e80000100a00 */
[----:B0-----:R-:W2:Y:S04]  /*5a860*/  LDL.LU R4, [R1+0x290] ;  /* 0x0002900001047983 */ /* 0x001ea80000300800 */
[----:B------:R-:W2:Y:S04]  /*5a870*/  LDL.LU R5, [R1+0x294] ;  /* 0x0002940001057983 */ /* 0x000ea80000300800 */
[----:B------:R-:W3:Y:S04]  /*5a880*/  LDL.LU R6, [R1+0x298] ;  /* 0x0002980001067983 */ /* 0x000ee80000300800 */
[----:B------:R-:W3:Y:S04]  /*5a890*/  LDL.LU R7, [R1+0x29c] ;  /* 0x00029c0001077983 */ /* 0x000ee80000300800 */
[----:B------:R-:W2:Y:S04]  /*5a8a0*/  LDL.LU R44, [R1+0x2c0] ;  /* 0x0002c000012c7983 */ /* 0x000ea80000300800 */
        /* <DEDUP_REMOVED lines=27> */
[----:B---3--:R-:W-:Y:S04]  /*5aa60*/  STL.64 [R1+0x5620], R6 ;  /* 0x0056200601007387 */ /* 0x008fe80000100a00 */
[----:B--2---:R0:W-:Y:S04]  /*5aa70*/  STL.64 [R1+0x5618], R4 ;  /* 0x0056180401007387 */ /* 0x0041e80000100a00 */
[----:B0-----:R-:W2:Y:S04]  /*5aa80*/  LDL.LU R4, [R1+0x2a0] ;  /* 0x0002a00001047983 */ /* 0x001ea80000300800 */
[----:B------:R-:W2:Y:S04]  /*5aa90*/  LDL.LU R5, [R1+0x2a4] ;  /* 0x0002a40001057983 */ /* 0x000ea80000300800 */
[----:B------:R-:W2:Y:S04]  /*5aaa0*/  LDL.LU R6, [R1+0x2a8] ;  /* 0x0002a80001067983 */ /* 0x000ea80000300800 */
[----:B------:R-:W2:Y:S04]  /*5aab0*/  LDL.LU R7, [R1+0x2ac] ;  /* 0x0002ac0001077983 */ /* 0x000ea80000300800 */
[----:B------:R-:W3:Y:S04]  /*5aac0*/  LDL.LU R8, [R1+0x250] ;  /* 0x0002500001087983 */ /* 0x000ee80000300800 */
[----:B------:R-:W3:Y:S04]  /*5aad0*/  LDL.LU R9, [R1+0x254] ;  /* 0x0002540001097983 */ /* 0x000ee80000300800 */
[----:B------:R-:W3:Y:S04]  /*5aae0*/  LDL.LU R10, [R1+0x258] ;  /* 0x00025800010a7983 */ /* 0x000ee80000300800 */
[----:B------:R-:W3:Y:S04]  /*5aaf0*/  LDL.LU R11, [R1+0x25c] ;  /* 0x00025c00010b7983 */ /* 0x000ee80000300800 */
[----:B------:R-:W2:Y:S04]  /*5ab00*/  LDL.LU R12, [R1+0xb0] ;  /* 0x0000b000010c7983 */ /* 0x000ea80000300800 */
[----:B------:R-:W2:Y:S04]  /*5ab10*/  LDL.LU R13, [R1+0xb4] ;  /* 0x0000b400010d7983 */ /* 0x000ea80000300800 */
[----:B------:R-:W2:Y:S04]  /*5ab20*/  LDL.LU R14, [R1+0xb8] ;  /* 0x0000b800010e7983 */ /* 0x000ea80000300800 */
[----:B------:R-:W2:Y:S04]  /*5ab30*/  LDL.LU R15, [R1+0xbc] ;  /* 0x0000bc00010f7983 */ /* 0x000ea80000300800 */
[----:B------:R-:W-:Y:S01]  /*5ab40*/  STL.64 [R1+0x5560], R54 ;  /* 0x0055603601007387 */ /* 0x000fe20000100a00 */
[C---:B----4-:R-:W-:Y:S03]  /*5ab50*/  HMMA.16816.F32.BF16 R32, R48.reuse, R38, R32 ;  /* 0x000000263020723c */ /* 0x050fe60000041820 */
[----:B------:R0:W-:Y:S04]  /*5ab60*/  STL.64 [R1+0x5558], R52 ;  /* 0x0055583401007387 */ /* 0x0001e80000100a00 */
[----:B0-----:R-:W4:Y:S04]  /*5ab70*/  LDL.LU R52, [R1+0xa0] ;  /* 0x0000a00001347983 */ /* 0x001f280000300800 */
[----:B------:R-:W4:Y:S04]  /*5ab80*/  LDL.LU R53, [R1+0xa4] ;  /* 0x0000a40001357983 */ /* 0x000f280000300800 */
[----:B------:R-:W4:Y:S04]  /*5ab90*/  LDL.LU R54, [R1+0xa8] ;  /* 0x0000a80001367983 */ /* 0x000f280000300800 */
[----:B------:R-:W4:Y:S04]  /*5aba0*/  LDL.LU R55, [R1+0xac] ;  /* 0x0000ac0001377983 */ /* 0x000f280000300800 */
[----:B------:R-:W2:Y:S04]  /*5abb0*/  LDL.LU R40, [R1+0x60] ;  /* 0x0000600001287983 */ /* 0x000ea80000300800 */
[----:B------:R-:W2:Y:S04]  /*5abc0*/  LDL.LU R41, [R1+0x64] ;  /* 0x0000640001297983 */ /* 0x000ea80000300800 */
[----:B------:R-:W2:Y:S04]  /*5abd0*/  LDL.LU R42, [R1+0x68] ;  /* 0x00006800012a7983 */ /* 0x000ea80000300800 */
[----:B------:R-:W2:Y:S04]  /*5abe0*/  LDL.LU R43, [R1+0x6c] ;  /* 0x00006c00012b7983 */ /* 0x000ea80000300800 */
[----:B------:R-:W-:Y:S04]  /*5abf0*/  STL.64 [R1+0x310], R32 ;  /* 0x0003102001007387 */ /* 0x000fe80000100a00 */
[----:B------:R0:W-:Y:S04]  /*5ac00*/  STL.64 [R1+0x318], R34 ;  /* 0x0003182201007387 */ /* 0x0001e80000100a00 */
[----:B0-----:R-:W2:Y:S04]  /*5ac10*/  LDL.LU.64 R34, [R1+0x5680] ;  /* 0x0056800001227983 */ /* 0x001ea80000300a00 */
[----:B------:R-:W3:Y:S01]  /*5ac20*/  LDL.LU.64 R32, [R1+0x5678] ;  /* 0x0056780001207983 */ /* 0x000ee20000300a00 */
[C---:B--2---:R-:W-:Y:S11]  /*5ac30*/  HMMA.16816.F32.BF16 R28, R48.reuse, R34, R28 ;  /* 0x00000022301c723c */ /* 0x044ff6000004181c */
[----:B------:R-:W-:Y:S11]  /*5ac40*/  @!UPT UIADD3 URZ, URZ, URZ, URZ ;  /* 0x0000003f3f3ff290 */ /* 0x000ff6000fffe03f */
[----:B------:R-:W-:Y:S01]  /*5ac50*/  @!UPT UIADD3 URZ, URZ, URZ, URZ ;  /* 0x0000003f3f3ff290 */ /* 0x000fe2000fffe03f */
        /* <DEDUP_REMOVED lines=36> */
[----:B0-----:R-:W2:Y:S02]  /*5aea0*/  LDL.LU.64 R58, [R1+0x5628] ;  /* 0x00562800013a7983 */ /* 0x001ea40000300a00 */
[C---:B--2---:R-:W-:Y:S01]  /*5aeb0*/  HMMA.16816.F32.BF16 R4, R48.reuse, R58, R4 ;  /* 0x0000003a3004723c */ /* 0x044fe20000041804 */
[----:B------:R-:W-:Y:S11]  /*5aec0*/  IMAD.MOV.U32 R61, RZ, RZ, R59 ;  /* 0x000000ffff3d7224 */ /* 0x000ff600078e003b */
[----:B------:R-:W-:Y:S11]  /*5aed0*/  @!UPT UIADD3 URZ, URZ, URZ, URZ ;  /* 0x0000003f3f3ff290 */ /* 0x000ff6000fffe03f */
[----:B------:R-:W-:Y:S04]  /*5aee0*/  STL.64 [R1+0x2a0], R4 ;  /* 0x0002a00401007387 */ /* 0x000fe80000100a00 */
[----:B------:R0:W-:Y:S04]  /*5aef0*/  STL.64 [R1+0x2a8], R6 ;  /* 0x0002a80601007387 */ /* 0x0001e80000100a00 */
[----:B0-----:R-:W2:Y:S04]  /*5af00*/  LDL.LU.64 R6, [R1+0x5620] ;  /* 0x0056200001067983 */ /* 0x001ea80000300a00 */
[----:B------:R-:W2:Y:S04]  /*5af10*/  LDL.LU.64 R4, [R1+0x5618] ;  /* 0x0056180001047983 */ /* 0x000ea80000300a00 */
[----:B------:R-:W2:Y:S04]  /*5af20*/  LDL.LU.64 R58, [R1+0x5610] ;  /* 0x00561000013a7983 */ /* 0x000ea80000300a00 */
[----:B------:R-:W-:Y:S01]  /*5af30*/  STL [R1+0x553c], R61 ;  /* 0x00553c3d01007387 */ /* 0x000fe20000100800 */
[C---:B--2---:R-:W-:Y:S03]  /*5af40*/  HMMA.16816.F32.BF16 R56, R48.reuse, R58, R4 ;  /* 0x0000003a3038723c */ /* 0x044fe60000041804 */
[----:B------:R-:W2:Y:S04]  /*5af50*/  LDL.LU.64 R6, [R1+0x5608] ;  /* 0x0056080001067983 */ /* 0x000ea80000300a00 */
[----:B------:R-:W2:Y:S11]  /*5af60*/  LDL.LU.64 R4, [R1+0x5600] ;  /* 0x0056000001047983 */ /* 0x000eb60000300a00 */
[----:B------:R-:W-:Y:S05]  /*5af70*/  @!UPT UIADD3 URZ, URZ, URZ, URZ ;  /* 0x0000003f3f3ff290 */ /* 0x000fea000fffe03f */
        /* <DEDUP_REMOVED lines=13> */
[----:B------:R-:W2:Y:S11]  /*5b050*/  LDL.LU.64 R6, [R1+0x55d8] ;  /* 0x0055d80001067983 */ /* 0x000eb60000300a00 */
[----:B------:R-:W-:Y:S09]  /*5b060*/  @!UPT UIADD3 URZ, URZ, URZ, URZ ;  /* 0x0000003f3f3ff290 */ /* 0x000ff2000fffe03f */
        /* <DEDUP_REMOVED lines=9> */
[----:B0-----:R-:W3:Y:S01]  /*5b100*/  LDL.LU.64 R58, [R1+0x55c0] ;  /* 0x0055c000013a7983 */ /* 0x001ee20000300a00 */
[----:B------:R-:W-:-:S03]  /*5b110*/  IMAD.MOV.U32 R61, RZ, RZ, R7 ;  /* 0x000000ffff3d7224 */ /* 0x000fc600078e0007 */
[----:B------:R-:W2:Y:S04]  /*5b120*/  LDL.LU.64 R6, [R1+0x55b8] ;  /* 0x0055b80001067983 */ /* 0x000ea80000300a00 */
[----:B------:R-:W2:Y:S01]  /*5b130*/  LDL.LU.64 R4, [R1+0x55b0] ;  /* 0x0055b00001047983 */ /* 0x000ea20000300a00 */
[C---:B---3--:R-:W-:Y:S03]  /*5b140*/  HMMA.16816.F32.BF16 R56, R48.reuse, R58, R8 ;  /* 0x0000003a3038723c */ /* 0x048fe60000041808 */
[----:B------:R-:W3:Y:S04]  /*5b150*/  LDL.LU.64 R10, [R1+0x55a8] ;  /* 0x0055a800010a7983 */ /* 0x000ee80000300a00 */
[----:B------:R-:W3:Y:S11]  /*5b160*/  LDL.LU.64 R8, [R1+0x55a0] ;  /* 0x0055a00001087983 */ /* 0x000ef60000300a00 */
[----:B------:R-:W-:Y:S05]  /*5b170*/  @!UPT UIADD3 URZ, URZ, URZ, URZ ;  /* 0x0000003f3f3ff290 */ /* 0x000fea000fffe03f */
        /* <DEDUP_REMOVED lines=8> */
[----:B0-----:R-:W3:Y:S04]  /*5b200*/  LDL.LU.64 R6, [R1+0x5590] ;  /* 0x0055900001067983 */ /* 0x001ee80000300a00 */
[----:B------:R-:W2:Y:S01]  /*5b210*/  LDL.LU R5, [R1+0x5588] ;  /* 0x0055880001057983 */ /* 0x000ea20000300800 */
[C---:B---3--:R-:W-:Y:S11]  /*5b220*/  HMMA.16816.F32.BF16 R8, R48.reuse, R6, R8 ;  /* 0x000000063008723c */ /* 0x048ff60000041808 */
[----:B------:R-:W-:Y:S11]  /*5b230*/  @!UPT UIADD3 URZ, URZ, URZ, URZ ;  /* 0x0000003f3f3ff290 */ /* 0x000ff6000fffe03f */
[----:B------:R-:W-:Y:S01]  /*5b240*/  @!UPT UIADD3 URZ, URZ, URZ, URZ ;  /* 0x0000003f3f3ff290 */ /* 0x000fe2000fffe03f */
[----:B------:R-:W-:Y:S04]  /*5b250*/  STL.64 [R1+0x230], R8 ;  /* 0x0002300801007387 */ /* 0x000fe80000100a00 */
[----:B------:R0:W-:Y:S04]  /*5b260*/  STL.64 [R1+0x238], R10 ;  /* 0x0002380a01007387 */ /* 0x0001e80000100a00 */
[----:B0-----:R-:W3:Y:S04]  /*5b270*/  LDL.LU.64 R10, [R1+0x5580] ;  /* 0x00558000010a7983 */ /* 0x001ee80000300a00 */
[----:B------:R-:W2:Y:S01]  /*5b280*/  LDL.LU R9, [R1+0x5578] ;  /* 0x0055780001097983 */ /* 0x000ea20000300800 */
[----:B---3--:R-:W-:Y:S03]  /*5b290*/  HMMA.16816.F32.BF16 R48, R48, R10, R12 ;  /* 0x0000000a3030723c */ /* 0x008fe6000004180c */
[----:B------:R-:W4:Y:S04]  /*5b2a0*/  LDL.LU.64 R14, [R1+0x5570] ;  /* 0x00557000010e7983 */ /* 0x000f280000300a00 */
[----:B------:R-:W4:Y:S11]  /*5b2b0*/  LDL.LU.64 R12, [R1+0x5568] ;  /* 0x00556800010c7983 */ /* 0x000f360000300a00 */
[----:B------:R-:W-:Y:S05]  /*5b2c0*/  @!UPT UIADD3 URZ, URZ, URZ, URZ ;  /* 0x0000003f3f3ff290 */ /* 0x000fea000fffe03f */
[----:B------:R-:W-:Y:S04]  /*5b2d0*/  STL.64 [R1+0x8f0], R48 ;  /* 0x0008f03001007387 */ /* 0x000fe80000100a00 */
[----:B------:R0:W-:Y:S04]  /*5b2e0*/  STL.64 [R1+0x8f8], R50 ;  /* 0x0008f83201007387 */ /* 0x0001e80000100a00 */
[----:B0-----:R-:W3:Y:S01]  /*5b2f0*/  LDL R51, [R1+0x2f60] ;  /* 0x002f600001337983 */ /* 0x001ee20000100800 */
[----:B----4-:R-:W-:Y:S11]  /*5b300*/  HMMA.16816.F32.BF16 R52, R12, R38, R52 ;  /* 0x000000260c34723c */ /* 0x010ff60000041834 */
[----:B------:R-:W-:Y:S11]  /*5b310*/  @!UPT UIADD3 URZ, URZ, URZ, URZ ;  /* 0x0000003f3f3ff290 */ /* 0x000ff6000fffe03f */
[----:B------:R-:W-:Y:S01]  /*5b320*/  @!UPT UIADD3 URZ, URZ, URZ, URZ ;  /* 0x0000003f3f3ff290 */ /* 0x000fe2000fffe03f */
[----:B------:R-:W-:Y:S04]  /*5b330*/  STL.64 [R1+0x8c0], R52 ;  /* 0x0008c03401007387 */ /* 0x000fe80000100a00 */
[----:B------:R0:W-:Y:S04]  /*5b340*/  STL.64 [R1+0x8c8], R54 ;  /* 0x0008c83601007387 */ /* 0x0001e80000100a00 */
[----:B0-----:R-:W4:Y:S04]  /*5b350*/  LDL.LU.64 R54, [R1+0x5560] ;  /* 0x0055600001367983 */ /* 0x001f280000300a00 */
[----:B------:R-:W4:Y:S01]  /*5b360*/  LDL.LU.64 R52, [R1+0x5558] ;  /* 0x0055580001347983 */ /* 0x000f220000300a00 */
[----:B------:R-:W-:-:S02]  /*5b370*/  IMAD.MOV.U32 R38, RZ, RZ, R25 ;  /* 0x000000ffff267224 */ /* 0x000fc400078e0019 */
[----:B------:R-:W-:-:S07]  /*5b380*/  IMAD.MOV.U32 R39, RZ, RZ, R24 ;  /* 0x000000ffff277224 */ /* 0x000fce00078e0018 */
[C---:B------:R-:W-:Y:S01]  /*5b390*/  HMMA.16816.F32.BF16 R24, R12.reuse, R26, R36 ;  /* 0x0000001a0c18723c */ /* 0x040fe20000041824 */
[----:B---3--:R-:W-:Y:S07]  /*5b3a0*/  LDSM.16.M88.4 R36, [R51+0xa000] ;  /* 0x00a000003324783b */ /* 0x008fee0000000200 */
[----:B----4-:R-:W-:Y:S07]  /*5b3b0*/  HMMA.16816.F32.BF16 R52, R12, R34, R52 ;  /* 0x000000220c34723c */ /* 0x010fee0000041834 */
[----:B------:R-:W-:-:S02]  /*5b3c0*/  IMAD.MOV.U32 R34, RZ, RZ, R29 ;  /* 0x000000ffff227224 */ /* 0x000fc400078e001d */
[----:B------:R-:W-:-:S07]  /*5b3d0*/  IMAD.MOV.U32 R35, RZ, RZ, R28 ;  /* 0x000000ffff237224 */ /* 0x000fce00078e001c */
[C---:B------:R-:W-:Y:S08]  /*5b3e0*/  HMMA.16816.F32.BF16 R32, R12.reuse, R30, R32 ;  /* 0x0000001e0c20723c */ /* 0x040ff00000041820 */
[----:B------:R-:W-:Y:S01]  /*5b3f0*/  HMMA.16816.F32.BF16 R28, R12, R22, R40 ;  /* 0x000000160c1c723c */ /* 0x000fe20000041828 */
[----:B------:R-:W-:Y:S04]  /*5b400*/  STL.64 [R1+0x8a0], R52 ;  /* 0x0008a03401007387 */ /* 0x000fe80000100a00 */
[----:B------:R0:W-:Y:S04]  /*5b410*/  STL.64 [R1+0x8a8], R54 ;  /* 0x0008a83601007387 */ /* 0x0001e80000100a00 */
[----:B------:R-:W-:Y:S04]  /*5b420*/  LDSM.16.M88.4 R40, [R51+0xa800] ;  /* 0x00a800003328783b */ /* 0x000fe80000000200 */
[----:B0-----:R-:W3:Y:S04]  /*5b430*/  LDL.LU.64 R54, [R1+0x5550] ;  /* 0x0055500001367983 */ /* 0x001ee80000300a00 */
[----:B------:R-:W3:Y:S07]  /*5b440*/  LDL.LU.64 R52, [R1+0x5548] ;  /* 0x0055480001347983 */ /* 0x000eee0000300a00 */
[----:B------:R-:W-:Y:S01]  /*5b450*/  IMAD.MOV.U32 R56, RZ, RZ, R28 ;  /* 0x000000ffff387224 */ /* 0x000fe200078e001c */
[----:B------:R-:W-:Y:S01]  /*5b460*/  STL.64 [R1+0x880], R32 ;  /* 0x0008802001007387 */ /* 0x000fe20000100a00 */
[----:B------:R-:W-:-:S03]  /*5b470*/  IMAD.MOV.U32 R57, RZ, RZ, R29 ;  /* 0x000000ffff397224 */ /* 0x000fc600078e001d */
[----:B------:R-:W-:Y:S04]  /*5b480*/  STL.64 [R1+0x888], R34 ;  /* 0x0008882201007387 */ /* 0x000fe80000100a00 */
[----:B------:R-:W-:Y:S04]  /*5b490*/  STL.64 [R1+0x870], R24 ;  /* 0x0008701801007387 */ /* 0x000fe80000100a00 */
[----:B------:R-:W-:Y:S04]  /*5b4a0*/  STL.64 [R1+0x878], R26 ;  /* 0x0008781a01007387 */ /* 0x000fe80000100a00 */
[----:B------:R-:W-:Y:S04]  /*5b4b0*/  STL.64 [R1+0x868], R30 ;  /* 0x0008681e01007387 */ /* 0x000fe80000100a00 */
[----:B------:R-:W-:Y:S04]  /*5b4c0*/  STL.64 [R1+0x54b0], R58 ;  /* 0x0054b03a01007387 */ /* 0x000fe80000100a00 */
[----:B------:R0:W-:Y:S04]  /*5b4d0*/  STL.64 [R1+0x54a8], R56 ;  /* 0x0054a83801007387 */ /* 0x0001e80000100a00 */
[----:B------:R-:W-:Y:S04]  /*5b4e0*/  LDSM.16.M88.4 R28, [R51+0x9000] ;  /* 0x00900000331c783b */ /* 0x000fe80000000200 */
[----:B------:R-:W-:Y:S04]  /*5b4f0*/  LDSM.16.M88.4 R32, [R51+0x9800] ;  /* 0x009800003320783b */ /* 0x000fe80000000200 */
[----:B0-----:R-:W4:Y:S01]  /*5b500*/  LDL R57, [R1+0xb4c] ;  /* 0x000b4c0001397983 */ /* 0x001f220000100800 */
[----:B---3--:R-:W-:Y:S07]  /*5b510*/  HMMA.16816.F32.BF16 R24, R12, R18, R52 ;  /* 0x000000120c18723c */ /* 0x008fee0000041834 */
[----:B------:R-:W-:-:S02]  /*5b520*/  IMAD.MOV.U32 R54, RZ, RZ, R17 ;  /* 0x000000ffff367224 */ /* 0x000fc400078e0011 */
[----:B------:R-:W-:Y:S02]  /*5b530*/  IMAD.MOV.U32 R55, RZ, RZ, R16 ;  /* 0x000000ffff377224 */ /* 0x000fe400078e0010 */
[----:B------:R-:W-:Y:S02]  /*5b540*/  IMAD.MOV.U32 R52, RZ, RZ, R21 ;  /* 0x000000ffff347224 */ /* 0x000fe400078e0015 */
[----:B------:R-:W-:Y:S02]  /*5b550*/  IMAD.MOV.U32 R53, RZ, RZ, R20 ;  /* 0x000000ffff357224 */ /* 0x000fe400078e0014 */
[----:B------:R-:W-:Y:S04]  /*5b560*/  LDSM.16.M88.4 R20, [R51+0x8000] ;  /* 0x008000003314783b */ /* 0x000fe80000000200 */
[----:B----4-:R-:W0:Y:S04]  /*5b570*/  LDSM.16.MT88.4 R16, [R57+0x2000] ;  /* 0x002000003910783b */ /* 0x010e280000004200 */
[----:B------:R-:W-:Y:S04]  /*5b580*/  STL.64 [R1+0x850], R24 ;  /* 0x0008501801007387 */ /* 0x000fe80000100a00 */
[----:B------:R-:W-:Y:S04]  /*5b590*/  STL.64 [R1+0x858], R26 ;  /* 0x0008581a01007387 */ /* 0x000fe80000100a00 */
[----:B------:R-:W1:Y:S04]  /*5b5a0*/  LDSM.16.M88.4 R24, [R51+0x8800] ;  /* 0x008800003318783b */ /* 0x000e680000000200 */
[----:B0-----:R-:W-:Y:S04]  /*5b5b0*/  STL.64 [R1+0x5498], R18 ;  /* 0x0054981201007387 */ /* 0x001fe80000100a00 */
[----:B------:R0:W-:Y:S02]  /*5b5c0*/  STL.64 [R1+0x5490], R16 ;  /* 0x0054901001007387 */ /* 0x0001e40000100a00 */
[----:B0-----:R-:W-:Y:S02]  /*5b5d0*/  HMMA.16816.F32.BF16 R16, R12, R46, R52 ;  /* 0x0000002e0c10723c */ /* 0x001fe40000041834 */
[----:B------:R-:W0:Y:S04]  /*5b5e0*/  LDSM.16.M88.4 R44, [R51+0xb000] ;  /* 0x00b00000332c783b */ /* 0x000e280000000200 */
[----:B------:R-:W-:Y:S04]  /*5b5f0*/  STL [R1+0x4efc], R22 ;  /* 0x004efc1601007387 */ /* 0x000fe80000100800 */
[----:B------:R-:W-:Y:S04]  /*5b600*/  STL [R1+0x4ef8], R23 ;  /* 0x004ef81701007387 */ /* 0x000fe80000100800 */
[----:B------:R-:W-:Y:S04]  /*5b610*/  STL.64 [R1+0x54a0], R20 ;  /* 0x0054a01401007387 */ /* 0x000fe80000100a00 */
[----:B-1----:R-:W-:Y:S04]  /*5b620*/  STL [R1+0x4ef0], R26 ;  /* 0x004ef01a01007387 */ /* 0x002fe80000100800 */
[----:B------:R-:W-:Y:S04]  /*5b630*/  STL [R1+0x4eec], R27 ;  /* 0x004eec1b01007387 */ /* 0x000fe80000100800 */
[----:B------:R-:W-:Y:S04]  /*5b640*/  STL.64 [R1+0x5488], R24 ;  /* 0x0054881801007387 */ /* 0x000fe80000100a00 */
[----:B------:R-:W-:Y:S04]  /*5b650*/  STL.64 [R1+0x54c0], R30 ;  /* 0x0054c01e01007387 */ /* 0x000fe80000100a00 */
[----:B------:R-:W-:Y:S04]  /*5b660*/  STL.64 [R1+0x54b8], R28 ;  /* 0x0054b81c01007387 */ /* 0x000fe80000100a00 */
[----:B------:R-:W-:Y:S04]  /*5b670*/  STL [R1+0x4ef4], R34 ;  /* 0x004ef42201007387 */ /* 0x000fe80000100800 */
[----:B------:R-:W-:Y:S04]  /*5b680*/  STL [R1+0x4ee8], R35 ;  /* 0x004ee82301007387 */ /* 0x000fe80000100800 */
[----:B------:R-:W-:Y:S04]  /*5b690*/  STL.64 [R1+0x54c8], R32 ;  /* 0x0054c82001007387 */ /* 0x000fe80000100a00 */
[----:B------:R-:W-:Y:S04]  /*5b6a0*/  STL [R1+0x4f38], R38 ;  /* 0x004f382601007387 */ /* 0x000fe80000100800 */
[----:B------:R-:W-:Y:S04]  /*5b6b0*/  STL [R1+0x4f00], R39 ;  /* 0x004f002701007387 */ /* 0x000fe80000100800 */
[----:B------:R-:W-:Y:S04]  /*5b6c0*/  STL.64 [R1+0x54d0], R36 ;  /* 0x0054d02401007387 */ /* 0x000fe80000100a00 */
[----:B------:R-:W-:Y:S04]  /*5b6d0*/  STL [R1+0x4f40], R42 ;  /* 0x004f402a01007387 */ /* 0x000fe80000100800 */
[----:B------:R-:W-:Y:S04]  /*5b6e0*/  STL [R1+0x4f3c], R43 ;  /* 0x004f3c2b01007387 */ /* 0x000fe80000100800 */
[----:B------:R-:W-:Y:S04]  /*5b6f0*/  STL.64 [R1+0x54d8], R40 ;  /* 0x0054d82801007387 */ /* 0x000fe80000100a00 */
[----:B0-----:R-:W-:Y:S04]  /*5b700*/  STL [R1+0x4f48], R46 ;  /* 0x004f482e01007387 */ /* 0x001fe80000100800 */
[----:B------:R-:W-:Y:S04]  /*5b710*/  STL.64 [R1+0x800], R16 ;  /* 0x0008001001007387 */ /* 0x000fe80000100a00 */
[----:B------:R-:W0:Y:S04]  /*5b720*/  LDSM.16.M88.4 R20, [R51+0xb800] ;  /* 0x00b800003314783b */ /* 0x000e280000000200 */
[----:B------:R-:W-:Y:S04]  /*5b730*/  STL.64 [R1+0x808], R18 ;  /* 0x0008081201007387 */ /* 0x000fe80000100a00 */
[----:B------:R-:W1:Y:S04]  /*5b740*/  LDSM.16.M88.4 R16, [R51+0xc000] ;  /* 0x00c000003310783b */ /* 0x000e680000000200 */
[----:B------:R-:W-:Y:S04]  /*5b750*/  STL [R1+0x4f44], R47 ;  /* 0x004f442f01007387 */ /* 0x000fe80000100800 */
[----:B------:R-:W-:Y:S04]  /*5b760*/  STL.64 [R1+0x54e0], R44 ;  /* 0x0054e02c01007387 */ /* 0x000fe80000100a00 */
[----:B------:R-:W-:Y:S04]  /*5b770*/  LDSM.16.M88.4 R24, [R51+0xf000] ;  /* 0x00f000003318783b */ /* 0x000fe80000000200 */
[----:B------:R-:W-:Y:S04]  /*5b780*/  LDSM.16.MT88.4 R52, [R57+0x2080] ;  /* 0x002080003934783b */ /* 0x000fe80000004200 */
[----:B0-----:R-:W-:Y:S04]  /*5b790*/  STL.64 [R1+0xd0], R20 ;  /* 0x0000d01401007387 */ /* 0x001fe80000100a00 */
[----:B------:R-:W-:Y:S04]  /*5b7a0*/  STL.64 [R1+0xd8], R22 ;  /* 0x0000d81601007387 */ /* 0x000fe80000100a00 */
[----:B-1----:R-:W-:Y:S01]  /*5b7b0*/  STL.64 [R1+0xc0], R16 ;  /* 0x0000c01001007387 */ /* 0x002fe20000100a00 */
[----:B------:R-:W-:-:S02]  /*5b7c0*/  IMAD.MOV.U32 R3, RZ, RZ, R16 ;  /* 0x000000ffff037224 */ /* 0x000fc400078e0010 */
[----:B------:R-:W-:Y:S01]  /*5b7d0*/  IMAD.MOV.U32 R4, RZ, RZ, R17 ;  /* 0x000000ffff047224 */ /* 0x000fe200078e0011 */
[----:B------:R-:W-:Y:S04]  /*5b7e0*/  STL.64 [R1+0xc8], R18 ;  /* 0x0000c81201007387 */ /* 0x000fe80000100a00 */
[----:B------:R-:W0:Y:S04]  /*5b7f0*/  LDSM.16.M88.4 R16, [R51+0xc800] ;  /* 0x00c800003310783b */ /* 0x000e280000000200 */
[----:B------:R-:W-:Y:S04]  /*5b800*/  STL.64 [R1+0x54f0], R6 ;  /* 0x0054f00601007387 */ /* 0x000fe80000100a00 */
[----:B--2---:R-:W-:Y:S04]  /*5b810*/  STL.64 [R1+0x54e8], R4 ;  /* 0x0054e80401007387 */ /* 0x004fe80000100a00 */
[----:B------:R-:W1:Y:S04]  /*5b820*/  LDSM.16.M88.4 R20, [R51+0xd000] ;  /* 0x00d000003314783b */ /* 0x000e680000000200 */
[----:B------:R-:W2:Y:S04]  /*5b830*/  LDSM.16.M88.4 R4, [R51+0xe000] ;  /* 0x00e000003304783b */ /* 0x000ea80000000200 */
[----:B0-----:R-:W-:Y:S01]  /*5b840*/  STL.64 [R1+0xb0], R16 ;  /* 0x0000b01001007387 */ /* 0x001fe20000100a00 */
[----:B------:R-:W-:-:S02]  /*5b850*/  IMAD.MOV.U32 R60, RZ, RZ, R16 ;  /* 0x000000ffff3c7224 */ /* 0x000fc400078e0010 */
[----:B------:R-:W-:Y:S01]  /*5b860*/  IMAD.MOV.U32 R0, RZ, RZ, R17 ;  /* 0x000000ffff007224 */ /* 0x000fe200078e0011 */
[----:B------:R-:W-:Y:S04]  /*5b870*/  STL.64 [R1+0xb8], R18 ;  /* 0x0000b81201007387 */ /* 0x000fe80000100a00 */
[----:B------:R-:W0:Y:S04]  /*5b880*/  LDSM.16.M88.4 R16, [R51+0xd800] ;  /* 0x00d800003310783b */ /* 0x000e280000000200 */
[----:B-1----:R-:W-:Y:S04]  /*5b890*/  STL.64 [R1+0xa0], R20 ;  /* 0x0000a01401007387 */ /* 0x002fe80000100a00 */
[----:B------:R-:W-:Y:S01]  /*5b8a0*/  STL.64 [R1+0xa8], R22 ;  /* 0x0000a81601007387 */ /* 0x000fe20000100a00 */
[----:B--2---:R-:W-:-:S03]  /*5b8b0*/  IMAD.MOV.U32 R8, RZ, RZ, R5 ;  /* 0x000000ffff087224 */ /* 0x004fc600078e0005 */
[----:B0-----:R-:W-:Y:S04]  /*5b8c0*/  STL.64 [R1+0x90], R16 ;  /* 0x0000901001007387 */ /* 0x001fe80000100a00 */
[----:B------:R-:W-:Y:S04]  /*5b8d0*/  STL.64 [R1+0x98], R18 ;  /* 0x0000981201007387 */ /* 0x000fe80000100a00 */
[----:B------:R-:W-:Y:S04]  /*5b8e0*/  STL.64 [R1+0x80], R4 ;  /* 0x0000800401007387 */ /* 0x000fe80000100a00 */
[----:B------:R0:W-:Y:S04]  /*5b8f0*/  STL.64 [R1+0x88], R6 ;  /* 0x0000880601007387 */ /* 0x0001e80000100a00 */
[----:B------:R-:W-:Y:S04]  /*5b900*/  STL.64 [R1+0x5500], R10 ;  /* 0x0055000a01007387 */ /* 0x000fe80000100a00 */
[----:B------:R-:W-:Y:S04]  /*5b910*/  STL.64 [R1+0x54f8], R8 ;  /* 0x0054f80801007387 */ /* 0x000fe80000100a00 */
[----:B------:R-:W2:Y:S04]  /*5b920*/  LDL.LU R58, [R1+0x8] ;  /* 0x00000800013a7983 */ /* 0x000ea80000300800 */
[----:B------:R-:W2:Y:S01]  /*5b930*/  LDL.LU R59, [R1+0xc] ;  /* 0x00000c00013b7983 */ /* 0x000ea20000300800 */
[----:B------:R-:W-:-:S03]  /*5b940*/  IMAD.MOV.U32 R35, RZ, RZ, R61 ;  /* 0x000000ffff237224 */ /* 0x000fc600078e003d */
[----:B------:R-:W1:Y:S04]  /*5b950*/  LDSM.16.M88.4 R16, [R51+0xe800] ;  /* 0x00e800003310783b */ /* 0x000e680000000200 */
[----:B------:R-:W3:Y:S04]  /*5b960*/  LDSM.16.M88.4 R48, [R51+0xf800] ;  /* 0x00f800003330783b */ /* 0x000ee80000000200 */
[----:B--2---:R2:W-:Y:S04]  /*5b970*/  STL.64 [R1+0x5508], R58 ;  /* 0x0055083a01007387 */ /* 0x0045e80000100a00 */
[----:B------:R-:W4:Y:S04]  /*5b980*/  LDL.LU R28, [R1+0x8b0] ;  /* 0x0008b000011c7983 */ /* 0x000f280000300800 */
[----:B------:R-:W4:Y:S04]  /*5b990*/  LDL.LU R29, [R1+0x8b4] ;  /* 0x0008b400011d7983 */ /* 0x000f280000300800 */
[----:B------:R-:W2:Y:S04]  /*5b9a0*/  LDL.LU R30, [R1+0x8b8] ;  /* 0x0008b800011e7983 */ /* 0x000ea80000300800 */
[----:B------:R-:W2:Y:S04]  /*5b9b0*/  LDL.LU R31, [R1+0x8bc] ;  /* 0x0008bc00011f7983 */ /* 0x000ea80000300800 */
[----:B--2---:R-:W-:Y:S04]  /*5b9c0*/  STL.64 [R1+0x5518], R30 ;  /* 0x0055181e01007387 */ /* 0x004fe80000100a00 */
[----:B----4-:R2:W-:Y:S04]  /*5b9d0*/  STL.64 [R1+0x5510], R28 ;  /* 0x0055101c01007387 */ /* 0x0105e80000100a00 */
[----:B------:R-:W4:Y:S04]  /*5b9e0*/  LDL.LU R34, [R1+0x18] ;  /* 0x0000180001227983 */ /* 0x000f280000300800 */
[----:B------:R-:W0:Y:S04]  /*5b9f0*/  LDL.LU R61, [R1+0x5540] ;  /* 0x00554000013d7983 */ /* 0x000e280000300800 */
[----:B----4-:R4:W-:Y:S04]  /*5ba00*/  STL.64 [R1+0x5520], R34 ;  /* 0x0055202201007387 */ /* 0x0109e80000100a00 */
[----:B------:R-:W2:Y:S04]  /*5ba10*/  LDL.LU R36, [R1+0x890] ;  /* 0x0008900001247983 */ /* 0x000ea80000300800 */
[----:B------:R-:W2:Y:S04]  /*5ba20*/  LDL.LU R37, [R1+0x894] ;  /* 0x0008940001257983 */ /* 0x000ea80000300800 */
[----:B------:R-:W2:Y:S04]  /*5ba30*/  LDL.LU R38, [R1+0x898] ;  /* 0x0008980001267983 */ /* 0x000ea80000300800 */
[----:B------:R-:W2:Y:S01]  /*5ba40*/  LDL.LU R39, [R1+0x89c] ;  /* 0x00089c0001277983 */ /* 0x000ea20000300800 */
[----:B0-----:R-:W-:-:S03]  /*5ba50*/  IMAD.MOV.U32 R7, RZ, RZ, R61 ;  /* 0x000000ffff077224 */ /* 0x001fc600078e003d */
[----:B--2---:R-:W-:Y:S04]  /*5ba60*/  STL.64 [R1+0x5530], R38 ;  /* 0x0055302601007387 */ /* 0x004fe80000100a00 */
        /* <DEDUP_REMOVED lines=12> */
[----:B------:R-:W3:Y:S04]  /*5bb30*/  LDL.LU R29, [R1+0x7d4] ;  /* 0x0007d400011d7983 */ /* 0x000ee80000300800 */
[----:B------:R-:W3:Y:S04]  /*5bb40*/  LDL.LU R30, [R1+0x7d8] ;  /* 0x0007d800011e7983 */ /* 0x000ee80000300800 */
[----:B------:R-:W3:Y:S04]  /*5bb50*/  LDL.LU R31, [R1+0x7dc] ;  /* 0x0007dc00011f7983 */ /* 0x000ee80000300800 */
[----:B----4-:R-:W4:Y:S01]  /*5bb60*/  LDL.LU R34, [R1+0x58] ;  /* 0x0000580001227983 */ /* 0x010f220000300800 */
[----:B--2---:R-:W-:-:S03]  /*5bb70*/  IMAD.MOV.U32 R35, RZ, RZ, R61 ;  /* 0x000000ffff237224 */ /* 0x004fc600078e003d */
[----:B------:R-:W2:Y:S04]  /*5bb80*/  LDL.LU R61, [R1+0x5538] ;  /* 0x00553800013d7983 */ /* 0x000ea80000300800 */
        /* <DEDUP_REMOVED lines=12> */
[----:B-1----:R0:W-:Y:S04]  /*5bc50*/  STL.64 [R1+0x70], R16 ;  /* 0x0000701001007387 */ /* 0x0021e80000100a00 */
[----:B------:R1:W-:Y:S01]  /*5bc60*/  STL.64 [R1+0x78], R18 ;  /* 0x0000781201007387 */ /* 0x0003e20000100a00 */
[C---:B---3--:R-:W-:Y:S03]  /*5bc70*/  HMMA.16816.F32.BF16 R56, R12.reuse, R58, R28 ;  /* 0x0000003a0c38723c */ /* 0x048fe6000004181c */
[----:B0-----:R-:W3:Y:S04]  /*5bc80*/  LDL.LU R16, [R1+0x900] ;  /* 0x0009000001107983 */ /* 0x001ee80000300800 */
[----:B------:R0:W-:Y:S04]  /*5bc90*/  STL.64 [R1+0x60], R24 ;  /* 0x0000601801007387 */ /* 0x0001e80000100a00 */
[----:B------:R0:W-:Y:S04]  /*5bca0*/  STL.64 [R1+0x68], R26 ;  /* 0x0000681a01007387 */ /* 0x0001e80000100a00 */
[----:B------:R-:W3:Y:S04]  /*5bcb0*/  LDL.LU R17, [R1+0x904] ;  /* 0x0009040001117983 */ /* 0x000ee80000300800 */
[----:B-1----:R-:W3:Y:S04]  /*5bcc0*/  LDL.LU R18, [R1+0x908] ;  /* 0x0009080001127983 */ /* 0x002ee80000300800 */
[----:B------:R-:W3:Y:S04]  /*5bcd0*/  LDL.LU R19, [R1+0x90c] ;  /* 0x00090c0001137983 */ /* 0x000ee80000300800 */
[----:B0-----:R-:W3:Y:S04]  /*5bce0*/  LDL.LU R24, [R1+0x470] ;  /* 0x0004700001187983 */ /* 0x001ee80000300800 */
[----:B------:R-:W3:Y:S04]  /*5bcf0*/  LDL.LU R25, [R1+0x474] ;  /* 0x0004740001197983 */ /* 0x000ee80000300800 */
[----:B------:R-:W3:Y:S04]  /*5bd00*/  LDL.LU R26, [R1+0x478] ;  /* 0x00047800011a7983 */ /* 0x000ee80000300800 */
[----:B------:R-:W3:Y:S04]  /*5bd10*/  LDL.LU R27, [R1+0x47c] ;  /* 0x00047c00011b7983 */ /* 0x000ee80000300800 */
[----:B------:R-:W-:Y:S04]  /*5bd20*/  STL.64 [R1+0x53d8], R50 ;  /* 0x0053d83201007387 */ /* 0x000fe80000100a00 */
[----:B------:R0:W-:Y:S04]  /*5bd30*/  STL.64 [R1+0x53d0], R48 ;  /* 0x0053d03001007387 */ /* 0x0001e80000100a00 */
        /* <DEDUP_REMOVED lines=9> */
[----:B------:R-:W3:Y:S01]  /*5bdd0*/  LDL.LU R55, [R1+0x91c] ;  /* 0x00091c0001377983 */ /* 0x000ee20000300800 */
[----:B----4-:R-:W-:Y:S03]  /*5bde0*/  HMMA.16816.F32.BF16 R32, R12, R34, R36 ;  /* 0x000000220c20723c */ /* 0x010fe60000041824 */
[----:B------:R-:W4:Y:S04]  /*5bdf0*/  LDL.LU.64 R38, [R1+0x5530] ;  /* 0x0055300001267983 */ /* 0x000f280000300a00 */
[----:B------:R-:W4:Y:S11]  /*5be00*/  LDL.LU.64 R36, [R1+0x5528] ;  /* 0x0055280001247983 */ /* 0x000f360000300a00 */
[----:B------:R-:W-:Y:S05]  /*5be10*/  @!UPT UIADD3 URZ, URZ, URZ, URZ ;  /* 0x0000003f3f3ff290 */ /* 0x000fea000fffe03f */
[----:B------:R-:W-:Y:S04]  /*5be20*/  STL.64 [R1+0x840], R32 ;  /* 0x0008402001007387 */ /* 0x000fe80000100a00 */
[----:B------:R0:W-:Y:S04]  /*5be30*/  STL.64 [R1+0x848], R34 ;  /* 0x0008482201007387 */ /* 0x0001e80000100a00 */
[----:B0-----:R-:W4:Y:S04]  /*5be40*/  LDL.LU.64 R34, [R1+0x5520] ;  /* 0x0055200001227983 */ /* 0x001f280000300a00 */
[----:B------:R-:W3:Y:S04]  /*5be50*/  LDL.LU.64 R30, [R1+0x5518] ;  /* 0x00551800011e7983 */ /* 0x000ee80000300a00 */
[----:B------:R-:W3:Y:S04]  /*5be60*/  LDL.LU.64 R28, [R1+0x5510] ;  /* 0x00551000011c7983 */ /* 0x000ee80000300a00 */
[----:B------:R-:W-:Y:S04]  /*5be70*/  STL.64 [R1+0x830], R56 ;  /* 0x0008303801007387 */ /* 0x000fe80000100a00 */
[----:B------:R0:W-:Y:S04]  /*5be80*/  STL.64 [R1+0x838], R58 ;  /* 0x0008383a01007387 */ /* 0x0001e80000100a00 */
[----:B0-----:R-:W3:Y:S01]  /*5be90*/  LDL.LU.64 R58, [R1+0x5508] ;  /* 0x00550800013a7983 */ /* 0x001ee20000300a00 */
[----:B------:R-:W-:-:S02]  /*5bea0*/  IMAD.MOV.U32 R2, RZ, RZ, R4 ;  /* 0x000000ffff027224 */ /* 0x000fc400078e0004 */
[C---:B--2---:R-:W-:Y:S01]  /*5beb0*/  HMMA.16816.F32.BF16 R4, R12.reuse, R6, R8 ;  /* 0x000000060c04723c */ /* 0x044fe20000041808 */
[----:B------:R-:W2:Y:S04]  /*5bec0*/  LDL.LU.64 R10, [R1+0x5500] ;  /* 0x00550000010a7983 */ /* 0x000ea80000300a00 */
[----:B------:R-:W2:Y:S03]  /*5bed0*/  LDL.LU.64 R8, [R1+0x54f8] ;  /* 0x0054f80001087983 */ /* 0x000ea60000300a00 */
[C---:B------:R-:W-:Y:S11]  /*5bee0*/  HMMA.16816.F32.BF16 R40, R12.reuse, R42, R44 ;  /* 0x0000002a0c28723c */ /* 0x040ff6000004182c */
[----:B------:R-:W-:Y:S04]  /*5bef0*/  @!UPT UIADD3 URZ, URZ, URZ, URZ ;  /* 0x0000003f3f3ff290 */ /* 0x000fe8000fffe03f */
[----:B------:R-:W-:Y:S04]  /*5bf00*/  STL.64 [R1+0x820], R4 ;  /* 0x0008200401007387 */ /* 0x000fe80000100a00 */
[----:B------:R0:W-:Y:S04]  /*5bf10*/  STL.64 [R1+0x828], R6 ;  /* 0x0008280601007387 */ /* 0x0001e80000100a00 */
[----:B0-----:R-:W2:Y:S04]  /*5bf20*/  LDL.LU.64 R6, [R1+0x54f0] ;  /* 0x0054f00001067983 */ /* 0x001ea80000300a00 */
[----:B------:R-:W2:Y:S04]  /*5bf30*/  LDL.LU.64 R4, [R1+0x54e8] ;  /* 0x0054e80001047983 */ /* 0x000ea80000300a00 */
[----:B------:R-:W2:Y:S04]  /*5bf40*/  LDL.LU.64 R44, [R1+0x54e0] ;  /* 0x0054e000012c7983 */ /* 0x000ea80000300a00 */
[----:B------:R0:W-:Y:S04]  /*5bf50*/  STL.64 [R1+0x810], R40 ;  /* 0x0008102801007387 */ /* 0x0001e80000100a00 */
[----:B------:R-:W-:Y:S04]  /*5bf60*/  STL.64 [R1+0x818], R42 ;  /* 0x0008182a01007387 */ /* 0x000fe80000100a00 */
[----:B0-----:R-:W2:Y:S01]  /*5bf70*/  LDL.LU.64 R40, [R1+0x54d8] ;  /* 0x0054d80001287983 */ /* 0x001ea20000300a00 */
[C---:B----4-:R-:W-:Y:S03]  /*5bf80*/  HMMA.16816.F32.BF16 R32, R12.reuse, R34, R36 ;  /* 0x000000220c20723c */ /* 0x050fe60000041824 */
[----:B------:R-:W4:Y:S05]  /*5bf90*/  LDL.LU.64 R36, [R1+0x54d0] ;  /* 0x0054d00001247983 */ /* 0x000f2a0000300a00 */
[C---:B---3--:R-:W-:Y:S11]  /*5bfa0*/  HMMA.16816.F32.BF16 R56, R12.reuse, R58, R28 ;  /* 0x0000003a0c38723c */ /* 0x048ff6000004181c */
[----:B------:R-:W-:Y:S04]  /*5bfb0*/  @!UPT UIADD3 URZ, URZ, URZ, URZ ;  /* 0x0000003f3f3ff290 */ /* 0x000fe8000fffe03f */
[----:B------:R0:W-:Y:S04]  /*5bfc0*/  STL.64 [R1+0x7f0], R32 ;  /* 0x0007f02001007387 */ /* 0x0001e80000100a00 */
[----:B------:R-:W-:Y:S04]  /*5bfd0*/  STL.64 [R1+0x7f8], R34 ;  /* 0x0007f82201007387 */ /* 0x000fe80000100a00 */
[----:B0-----:R-:W3:Y:S04]  /*5bfe0*/  LDL.LU.64 R32, [R1+0x54c8] ;  /* 0x0054c80001207983 */ /* 0x001ee80000300a00 */
[----:B------:R-:W3:Y:S04]  /*5bff0*/  LDL.LU.64 R30, [R1+0x54c0] ;  /* 0x0054c000011e7983 */ /* 0x000ee80000300a00 */
[----:B------:R-:W3:Y:S04]  /*5c000*/  LDL.LU.64 R28, [R1+0x54b8] ;  /* 0x0054b800011c7983 */ /* 0x000ee80000300a00 */
[----:B------:R-:W-:Y:S04]  /*5c010*/  STL.64 [R1+0x7e0], R56 ;  /* 0x0007e03801007387 */ /* 0x000fe80000100a00 */
[----:B------:R0:W-:Y:S04]  /*5c020*/  STL.64 [R1+0x7e8], R58 ;  /* 0x0007e83a01007387 */ /* 0x0001e80000100a00 */
[----:B0-----:R-:W3:Y:S04]  /*5c030*/  LDL.LU.64 R58, [R1+0x54b0] ;  /* 0x0054b000013a7983 */ /* 0x001ee80000300a00 */
[----:B------:R-:W4:Y:S01]  /*5c040*/  LDL.LU.64 R56, [R1+0x54a8] ;  /* 0x0054a80001387983 */ /* 0x000f220000300a00 */
[C---:B--2---:R-:W-:Y:S08]  /*5c050*/  HMMA.16816.F32.BF16 R52, R12.reuse, R6, R52 ;  /* 0x000000060c34723c */ /* 0x044ff00000041834 */
[C---:B---3--:R-:W-:Y:S08]  /*5c060*/  HMMA.16816.F32.BF16 R20, R12.reuse, R58, R20 ;  /* 0x0000003a0c14723c */ /* 0x048ff00000041814 */
[----:B------:R-:W-:Y:S11]  /*5c070*/  HMMA.16816.F32.BF16 R12, R12, R10, R16 ;  /* 0x0000000a0c0c723c */ /* 0x000ff60000041810 */
[----:B------:R-:W-:Y:S04]  /*5c080*/  @!UPT UIADD3 URZ, URZ, URZ, URZ ;  /* 0x0000003f3f3ff290 */ /* 0x000fe8000fffe03f */
[----:B------:R0:W-:Y:S04]  /*5c090*/  STL.64 [R1+0x7d0], R20 ;  /* 0x0007d01401007387 */ /* 0x0001e80000100a00 */
[----:B------:R-:W-:Y:S04]  /*5c0a0*/  STL.64 [R1+0x7d8], R22 ;  /* 0x0007d81601007387 */ /* 0x000fe80000100a00 */
[----:B0-----:R-:W2:Y:S04]  /*5c0b0*/  LDL.LU.64 R20, [R1+0x54a0] ;  /* 0x0054a00001147983 */ /* 0x001ea80000300a00 */
[----:B----4-:R0:W-:Y:S04]  /*5c0c0*/  STL.64 [R1+0x5058], R56 ;  /* 0x0050583801007387 */ /* 0x0101e80000100a00 */
[----:B0-----:R-:W3:Y:S04]  /*5c0d0*/  LDL.LU R56, [R1+0x450] ;  /* 0x0004500001387983 */ /* 0x001ee80000300800 */
[----:B------:R-:W3:Y:S04]  /*5c0e0*/  LDL.LU R57, [R1+0x454] ;  /* 0x0004540001397983 */ /* 0x000ee80000300800 */
[----:B------:R-:W3:Y:S04]  /*5c0f0*/  LDL.LU R58, [R1+0x458] ;  /* 0x00045800013a7983 */ /* 0x000ee80000300800 */
[----:B------:R-:W3:Y:S04]  /*5c100*/  LDL.LU R59, [R1+0x45c] ;  /* 0x00045c00013b7983 */ /* 0x000ee80000300800 */
[----:B------:R0:W-:Y:S04]  /*5c110*/  STL.64 [R1+0x7c0], R52 ;  /* 0x0007c03401007387 */ /* 0x0001e80000100a00 */
[----:B------:R1:W-:Y:S04]  /*5c120*/  STL.64 [R1+0x7c8], R54 ;  /* 0x0007c83601007387 */ /* 0x0003e80000100a00 */
[----:B0-----:R-:W4:Y:S04]  /*5c130*/  LDL.LU R52, [R1+0x430] ;  /* 0x0004300001347983 */ /* 0x001f280000300800 */
[----:B------:R-:W4:Y:S04]  /*5c140*/  LDL.LU R53, [R1+0x434] ;  /* 0x0004340001357983 */ /* 0x000f280000300800 */
[----:B-1----:R-:W4:Y:S04]  /*5c150*/  LDL.LU R54, [R1+0x438] ;  /* 0x0004380001367983 */ /* 0x002f280000300800 */
[----:B------:R-:W4:Y:S04]  /*5c160*/  LDL.LU R55, [R1+0x43c] ;  /* 0x00043c0001377983 */ /* 0x000f280000300800 */
[----:B------:R-:W2:Y:S04]  /*5c170*/  LDL.LU.64 R18, [R1+0x5498] ;  /* 0x0054980001127983 */ /* 0x000ea80000300a00 */
[----:B------:R-:W2:Y:S04]  /*5c180*/  LDL.LU.64 R16, [R1+0x5490] ;  /* 0x0054900001107983 */ /* 0x000ea80000300a00 */
        /* <DEDUP_REMOVED lines=9> */
[----:B------:R0:W-:Y:S04]  /*5c220*/  STL.64 [R1+0x470], R24 ;  /* 0x0004701801007387 */ /* 0x0001e80000100a00 */
[----:B------:R1:W-:Y:S04]  /*5c230*/  STL.64 [R1+0x478], R26 ;  /* 0x0004781a01007387 */ /* 0x0003e80000100a00 */
[----:B0-----:R-:W2:Y:S01]  /*5c240*/  LDL.LU.64 R24, [R1+0x5488] ;  /* 0x0054880001187983 */ /* 0x001ea20000300a00 */
[C---:B---3--:R-:W-:Y:S11]  /*5c250*/  HMMA.16816.F32.BF16 R56, R16.reuse, R28, R56 ;  /* 0x0000001c1038723c */ /* 0x048ff60000041838 */
[----:B------:R-:W-:Y:S11]  /*5c260*/  @!UPT UIADD3 URZ, URZ, URZ, URZ ;  /* 0x0000003f3f3ff290 */ /* 0x000ff6000fffe03f */
[----:B------:R-:W-:Y:S02]  /*5c270*/  @!UPT UIADD3 URZ, URZ, URZ, URZ ;  /* 0x0000003f3f3ff290 */ /* 0x000fe4000fffe03f */
[----:B-1----:R-:W-:Y:S02]  /*5c280*/  IMAD.MOV.U32 R26, RZ, RZ, R56 ;  /* 0x000000ffff1a7224 */ /* 0x002fe400078e0038 */
[----:B------:R-:W-:Y:S01]  /*5c290*/  IMAD.MOV.U32 R27, RZ, RZ, R57 ;  /* 0x000000ffff1b7224 */ /* 0x000fe200078e0039 */
        /* <DEDUP_REMOVED lines=8> */
[----:B------:R-:W-:Y:S04]  /*5c320*/  STL.64 [R1+0x53a0], R30 ;  /* 0x0053a01e01007387 */ /* 0x000fe80000100a00 */
[----:B------:R-:W-:Y:S04]  /*5c330*/  STL.64 [R1+0x5398], R28 ;  /* 0x0053981c01007387 */ /* 0x000fe80000100a00 */
[----:B------:R-:W3:Y:S01]  /*5c340*/  LDL.LU.64 R56, [R1+0xa0] ;  /* 0x0000a00001387983 */ /* 0x000ee20000300a00 */
[----:B------:R-:W-:Y:S01]  /*5c350*/  HMMA.16816.F32.BF16 R12, R16, R32, R12 ;  /* 0x00000020100c723c */ /* 0x000fe2000004180c */
[----:B------:R-:W-:-:S02]  /*5c360*/  IMAD.MOV.U32 R51, RZ, RZ, R61 ;  /* 0x000000ffff337224 */ /* 0x000fc400078e003d */
[----:B------:R-:W-:Y:S11]  /*5c370*/  IMAD.MOV.U32 R61, RZ, RZ, R59 ;  /* 0x000000ffff3d7224 */ /* 0x000ff600078e003b */
[----:B------:R-:W-:Y:S10]  /*5c380*/  @!UPT UIADD3 URZ, URZ, URZ, URZ ;  /* 0x0000003f3f3ff290 */ /* 0x000ff4000fffe03f */
[----:B------:R-:W-:Y:S02]  /*5c390*/  IMAD.MOV.U32 R39, RZ, RZ, R12 ;  /* 0x000000ffff277224 */ /* 0x000fe400078e000c */
[----:B------:R-:W-:Y:S02]  /*5c3a0*/  IMAD.MOV.U32 R22, RZ, RZ, R13 ;  /* 0x000000ffff167224 */ /* 0x000fe400078e000d */
[----:B------:R-:W-:Y:S02]  /*5c3b0*/  IMAD.MOV.U32 R23, RZ, RZ, R14 ;  /* 0x000000ffff177224 */ /* 0x000fe400078e000e */
[----:B------:R-:W-:Y:S02]  /*5c3c0*/  IMAD.MOV.U32 R34, RZ, RZ, R15 ;  /* 0x000000ffff227224 */ /* 0x000fe400078e000f */
[----:B----4-:R-:W-:Y:S01]  /*5c3d0*/  HMMA.16816.F32.BF16 R12, R16, R36, R52 ;  /* 0x00000024100c723c */ /* 0x010fe20000041834 */
[----:B------:R-:W-:Y:S11]  /*5c3e0*/  IMAD.MOV.U32 R35, RZ, RZ, R58 ;  /* 0x000000ffff237224 */ /* 0x000ff600078e003a */
[----:B------:R-:W-:Y:S11]  /*5c3f0*/  @!UPT UIADD3 URZ, URZ, URZ, URZ ;  /* 0x0000003f3f3ff290 */ /* 0x000ff6000fffe03f */
[----:B------:R-:W-:Y:S01]  /*5c400*/  @!UPT UIADD3 URZ, URZ, URZ, URZ ;  /* 0x0000003f3f3ff290 */ /* 0x000fe2000fffe03f */
[----:B------:R-:W-:Y:S01]  /*5c410*/  IMAD.MOV.U32 R46, RZ, RZ, R15 ;  /* 0x000000ffff2e7224 */ /* 0x000fe200078e000f */
[----:B---3--:R-:W-:Y:S04]  /*5c420*/  STL.64 [R1+0x5430], R56 ;  /* 0x0054303801007387 */ /* 0x008fe80000100a00 */
[----:B------:R0:W-:Y:S04]  /*5c430*/  STL [R1+0x4f54], R61 ;  /* 0x004f543d01007387 */ /* 0x0001e80000100800 */
[----:B------:R1:W-:Y:S04]  /*5c440*/  STL [R1+0x4f50], R27 ;  /* 0x004f501b01007387 */ /* 0x0003e80000100800 */
[----:B------:R3:W-:Y:S01]  /*5c450*/  STL [R1+0x4f4c], R26 ;  /* 0x004f4c1a01007387 */ /* 0x0007e20000100800 */
[----:B0-----:R-:W-:-:S02]  /*5c460*/  IMAD.MOV.U32 R61, RZ, RZ, R12 ;  /* 0x000000ffff3d7224 */ /* 0x001fc400078e000c */
[----:B-1----:R-:W-:Y:S02]  /*5c470*/  IMAD.MOV.U32 R27, RZ, RZ, R13 ;  /* 0x000000ffff1b7224 */ /* 0x002fe400078e000d */
[----:B---3--:R-:W-:Y:S02]  /*5c480*/  IMAD.MOV.U32 R26, RZ, RZ, R14 ;  /* 0x000000ffff1a7224 */ /* 0x008fe400078e000e */
[----:B--2---:R-:W-:Y:S01]  /*5c490*/  HMMA.16816.F32.BF16 R12, R16, R40, R48 ;  /* 0x00000028100c723c */ /* 0x004fe20000041830 */
[----:B------:R-:W-:Y:S04]  /*5c4a0*/  STL.64 [R1+0x53b0], R34 ;  /* 0x0053b02201007387 */ /* 0x000fe80000100a00 */
[----:B------:R-:W-:Y:S04]  /*5c4b0*/  STL.64 [R1+0x53a8], R32 ;  /* 0x0053a82001007387 */ /* 0x000fe80000100a00 */
[----:B------:R-:W-:Y:S04]  /*5c4c0*/  STL [R1+0x4fc8], R23 ;  /* 0x004fc81701007387 */ /* 0x000fe80000100800 */
[----:B------:R-:W-:Y:S04]  /*5c4d0*/  STL [R1+0x4fb4], R22 ;  /* 0x004fb41601007387 */ /* 0x000fe80000100800 */
[----:B------:R-:W-:Y:S04]  /*5c4e0*/  STL.64 [R1+0x53e0], R20 ;  /* 0x0053e01401007387 */ /* 0x000fe80000100a00 */
[----:B------:R-:W-:Y:S03]  /*5c4f0*/  STL [R1+0x4fb0], R39 ;  /* 0x004fb02701007387 */ /* 0x000fe60000100800 */
[----:B------:R-:W-:Y:S01]  /*5c500*/  IMAD.MOV.U32 R38, RZ, RZ, R15 ;  /* 0x000000ffff267224 */ /* 0x000fe200078e000f */
[----:B------:R-:W-:Y:S01]  /*5c510*/  STL [R1+0x4fd8], R46 ;  /* 0x004fd82e01007387 */ /* 0x000fe20000100800 */
[----:B------:R-:W-:-:S02]  /*5c520*/  IMAD.MOV.U32 R42, RZ, RZ, R13 ;  /* 0x000000ffff2a7224 */ /* 0x000fc400078e000d */
[----:B------:R-:W-:Y:S01]  /*5c530*/  IMAD.MOV.U32 R43, RZ, RZ, R14 ;  /* 0x000000ffff2b7224 */ /* 0x000fe200078e000e */
[----:B------:R-:W-:Y:S04]  /*5c540*/  STL [R1+0x4fd4], R26 ;  /* 0x004fd41a01007387 */ /* 0x000fe80000100800 */
[----:B------:R-:W-:Y:S04]  /*5c550*/  STL [R1+0x4fd0], R27 ;  /* 0x004fd01b01007387 */ /* 0x000fe80000100800 */
[----:B------:R0:W-:Y:S04]  /*5c560*/  STL.64 [R1+0x53e8], R24 ;  /* 0x0053e81801007387 */ /* 0x0001e80000100a00 */
[----:B------:R-:W-:Y:S04]  /*5c570*/  STL [R1+0x4fcc], R61 ;  /* 0x004fcc3d01007387 */ /* 0x000fe80000100800 */
[----:B------:R-:W-:Y:S04]  /*5c580*/  STL [R1+0x5408], R38 ;  /* 0x0054082601007387 */ /* 0x000fe80000100800 */
[----:B------:R-:W-:Y:S04]  /*5c590*/  STL.64 [R1+0x5400], R36 ;  /* 0x0054002401007387 */ /* 0x000fe80000100a00 */
[----:B------:R-:W-:Y:S04]  /*5c5a0*/  STL.64 [R1+0x53f8], R42 ;  /* 0x0053f82a01007387 */ /* 0x000fe80000100a00 */
[----:B------:R-:W-:Y:S04]  /*5c5b0*/  STL.64 [R1+0x53f0], R40 ;  /* 0x0053f02801007387 */ /* 0x000fe80000100a00 */
[----:B------:R-:W2:Y:S04]  /*5c5c0*/  LDL.LU R52, [R1+0x410] ;  /* 0x0004100001347983 */ /* 0x000ea80000300800 */
[----:B------:R-:W2:Y:S04]  /*5c5d0*/  LDL.LU R53, [R1+0x414] ;  /* 0x0004140001357983 */ /* 0x000ea80000300800 */
[----:B------:R-:W3:Y:S04]  /*5c5e0*/  LDL.LU R54, [R1+0x418] ;  /* 0x0004180001367983 */ /* 0x000ee80000300800 */
[----:B------:R-:W3:Y:S01]  /*5c5f0*/  LDL.LU R55, [R1+0x41c] ;  /* 0x00041c0001377983 */ /* 0x000ee20000300800 */
[----:B------:R-:W-:-:S03]  /*5c600*/  IMAD.MOV.U32 R51, RZ, RZ, R5 ;  /* 0x000000ffff337224 */ /* 0x000fc600078e0005 */
[----:B---3--:R-:W-:Y:S04]  /*5c610*/  STL.64 [R1+0x5418], R54 ;  /* 0x0054183601007387 */ /* 0x008fe80000100a00 */
[----:B--2---:R-:W-:Y:S04]  /*5c620*/  STL.64 [R1+0x5410], R52 ;  /* 0x0054103401007387 */ /* 0x004fe80000100a00 */
[----:B------:R-:W2:Y:S04]  /*5c630*/  LDL.LU R48, [R1+0x730] ;  /* 0x0007300001307983 */ /* 0x000ea80000300800 */
[----:B------:R-:W2:Y:S04]  /*5c640*/  LDL.LU R49, [R1+0x734] ;  /* 0x0007340001317983 */ /* 0x000ea80000300800 */
[----:B------:R-:W3:Y:S04]  /*5c650*/  LDL.LU R50, [R1+0x738] ;  /* 0x0007380001327983 */ /* 0x000ee80000300800 */
[----:B------:R-:W4:Y:S04]  /*5c660*/  LDL.LU R5, [R1+0x5480] ;  /* 0x0054800001057983 */ /* 0x000f280000300800 */
[----:B---3--:R-:W-:Y:S04]  /*5c670*/  STL.64 [R1+0x5428], R50 ;  /* 0x0054283201007387 */ /* 0x008fe80000100a00 */
[----:B--2---:R-:W-:Y:S04]  /*5c680*/  STL.64 [R1+0x5420], R48 ;  /* 0x0054203001007387 */ /* 0x004fe80000100a00 */
[----:B0-----:R-:W2:Y:S04]  /*5c690*/  LDL.LU R24, [R1+0x740] ;  /* 0x0007400001187983 */ /* 0x001ea80000300800 */
[----:B------:R-:W2:Y:S04]  /*5c6a0*/  LDL.LU R25, [R1+0x744] ;  /* 0x0007440001197983 */ /* 0x000ea80000300800 */
[----:B------:R-:W3:Y:S04]  /*5c6b0*/  LDL.LU R26, [R1+0x748] ;  /* 0x00074800011a7983 */ /* 0x000ee80000300800 */
[----:B------:R-:W3:Y:S01]  /*5c6c0*/  LDL.LU R27, [R1+0x74c] ;  /* 0x00074c00011b7983 */ /* 0x000ee20000300800 */
[----:B------:R-:W-:-:S02]  /*5c6d0*/  IMAD.MOV.U32 R32, RZ, RZ, R60 ;  /* 0x000000ffff207224 */ /* 0x000fc400078e003c */
[----:B------:R-:W-:Y:S01]  /*5c6e0*/  IMAD.MOV.U32 R33, RZ, RZ, R0 ;  /* 0x000000ffff217224 */ /* 0x000fe200078e0000 */
[----:B---3--:R-:W-:Y:S04]  /*5c6f0*/  STL.64 [R1+0x5440], R26 ;  /* 0x0054401a01007387 */ /* 0x008fe80000100a00 */
[----:B--2---:R0:W-:Y:S04]  /*5c700*/  STL.64 [R1+0x5438], R24 ;  /* 0x0054381801007387 */ /* 0x0041e80000100a00 */
[----:B------:R-:W2:Y:S04]  /*5c710*/  LDL.LU R60, [R1+0x547c] ;  /* 0x00547c00013c7983 */ /* 0x000ea80000300800 */
[----:B------:R-:W3:Y:S01]  /*5c720*/  LDL.LU R0, [R1+0x5478] ;  /* 0x0054780001007983 */ /* 0x000ee20000300800 */
[----:B0-----:R-:W-:-:S02]  /*5c730*/  IMAD.MOV.U32 R24, RZ, RZ, R3 ;  /* 0x000000ffff187224 */ /* 0x001fc400078e0003 */
[----:B------:R-:W-:Y:S01]  /*5c740*/  IMAD.MOV.U32 R25, RZ, RZ, R4 ;  /* 0x000000ffff197224 */ /* 0x000fe200078e0004 */
[----:B------:R0:W-:Y:S04]  /*5c750*/  STL.64 [R1+0x5448], R32 ;  /* 0x0054482001007387 */ /* 0x0001e80000100a00 */
[----:B------:R-:W2:Y:S04]  /*5c760*/  LDL.LU R3, [R1+0x5474] ;  /* 0x0054740001037983 */ /* 0x000ea80000300800 */
[----:B------:R-:W2:Y:S04]  /*5c770*/  LDL.LU R4, [R1+0x5470] ;  /* 0x0054700001047983 */ /* 0x000ea80000300800 */
[----:B------:R-:W-:Y:S04]  /*5c780*/  STL.64 [R1+0x5450], R24 ;  /* 0x0054501801007387 */ /* 0x000fe80000100a00 */
[----:B0-----:R-:W2:Y:S04]  /*5c790*/  LDL.LU R32, [R1+0x790] ;  /* 0x0007900001207983 */ /* 0x001ea80000300800 */
[----:B------:R-:W2:Y:S04]  /*5c7a0*/  LDL.LU R33, [R1+0x794] ;  /* 0x0007940001217983 */ /* 0x000ea80000300800 */
[----:B------:R-:W2:Y:S04]  /*5c7b0*/  LDL.LU R34, [R1+0x798] ;  /* 0x0007980001227983 */ /* 0x000ea80000300800 */
[----:B------:R-:W2:Y:S01]  /*5c7c0*/  LDL.LU R35, [R1+0x79c] ;  /* 0x00079c0001237983 */ /* 0x000ea20000300800 */
[----:B------:R-:W-:-:S02]  /*5c7d0*/  IMAD.MOV.U32 R47, RZ, RZ, R12 ;  /* 0x000000ffff2f7224 */ /* 0x000fc400078e000c */
[----:B------:R-:W-:Y:S02]  /*5c7e0*/  IMAD.MOV.U32 R40, RZ, RZ, R2 ;  /* 0x000000ffff287224 */ /* 0x000fe400078e0002 */
[----:B----4-:R-:W-:Y:S01]  /*5c7f0*/  IMAD.MOV.U32 R39, RZ, RZ, R5 ;  /* 0x000000ffff277224 */ /* 0x010fe200078e0005 */
[----:B--2---:R-:W-:Y:S04]  /*5c800*/  STL.64 [R1+0x5460], R34 ;  /* 0x0054602201007387 */ /* 0x004fe80000100a00 */
[----:B------:R0:W-:Y:S04]  /*5c810*/  STL.64 [R1+0x5458], R32 ;  /* 0x0054582001007387 */ /* 0x0001e80000100a00 */
[----:B0-----:R-:W2:Y:S04]  /*5c820*/  LDL.LU R32, [R1+0x940] ;  /* 0x0009400001207983 */ /* 0x001ea80000300800 */
[----:B------:R-:W2:Y:S04]  /*5c830*/  LDL.LU R33, [R1+0x944] ;  /* 0x0009440001217983 */ /* 0x000ea80000300800 */
[----:B------:R-:W2:Y:S04]  /*5c840*/  LDL.LU R34, [R1+0x948] ;  /* 0x0009480001227983 */ /* 0x000ea80000300800 */
[----:B------:R-:W2:Y:S04]  /*5c850*/  LDL.LU R35, [R1+0x94c] ;  /* 0x00094c0001237983 */ /* 0x000ea80000300800 */
[----:B------:R-:W4:Y:S04]  /*5c860*/  LDL.LU R12, [R1+0x7a0] ;  /* 0x0007a000010c7983 */ /* 0x000f280000300800 */
[----:B------:R-:W4:Y:S04]  /*5c870*/  LDL.LU R13, [R1+0x7a4] ;  /* 0x0007a400010d7983 */ /* 0x000f280000300800 */
[----:B------:R-:W4:Y:S04]  /*5c880*/  LDL.LU R14, [R1+0x7a8] ;  /* 0x0007a800010e7983 */ /* 0x000f280000300800 */
[----:B------:R-:W4:Y:S04]  /*5c890*/  LDL.LU R15, [R1+0x7ac] ;  /* 0x0007ac00010f7983 */ /* 0x000f280000300800 */
        /* <DEDUP_REMOVED lines=10> */
[----:B------:R-:W-:-:S03]  /*5c940*/  IMAD.MOV.U32 R48, RZ, RZ, R4 ;  /* 0x000000ffff307224 */ /* 0x000fc600078e0004 */
[----:B------:R-:W0:Y:S01]  /*5c950*/  LDSM.16.MT88.4 R4, [R9+0x2000] ;  /* 0x002000000904783b */ /* 0x000e220000004200 */
[----:B------:R-:W-:-:S03]  /*5c960*/  IMAD.MOV.U32 R41, RZ, RZ, R8 ;  /* 0x000000ffff297224 */ /* 0x000fc600078e0008 */
[----:B------:R-:W4:Y:S04]  /*5c970*/  LDL.LU R8, [R1+0x5468] ;  /* 0x0054680001087983 */ /* 0x000f280000300800 */
[----:B------:R-:W4:Y:S04]  /*5c980*/  LDL.LU R36, [R1+0x750] ;  /* 0x0007500001247983 */ /* 0x000f280000300800 */
[----:B------:R-:W4:Y:S01]  /*5c990*/  LDL.LU R37, [R1+0x754] ;  /* 0x0007540001257983 */ /* 0x000f220000300800 */
[----:B---3--:R-:W-:-:S03]  /*5c9a0*/  IMAD.MOV.U32 R51, RZ, RZ, R0 ;  /* 0x000000ffff337224 */ /* 0x008fc600078e0000 */
[----:B------:R-:W3:Y:S04]  /*5c9b0*/  LDL.64 R52, [R1+0x90] ;  /* 0x0000900001347983 */ /* 0x000ee80000100a00 */
[----:B------:R-:W3:Y:S01]  /*5c9c0*/  LDL.64 R20, [R1+0x70] ;  /* 0x0000700001147983 */ /* 0x000ee20000100a00 */
[----:B------:R-:W-:-:S03]  /*5c9d0*/  IMAD.MOV.U32 R38, RZ, RZ, R60 ;  /* 0x000000ffff267224 */ /* 0x000fc600078e003c */
[----:B------:R-:W-:Y:S01]  /*5c9e0*/  STL [R1+0x4fdc], R47 ;  /* 0x004fdc2f01007387 */ /* 0x000fe20000100800 */
[----:B------:R-:W-:-:S03]  /*5c9f0*/  IMAD.MOV.U32 R49, RZ, RZ, R3 ;  /* 0x000000ffff317224 */ /* 0x000fc600078e0003 */
[----:B0-----:R-:W-:Y:S04]  /*5ca00*/  STL.64 [R1+0x52e8], R6 ;  /* 0x0052e80601007387 */ /* 0x001fe80000100a00 */
[----:B------:R0:W-:Y:S04]  /*5ca10*/  STL.64 [R1+0x52e0], R4 ;  /* 0x0052e00401007387 */ /* 0x0001e80000100a00 */
[----:B0-----:R-:W3:Y:S01]  /*5ca20*/  LDL.64 R4, [R1+0x60] ;  /* 0x0000600001047983 */ /* 0x001ee20000100a00 */
[C---:B--2---:R-:W-:Y:S08]  /*5ca30*/  HMMA.16816.F32.BF16 R32, R16.reuse, R44, R32 ;  /* 0x0000002c1020723c */ /* 0x044ff00000041820 */
[----:B----4-:R-:W-:Y:S11]  /*5ca40*/  HMMA.16816.F32.BF16 R12, R16, R24, R12 ;  /* 0x00000018100c723c */ /* 0x010ff6000004180c */
[----:B------:R-:W-:Y:S05]  /*5ca50*/  @!UPT UIADD3 URZ, URZ, URZ, URZ ;  /* 0x0000003f3f3ff290 */ /* 0x000fea000fffe03f */
[----:B------:R-:W-:Y:S02]  /*5ca60*/  IMAD.MOV.U32 R0, RZ, RZ, R35 ;  /* 0x000000ffff007224 */ /* 0x000fe400078e0023 */
[----:B------:R-:W-:Y:S02]  /*5ca70*/  IMAD.MOV.U32 R60, RZ, RZ, R32 ;  /* 0x000000ffff3c7224 */ /* 0x000fe400078e0020 */
[----:B------:R-:W-:Y:S02]  /*5ca80*/  IMAD.MOV.U32 R3, RZ, RZ, R33 ;  /* 0x000000ffff037224 */ /* 0x000fe400078e0021 */
[----:B------:R-:W-:Y:S02]  /*5ca90*/  IMAD.MOV.U32 R50, RZ, RZ, R2 ;  /* 0x000000ffff327224 */ /* 0x000fe400078e0002 */
[----:B------:R-:W-:Y:S02]  /*5caa0*/  IMAD.MOV.U32 R2, RZ, RZ, R34 ;  /* 0x000000ffff027224 */ /* 0x000fe400078e0022 */
[----:B------:R-:W2:Y:S04]  /*5cab0*/  LDL.LU.64 R34, [R1+0x5460] ;  /* 0x0054600001227983 */ /* 0x000ea80000300a00 */
[----:B------:R-:W2:Y:S04]  /*5cac0*/  LDL.LU.64 R32, [R1+0x5458] ;  /* 0x0054580001207983 */ /* 0x000ea80000300a00 */
[----:B------:R0:W-:Y:S04]  /*5cad0*/  STL.64 [R1+0x7a0], R12 ;  /* 0x0007a00c01007387 */ /* 0x0001e80000100a00 */
[----:B------:R-:W-:Y:S01]  /*5cae0*/  STL.64 [R1+0x7a8], R14 ;  /* 0x0007a80e01007387 */ /* 0x000fe20000100a00 */
[----:B0-----:R-:W-:-:S02]  /*5caf0*/  IMAD.MOV.U32 R13, RZ, RZ, R24 ;  /* 0x000000ffff0d7224 */ /* 0x001fc400078e0018 */
[----:B------:R-:W-:Y:S02]  /*5cb00*/  IMAD.MOV.U32 R12, RZ, RZ, R25 ;  /* 0x000000ffff0c7224 */ /* 0x000fe400078e0019 */
[----:B------:R-:W2:Y:S02]  /*5cb10*/  LDL.LU.64 R24, [R1+0x5450] ;  /* 0x0054500001187983 */ /* 0x000ea40000300a00 */
[C---:B--2---:R-:W-:Y:S02]  /*5cb20*/  HMMA.16816.F32.BF16 R24, R16.reuse, R24, R32 ;  /* 0x000000181018723c */ /* 0x044fe40000041820 */
[----:B------:R-:W2:Y:S11]  /*5cb30*/  LDL.LU.64 R32, [R1+0x5448] ;  /* 0x0054480001207983 */ /* 0x000eb60000300a00 */
[----:B------:R-:W-:Y:S10]  /*5cb40*/  @!UPT UIADD3 URZ, URZ, URZ, URZ ;  /* 0x0000003f3f3ff290 */ /* 0x000ff4000fffe03f */
[----:B------:R-:W-:Y:S04]  /*5cb50*/  STL.64 [R1+0x790], R24 ;  /* 0x0007901801007387 */ /* 0x000fe80000100a00 */
[----:B------:R0:W-:Y:S04]  /*5cb60*/  STL.64 [R1+0x798], R26 ;  /* 0x0007981a01007387 */ /* 0x0001e80000100a00 */
[----:B0-----:R-:W4:Y:S04]  /*5cb70*/  LDL.LU.64 R26, [R1+0x5440] ;  /* 0x00544000011a7983 */ /* 0x001f280000300a00 */
[----:B------:R-:W4:Y:S01]  /*5cb80*/  LDL.LU.64 R24, [R1+0x5438] ;  /* 0x0054380001187983 */ /* 0x000f220000300a00 */
[C---:B--2---:R-:W-:Y:S03]  /*5cb90*/  HMMA.16816.F32.BF16 R32, R16.reuse, R32, R56 ;  /* 0x000000201020723c */ /* 0x044fe60000041838 */
[----:B------:R-:W2:Y:S05]  /*5cba0*/  LDL.LU.64 R56, [R1+0x5430] ;  /* 0x0054300001387983 */ /* 0x000eaa0000300a00 */
[C---:B---3--:R-:W-:Y:S11]  /*5cbb0*/  HMMA.16816.F32.BF16 R48, R16.reuse, R52, R48 ;  /* 0x000000341030723c */ /* 0x048ff60000041830 */
[----:B------:R-:W-:Y:S04]  /*5cbc0*/  @!UPT UIADD3 URZ, URZ, URZ, URZ ;  /* 0x0000003f3f3ff290 */ /* 0x000fe8000fffe03f */
        /* <DEDUP_REMOVED lines=23> */
[----:B------:R-:W2:Y:S01]  /*5cd40*/  LDL.LU.64 R48, [R1+0x5420] ;  /* 0x0054200001307983 */ /* 0x000ea20000300a00 */
[----:B------:R-:W-:Y:S01]  /*5cd50*/  HMMA.16816.F32.BF16 R40, R16, R40, R36 ;  /* 0x000000281028723c */ /* 0x000fe20000041824 */
[----:B------:R-:W-:-:S02]  /*5cd60*/  IMAD.MOV.U32 R7, RZ, RZ, R52 ;  /* 0x000000ffff077224 */ /* 0x000fc400078e0034 */
[----:B------:R-:W-:Y:S01]  /*5cd70*/  IMAD.MOV.U32 R6, RZ, RZ, R53 ;  /* 0x000000ffff067224 */ /* 0x000fe200078e0035 */
[----:B------:R-:W3:Y:S04]  /*5cd80*/  LDL.LU.64 R54, [R1+0x5418] ;  /* 0x0054180001367983 */ /* 0x000ee80000300a00 */
[----:B----4-:R-:W-:Y:S01]  /*5cd90*/  HMMA.16816.F32.BF16 R24, R16, R20, R24 ;  /* 0x000000141018723c */ /* 0x010fe20000041818 */
[----:B------:R-:W3:Y:S04]  /*5cda0*/  LDL.LU.64 R52, [R1+0x5410] ;  /* 0x0054100001347983 */ /* 0x000ee80000300a00 */
[----:B------:R-:W4:Y:S04]  /*5cdb0*/  LDL.LU R38, [R1+0x5408] ;  /* 0x0054080001267983 */ /* 0x000f280000300800 */
[----:B------:R-:W3:Y:S06]  /*5cdc0*/  LDL.LU.64 R36, [R1+0x5400] ;  /* 0x0054000001247983 */ /* 0x000eec0000300a00 */
[----:B------:R-:W-:Y:S04]  /*5cdd0*/  STL.64 [R1+0x750], R40 ;  /* 0x0007502801007387 */ /* 0x000fe80000100a00 */
[----:B------:R0:W-:Y:S01]  /*5cde0*/  STL.64 [R1+0x758], R42 ;  /* 0x0007582a01007387 */ /* 0x0001e20000100a00 */
[----:B------:R-:W-:-:S02]  /*5cdf0*/  IMAD.MOV.U32 R15, RZ, RZ, R20 ;  /* 0x000000ffff0f7224 */ /* 0x000fc400078e0014 */
[----:B------:R-:W-:Y:S01]  /*5ce00*/  IMAD.MOV.U32 R14, RZ, RZ, R21 ;  /* 0x000000ffff0e7224 */ /* 0x000fe200078e0015 */
[----:B0-----:R-:W3:Y:S04]  /*5ce10*/  LDL.LU.64 R42, [R1+0x53f8] ;  /* 0x0053f800012a7983 */ /* 0x001ee80000300a00 */
[----:B------:R-:W3:Y:S04]  /*5ce20*/  LDL.LU.64 R40, [R1+0x53f0] ;  /* 0x0053f00001287983 */ /* 0x000ee80000300a00 */
[----:B------:R0:W-:Y:S04]  /*5ce30*/  STL.64 [R1+0x740], R24 ;  /* 0x0007401801007387 */ /* 0x0001e80000100a00 */
[----:B------:R-:W-:Y:S04]  /*5ce40*/  STL.64 [R1+0x748], R26 ;  /* 0x0007481a01007387 */ /* 0x000fe80000100a00 */
        /* <DEDUP_REMOVED lines=8> */
[----:B------:R-:W3:Y:S04]  /*5ced0*/  LDL.LU.64 R48, [R1+0x53d0] ;  /* 0x0053d00001307983 */ /* 0x000ee80000300a00 */
[----:B------:R-:W-:Y:S01]  /*5cee0*/  STL.64 [R1+0x5300], R4 ;  /* 0x0053000401007387 */ /* 0x000fe20000100a00 */
[----:B---3--:R-:W-:Y:S03]  /*5cef0*/  HMMA.16816.F32.BF16 R16, R16, R48, R52 ;  /* 0x000000301010723c */ /* 0x008fe60000041834 */
[----:B------:R-:W3:Y:S04]  /*5cf00*/  LDL.LU.64 R54, [R1+0x53c8] ;  /* 0x0053c80001367983 */ /* 0x000ee80000300a00 */
[----:B------:R-:W3:Y:S11]  /*5cf10*/  LDL.LU.64 R52, [R1+0x53c0] ;  /* 0x0053c00001347983 */ /* 0x000ef60000300a00 */
[----:B------:R-:W-:Y:S05]  /*5cf20*/  @!UPT UIADD3 URZ, URZ, URZ, URZ ;  /* 0x0000003f3f3ff290 */ /* 0x000fea000fffe03f */
[----:B------:R0:W-:Y:S04]  /*5cf30*/  STL.64 [R1+0x410], R16 ;  /* 0x0004101001007387 */ /* 0x0001e80000100a00 */
[----:B------:R1:W-:Y:S04]  /*5cf40*/  STL.64 [R1+0x418], R18 ;  /* 0x0004181201007387 */ /* 0x0003e80000100a00 */
[----:B0-----:R-:W4:Y:S04]  /*5cf50*/  LDL.LU R16, [R1+0x1e0] ;  /* 0x0001e00001107983 */ /* 0x001f280000300800 */
[----:B------:R-:W4:Y:S01]  /*5cf60*/  LDL.LU R17, [R1+0x1e4] ;  /* 0x0001e40001117983 */ /* 0x000f220000300800 */
[----:B-1----:R-:W-:-:S03]  /*5cf70*/  IMAD.MOV.U32 R19, RZ, RZ, R8 ;  /* 0x000000ffff137224 */ /* 0x002fc600078e0008 */
[----:B------:R-:W4:Y:S04]  /*5cf80*/  LDL.LU R18, [R1+0x1e8] ;  /* 0x0001e80001127983 */ /* 0x000f280000300800 */
[----:B------:R-:W4:Y:S04]  /*5cf90*/  LDL.LU R8, [R1+0x53b8] ;  /* 0x0053b80001087983 */ /* 0x000f280000300800 */
[----:B--2---:R-:W-:Y:S04]  /*5cfa0*/  STL.64 [R1+0x52f8], R50 ;  /* 0x0052f83201007387 */ /* 0x004fe80000100a00 */
[----:B------:R0:W-:Y:S04]  /*5cfb0*/  STL.64 [R1+0x52f0], R48 ;  /* 0x0052f03001007387 */ /* 0x0001e80000100a00 */
[----:B0-----:R-:W2:Y:S04]  /*5cfc0*/  LDL.LU R48, [R1+0x1f0] ;  /* 0x0001f00001307983 */ /* 0x001ea80000300800 */
[----:B------:R-:W2:Y:S04]  /*5cfd0*/  LDL.LU R49, [R1+0x1f4] ;  /* 0x0001f40001317983 */ /* 0x000ea80000300800 */
[----:B------:R-:W2:Y:S04]  /*5cfe0*/  LDL.LU R50, [R1+0x1f8] ;  /* 0x0001f80001327983 */ /* 0x000ea80000300800 */
[----:B------:R-:W2:Y:S01]  /*5cff0*/  LDL.LU R51, [R1+0x1fc] ;  /* 0x0001fc0001337983 */ /* 0x000ea20000300800 */
[C---:B---3--:R-:W-:Y:S08]  /*5d000*/  HMMA.16816.F32.BF16 R32, R52.reuse, R20, R32 ;  /* 0x000000143420723c */ /* 0x048ff00000041820 */
[----:B------:R-:W-:Y:S11]  /*5d010*/  HMMA.16816.F32.BF16 R28, R52, R24, R28 ;  /* 0x00000018341c723c */ /* 0x000ff6000004181c */
[----:B------:R-:W-:Y:S04]  /*5d020*/  @!UPT UIADD3 URZ, URZ, URZ, URZ ;  /* 0x0000003f3f3ff290 */ /* 0x000fe8000fffe03f */
[----:B------:R-:W-:Y:S04]  /*5d030*/  STL.64 [R1+0x220], R32 ;  /* 0x0002202001007387 */ /* 0x000fe80000100a00 */
[----:B------:R0:W-:Y:S04]  /*5d040*/  STL.64 [R1+0x228], R34 ;  /* 0x0002282201007387 */ /* 0x0001e80000100a00 */
[----:B0-----:R-:W3:Y:S04]  /*5d050*/  LDL.LU.64 R34, [R1+0x53b0] ;  /* 0x0053b00001227983 */ /* 0x001ee80000300a00 */
[----:B------:R-:W2:Y:S04]  /*5d060*/  LDL.LU.64 R32, [R1+0x53a8] ;  /* 0x0053a80001207983 */ /* 0x000ea80000300a00 */
[----:B------:R0:W-:Y:S04]  /*5d070*/  STL.64 [R1+0x5378], R20 ;  /* 0x0053781401007387 */ /* 0x0001e80000100a00 */
[----:B0-----:R-:W2:Y:S04]  /*5d080*/  LDL.LU R20, [R1+0x200] ;  /* 0x0002000001147983 */ /* 0x001ea80000300800 */
[----:B------:R-:W2:Y:S04]  /*5d090*/  LDL.LU R21, [R1+0x204] ;  /* 0x0002040001157983 */ /* 0x000ea80000300800 */
[----:B------:R-:W2:Y:S04]  /*5d0a0*/  LDL.LU R22, [R1+0x208] ;  /* 0x0002080001167983 */ /* 0x000ea80000300800 */
[----:B------:R-:W-:Y:S04]  /*5d0b0*/  STL.64 [R1+0x210], R28 ;  /* 0x0002101c01007387 */ /* 0x000fe80000100a00 */
[----:B------:R0:W-:Y:S04]  /*5d0c0*/  STL.64 [R1+0x218], R30 ;  /* 0x0002181e01007387 */ /* 0x0001e80000100a00 */
[----:B0-----:R-:W2:Y:S04]  /*5d0d0*/  LDL.LU.64 R30, [R1+0x53a0] ;  /* 0x0053a000011e7983 */ /* 0x001ea80000300a00 */
[----:B------:R-:W2:Y:S01]  /*5d0e0*/  LDL.LU.64 R28, [R1+0x5398] ;  /* 0x00539800011c7983 */ /* 0x000ea20000300a00 */
[----:B----4-:R-:W-:-:S03]  /*5d0f0*/  IMAD.MOV.U32 R23, RZ, RZ, R8 ;  /* 0x000000ffff177224 */ /* 0x010fc600078e0008 */
[----:B------:R-:W-:Y:S01]  /*5d100*/  STL.64 [R1+0x5308], R24 ;  /* 0x0053081801007387 */ /* 0x000fe20000100a00 */
[C---:B------:R-:W-:Y:S01]  /*5d110*/  HMMA.16816.F32.BF16 R16, R52.reuse, R36, R16 ;  /* 0x000000243410723c */ /* 0x040fe20000041810 */
[----:B------:R-:W-:Y:S02]  /*5d120*/  IMAD.MOV.U32 R4, RZ, RZ, R15 ;  /* 0x000000ffff047224 */ /* 0x000fe400078e000f */
[----:B------:R-:W-:Y:S01]  /*5d130*/  IMAD.MOV.U32 R5, RZ, RZ, R14 ;  /* 0x000000ffff057224 */ /* 0x000fe200078e000e */
[----:B------:R-:W0:Y:S04]  /*5d140*/  LDSM.16.MT88.4 R8, [R9+0x2080] ;  /* 0x002080000908783b */ /* 0x000e280000004200 */
[C---:B--2---:R-:W-:Y:S01]  /*5d150*/  HMMA.16816.F32.BF16 R20, R52.reuse, R28, R20 ;  /* 0x0000001c3414723c */ /* 0x044fe20000041814 */
[----:B------:R-:W-:Y:S04]  /*5d160*/  STL.64 [R1+0x5318], R30 ;  /* 0x0053181e01007387 */ /* 0x000fe80000100a00 */
[----:B------:R-:W-:Y:S11]  /*5d170*/  STL.64 [R1+0x5310], R28 ;  /* 0x0053101c01007387 */ /* 0x000ff60000100a00 */
[----:B------:R-:W-:Y:S07]  /*5d180*/  @!UPT UIADD3 URZ, URZ, URZ, URZ ;  /* 0x0000003f3f3ff290 */ /* 0x000fee000fffe03f */
[----:B------:R-:W-:Y:S04]  /*5d190*/  STL.64 [R1+0x200], R20 ;  /* 0x0002001401007387 */ /* 0x000fe80000100a00 */
[----:B------:R1:W-:Y:S02]  /*5d1a0*/  STL.64 [R1+0x208], R22 ;  /* 0x0002081601007387 */ /* 0x0003e40000100a00 */
[C---:B-1----:R-:W-:Y:S02]  /*5d1b0*/  HMMA.16816.F32.BF16 R20, R52.reuse, R32, R48 ;  /* 0x000000203414723c */ /* 0x042fe40000041830 */
[----:B---3--:R-:W-:Y:S04]  /*5d1c0*/  STL.64 [R1+0x5328], R34 ;  /* 0x0053282201007387 */ /* 0x008fe80000100a00 */
[----:B------:R-:W-:Y:S11]  /*5d1d0*/  STL.64 [R1+0x5320], R32 ;  /* 0x0053202001007387 */ /* 0x000ff60000100a00 */
[----:B------:R-:W-:Y:S06]  /*5d1e0*/  @!UPT UIADD3 URZ, URZ, URZ, URZ ;  /* 0x0000003f3f3ff290 */ /* 0x000fec000fffe03f */
[----:B------:R-:W-:Y:S04]  /*5d1f0*/  STL.64 [R1+0x1f0], R20 ;  /* 0x0001f01401007387 */ /* 0x000fe80000100a00 */
[----:B------:R-:W-:Y:S04]  /*5d200*/  STL.64 [R1+0x1f8], R22 ;  /* 0x0001f81601007387 */ /* 0x000fe80000100a00 */
[----:B------:R-:W-:Y:S04]  /*5d210*/  STL [R1+0x52d8], R38 ;  /* 0x0052d82601007387 */ /* 0x000fe80000100800 */
[----:B------:R-:W-:Y:S04]  /*5d220*/  STL.64 [R1+0x52d0], R36 ;  /* 0x0052d02401007387 */ /* 0x000fe80000100a00 */
[----:B------:R-:W-:Y:S04]  /*5d230*/  STL.64 [R1+0x1e0], R16 ;  /* 0x0001e01001007387 */ /* 0x000fe80000100a00 */
[----:B------:R1:W-:Y:S02]  /*5d240*/  STL.64 [R1+0x1e8], R18 ;  /* 0x0001e81201007387 */ /* 0x0003e40000100a00 */
[----:B-1----:R-:W-:Y:S02]  /*5d250*/  HMMA.16816.F32.BF16 R16, R52, R40, R56 ;  /* 0x000000283410723c */ /* 0x002fe40000041838 */
        /* <DEDUP_REMOVED lines=11> */
[----:B------:R2:W-:Y:S04]  /*5d310*/  STL.64 [R1+0x5340], R4 ;  /* 0x0053400401007387 */ /* 0x0005e80000100a00 */
[----:B------:R-:W3:Y:S04]  /*5d320*/  LDL.LU R32, [R1+0x5b0] ;  /* 0x0005b00001207983 */ /* 0x000ee80000300800 */
[----:B------:R-:W3:Y:S04]  /*5d330*/  LDL.LU R33, [R1+0x5b4] ;  /* 0x0005b40001217983 */ /* 0x000ee80000300800 */
[----:B------:R-:W4:Y:S04]  /*5d340*/  LDL.LU R34, [R1+0x5b8] ;  /* 0x0005b80001227983 */ /* 0x000f280000300800 */
[----:B------:R-:W4:Y:S01]  /*5d350*/  LDL.LU R35, [R1+0x5bc] ;  /* 0x0005bc0001237983 */ /* 0x000f220000300800 */
[----:B-1----:R-:W-:-:S02]  /*5d360*/  IMAD.MOV.U32 R48, RZ, RZ, R7 ;  /* 0x000000ffff307224 */ /* 0x002fc400078e0007 */
[----:B------:R-:W-:Y:S01]  /*5d370*/  IMAD.MOV.U32 R49, RZ, RZ, R6 ;  /* 0x000000ffff317224 */ /* 0x000fe200078e0006 */
[----:B----4-:R-:W-:Y:S04]  /*5d380*/  STL.64 [R1+0x5350], R34 ;  /* 0x0053502201007387 */ /* 0x010fe80000100a00 */
[----:B---3--:R-:W-:Y:S04]  /*5d390*/  STL.64 [R1+0x5348], R32 ;  /* 0x0053482001007387 */ /* 0x008fe80000100a00 */
[----:B------:R1:W-:Y:S04]  /*5d3a0*/  STL.64 [R1+0x5358], R48 ;  /* 0x0053583001007387 */ /* 0x0003e80000100a00 */
[----:B--2---:R-:W2:Y:S04]  /*5d3b0*/  LDL.LU R4, [R1+0x5c0] ;  /* 0x0005c00001047983 */ /* 0x004ea80000300800 */
[----:B------:R-:W2:Y:S04]  /*5d3c0*/  LDL.LU R5, [R1+0x5c4] ;  /* 0x0005c40001057983 */ /* 0x000ea80000300800 */
[----:B------:R-:W3:Y:S04]  /*5d3d0*/  LDL.LU R6, [R1+0x5c8] ;  /* 0x0005c80001067983 */ /* 0x000ee80000300800 */
[----:B------:R-:W3:Y:S04]  /*5d3e0*/  LDL.LU R7, [R1+0x5cc] ;  /* 0x0005cc0001077983 */ /* 0x000ee80000300800 */
[----:B---3--:R-:W-:Y:S04]  /*5d3f0*/  STL.64 [R1+0x5368], R6 ;  /* 0x0053680601007387 */ /* 0x008fe80000100a00 */
[----:B--2---:R-:W-:Y:S04]  /*5d400*/  STL.64 [R1+0x5360], R4 ;  /* 0x0053600401007387 */ /* 0x004fe80000100a00 */
[----:B-1----:R-:W2:Y:S04]  /*5d410*/  LDL.64 R48, [R1+0xb0] ;  /* 0x0000b00001307983 */ /* 0x002ea80000100a00 */
[----:B--2---:R1:W-:Y:S04]  /*5d420*/  STL.64 [R1+0x5380], R48 ;  /* 0x0053803001007387 */ /* 0x0043e80000100a00 */
[----:B------:R-:W2:Y:S04]  /*5d430*/  LDL.LU R32, [R1+0x5d0] ;  /* 0x0005d00001207983 */ /* 0x000ea80000300800 */
[----:B------:R-:W2:Y:S04]  /*5d440*/  LDL.LU R33, [R1+0x5d4] ;  /* 0x0005d40001217983 */ /* 0x000ea80000300800 */
[----:B------:R-:W3:Y:S04]  /*5d450*/  LDL.LU R34, [R1+0x5d8] ;  /* 0x0005d80001227983 */ /* 0x000ee80000300800 */
[----:B------:R-:W3:Y:S04]  /*5d460*/  LDL.LU R35, [R1+0x5dc] ;  /* 0x0005dc0001237983 */ /* 0x000ee80000300800 */
[----:B---3--:R-:W-:Y:S04]  /*5d470*/  STL.64 [R1+0x5390], R34 ;  /* 0x0053902201007387 */ /* 0x008fe80000100a00 */
[----:B--2---:R2:W-:Y:S04]  /*5d480*/  STL.64 [R1+0x5388], R32 ;  /* 0x0053882001007387 */ /* 0x0045e80000100a00 */
[----:B-1----:R-:W3:Y:S04]  /*5d490*/  LDL.LU R48, [R1+0x600] ;  /* 0x0006000001307983 */ /* 0x002ee80000300800 */
[----:B------:R-:W3:Y:S04]  /*5d4a0*/  LDL.LU R49, [R1+0x604] ;  /* 0x0006040001317983 */ /* 0x000ee80000300800 */
[----:B------:R-:W3:Y:S04]  /*5d4b0*/  LDL.LU R50, [R1+0x608] ;  /* 0x0006080001327983 */ /* 0x000ee80000300800 */
[----:B------:R-:W3:Y:S04]  /*5d4c0*/  LDL.LU R51, [R1+0x60c] ;  /* 0x00060c0001337983 */ /* 0x000ee80000300800 */
[----:B--2---:R-:W2:Y:S04]  /*5d4d0*/  LDL.LU R32, [R1+0x720] ;  /* 0x0007200001207983 */ /* 0x004ea80000300800 */
        /* <DEDUP_REMOVED lines=8> */
[----:B------:R-:W4:Y:S04]  /*5d560*/  LDL.LU.64 R28, [R1+0x80] ;  /* 0x00008000011c7983 */ /* 0x000f280000300a00 */
        /* <DEDUP_REMOVED lines=22> */
[----:B0-----:R-:W-:Y:S04]  /*5d6d0*/  STL.64 [R1+0x5270], R10 ;  /* 0x0052700a01007387 */ /* 0x001fe80000100a00 */
[----:B------:R0:W-:Y:S04]  /*5d6e0*/  STL.64 [R1+0x5268], R8 ;  /* 0x0052680801007387 */ /* 0x0001e80000100a00 */
[----:B0-----:R-:W4:Y:S04]  /*5d6f0*/  LDL.LU R8, [R1+0x5e0] ;  /* 0x0005e00001087983 */ /* 0x001f280000300800 */
[----:B------:R-:W4:Y:S04]  /*5d700*/  LDL.LU R9, [R1+0x5e4] ;  /* 0x0005e40001097983 */ /* 0x000f280000300800 */
[----:B------:R-:W4:Y:S04]  /*5d710*/  LDL.LU R10, [R1+0x5e8] ;  /* 0x0005e800010a7983 */ /* 0x000f280000300800 */
[----:B------:R-:W4:Y:S01]  /*5d720*/  LDL.LU R11, [R1+0x5ec] ;  /* 0x0005ec00010b7983 */ /* 0x000f220000300800 */
[C---:B--2---:R-:W-:Y:S08]  /*5d730*/  HMMA.16816.F32.BF16 R32, R52.reuse, R44, R32 ;  /* 0x0000002c3420723c */ /* 0x044ff00000041820 */
[C---:B---3--:R-:W-:Y:S11]  /*5d740*/  HMMA.16816.F32.BF16 R20, R52.reuse, R20, R48 ;  /* 0x000000143414723c */ /* 0x048ff60000041830 */
[----:B------:R-:W-:Y:S04]  /*5d750*/  @!UPT UIADD3 URZ, URZ, URZ, URZ ;  /* 0x0000003f3f3ff290 */ /* 0x000fe8000fffe03f */
[----:B------:R-:W-:Y:S04]  /*5d760*/  STL.64 [R1+0x610], R32 ;  /* 0x0006102001007387 */ /* 0x000fe80000100a00 */
[----:B------:R0:W-:Y:S04]  /*5d770*/  STL.64 [R1+0x618], R34 ;  /* 0x0006182201007387 */ /* 0x0001e80000100a00 */
[----:B0-----:R-:W2:Y:S04]  /*5d780*/  LDL.LU.64 R34, [R1+0x5390] ;  /* 0x0053900001227983 */ /* 0x001ea80000300a00 */
[----:B------:R-:W2:Y:S04]  /*5d790*/  LDL.LU.64 R32, [R1+0x5388] ;  /* 0x0053880001207983 */ /* 0x000ea80000300a00 */
[----:B------:R-:W3:Y:S01]  /*5d7a0*/  LDL.LU.64 R48, [R1+0x5380] ;  /* 0x0053800001307983 */ /* 0x000ee20000300a00 */
[----:B----4-:R-:W-:Y:S03]  /*5d7b0*/  HMMA.16816.F32.BF16 R56, R52, R4, R56 ;  /* 0x000000043438723c */ /* 0x010fe60000041838 */
[----:B------:R0:W-:Y:S04]  /*5d7c0*/  STL.64 [R1+0x600], R20 ;  /* 0x0006001401007387 */ /* 0x0001e80000100a00 */
[----:B------:R1:W-:Y:S04]  /*5d7d0*/  STL.64 [R1+0x608], R22 ;  /* 0x0006081601007387 */ /* 0x0003e80000100a00 */
[----:B0-----:R-:W4:Y:S04]  /*5d7e0*/  LDL.LU.64 R20, [R1+0x5378] ;  /* 0x0053780001147983 */ /* 0x001f280000300a00 */
[----:B-1----:R-:W2:Y:S08]  /*5d7f0*/  LDL R22, [R1+0x2f6c] ;  /* 0x002f6c0001167983 */ /* 0x002eb00000100800 */
[----:B------:R0:W-:Y:S04]  /*5d800*/  STL.64 [R1+0x5f0], R56 ;  /* 0x0005f03801007387 */ /* 0x0001e80000100a00 */
[----:B------:R1:W-:Y:S04]  /*5d810*/  STL.64 [R1+0x5f8], R58 ;  /* 0x0005f83a01007387 */ /* 0x0003e80000100a00 */
[----:B0-----:R-:W2:Y:S01]  /*5d820*/  LDL.LU.64 R56, [R1+0x5370] ;  /* 0x0053700001387983 */ /* 0x001ea20000300a00 */
[----:B------:R-:W-:-:S02]  /*5d830*/  IMAD.MOV.U32 R47, RZ, RZ, R5 ;  /* 0x000000ffff2f7224 */ /* 0x000fc400078e0005 */
[----:B-1----:R-:W-:Y:S01]  /*5d840*/  IMAD.MOV.U32 R58, RZ, RZ, R4 ;  /* 0x000000ffff3a7224 */ /* 0x002fe200078e0004 */
[----:B------:R-:W4:Y:S04]  /*5d850*/  LDL.LU.64 R6, [R1+0x5368] ;  /* 0x0053680001067983 */ /* 0x000f280000300a00 */
[----:B------:R-:W4:Y:S01]  /*5d860*/  LDL.LU.64 R4, [R1+0x5360] ;  /* 0x0053600001047983 */ /* 0x000f220000300a00 */
[C---:B---3--:R-:W-:Y:S11]  /*5d870*/  HMMA.16816.F32.BF16 R8, R52.reuse, R48, R8 ;  /* 0x000000303408723c */ /* 0x048ff60000041808 */
[----:B------:R-:W-:Y:S11]  /*5d880*/  @!UPT UIADD3 URZ, URZ, URZ, URZ ;  /* 0x0000003f3f3ff290 */ /* 0x000ff6000fffe03f */
[----:B------:R-:W-:Y:S01]  /*5d890*/  @!UPT UIADD3 URZ, URZ, URZ, URZ ;  /* 0x0000003f3f3ff290 */ /* 0x000fe2000fffe03f */
[----:B------:R0:W-:Y:S04]  /*5d8a0*/  STL.64 [R1+0x5e0], R8 ;  /* 0x0005e00801007387 */ /* 0x0001e80000100a00 */
[----:B------:R-:W-:Y:S01]  /*5d8b0*/  STL.64 [R1+0x5e8], R10 ;  /* 0x0005e80a01007387 */ /* 0x000fe20000100a00 */
[----:B0-----:R-:W-:Y:S02]  /*5d8c0*/  IMAD.MOV.U32 R9, RZ, RZ, R48 ;  /* 0x000000ffff097224 */ /* 0x001fe400078e0030 */
[----:B------:R-:W-:Y:S02]  /*5d8d0*/  IMAD.MOV.U32 R8, RZ, RZ, R49 ;  /* 0x000000ffff087224 */ /* 0x000fe400078e0031 */
[----:B------:R-:W4:Y:S01]  /*5d8e0*/  LDL.LU.64 R48, [R1+0x5358] ;  /* 0x0053580001307983 */ /* 0x000f220000300a00 */
[C---:B--2---:R-:W-:Y:S11]  /*5d8f0*/  HMMA.16816.F32.BF16 R32, R52.reuse, R56, R32 ;  /* 0x000000383420723c */ /* 0x044ff60000041820 */
[----:B------:R-:W-:Y:S11]  /*5d900*/  @!UPT UIADD3 URZ, URZ, URZ, URZ ;  /* 0x0000003f3f3ff290 */ /* 0x000ff6000fffe03f */
[----:B------:R-:W-:Y:S01]  /*5d910*/  @!UPT UIADD3 URZ, URZ, URZ, URZ ;  /* 0x0000003f3f3ff290 */ /* 0x000fe2000fffe03f */
[----:B------:R-:W-:Y:S04]  /*5d920*/  STL.64 [R1+0x5d0], R32 ;  /* 0x0005d02001007387 */ /* 0x000fe80000100a00 */
[----:B------:R0:W-:Y:S04]  /*5d930*/  STL.64 [R1+0x5d8], R34 ;  /* 0x0005d82201007387 */ /* 0x0001e80000100a00 */
[----:B0-----:R-:W2:Y:S04]  /*5d940*/  LDL.LU.64 R34, [R1+0x5350] ;  /* 0x0053500001227983 */ /* 0x001ea80000300a00 */
[----:B------:R-:W2:Y:S01]  /*5d950*/  LDL.LU.64 R32, [R1+0x5348] ;  /* 0x0053480001207983 */ /* 0x000ea20000300a00 */
[----:B----4-:R-:W-:Y:S03]  /*5d960*/  HMMA.16816.F32.BF16 R48, R52, R48, R4 ;  /* 0x000000303430723c */ /* 0x010fe60000041804 */
[----:B------:R-:W3:Y:S01]  /*5d970*/  LDL.LU.64 R4, [R1+0x5340] ;  /* 0x0053400001047983 */ /* 0x000ee20000300a00 */
[----:B------:R-:W-:-:S02]  /*5d980*/  IMAD.MOV.U32 R46, RZ, RZ, R28 ;  /* 0x000000ffff2e7224 */ /* 0x000fc400078e001c */
[----:B------:R-:W-:Y:S11]  /*5d990*/  IMAD.MOV.U32 R23, RZ, RZ, R29 ;  /* 0x000000ffff177224 */ /* 0x000ff600078e001d */
[----:B------:R-:W-:Y:S06]  /*5d9a0*/  @!UPT UIADD3 URZ, URZ, URZ, URZ ;  /* 0x0000003f3f3ff290 */ /* 0x000fec000fffe03f */
[----:B------:R-:W-:Y:S01]  /*5d9b0*/  STL.64 [R1+0x5c0], R48 ;  /* 0x0005c03001007387 */ /* 0x000fe20000100a00 */
[C---:B--2---:R-:W-:Y:S03]  /*5d9c0*/  HMMA.16816.F32.BF16 R32, R52.reuse, R28, R32 ;  /* 0x0000001c3420723c */ /* 0x044fe60000041820 */
[----:B------:R0:W-:Y:S04]  /*5d9d0*/  STL.64 [R1+0x5c8], R50 ;  /* 0x0005c83201007387 */ /* 0x0001e80000100a00 */
[----:B0-----:R-:W2:Y:S04]  /*5d9e0*/  LDL.LU.64 R50, [R1+0x5338] ;  /* 0x0053380001327983 */ /* 0x001ea80000300a00 */
[----:B------:R-:W2:Y:S11]  /*5d9f0*/  LDL.LU.64 R48, [R1+0x5330] ;  /* 0x0053300001307983 */ /* 0x000eb60000300a00 */
[----:B------:R-:W-:Y:S01]  /*5da00*/  @!UPT UIADD3 URZ, URZ, URZ, URZ ;  /* 0x0000003f3f3ff290 */ /* 0x000fe2000fffe03f */
[----:B------:R-:W-:Y:S04]  /*5da10*/  STL.64 [R1+0x5b0], R32 ;  /* 0x0005b02001007387 */ /* 0x000fe80000100a00 */
[----:B------:R0:W-:Y:S04]  /*5da20*/  STL.64 [R1+0x5b8], R34 ;  /* 0x0005b82201007387 */ /* 0x0001e80000100a00 */
[----:B0-----:R-:W4:Y:S04]  /*5da30*/  LDL.LU.64 R34, [R1+0x5328] ;  /* 0x0053280001227983 */ /* 0x001f280000300a00 */
[----:B------:R-:W2:Y:S04]  /*5da40*/  LDL.LU.64 R32, [R1+0x5320] ;  /* 0x0053200001207983 */ /* 0x000ea80000300a00 */
[----:B------:R-:W2:Y:S04]  /*5da50*/  LDL.LU.64 R30, [R1+0x5318] ;  /* 0x00531800011e7983 */ /* 0x000ea80000300a00 */
[----:B------:R-:W2:Y:S01]  /*5da60*/  LDL.LU.64 R28, [R1+0x5310] ;  /* 0x00531000011c7983 */ /* 0x000ea20000300a00 */
[C---:B---3--:R-:W-:Y:S03]  /*5da70*/  HMMA.16816.F32.BF16 R4, R52.reuse, R4, R24 ;  /* 0x000000043404723c */ /* 0x048fe60000041818 */
[----:B------:R-:W3:Y:S11]  /*5da80*/  LDL.LU.64 R24, [R1+0x5308] ;  /* 0x0053080001187983 */ /* 0x000ef60000300a00 */
[----:B------:R-:W-:Y:S09]  /*5da90*/  @!UPT UIADD3 URZ, URZ, URZ, URZ ;  /* 0x0000003f3f3ff290 */ /* 0x000ff2000fffe03f */
        /* <DEDUP_REMOVED lines=8> */
[----:B0-----:R-:W2:Y:S04]  /*5db20*/  LDL.LU.64 R50, [R1+0x52f8] ;  /* 0x0052f80001327983 */ /* 0x001ea80000300a00 */
[----:B------:R-:W2:Y:S01]  /*5db30*/  LDL.LU.64 R48, [R1+0x52f0] ;  /* 0x0052f00001307983 */ /* 0x000ea20000300a00 */
[----:B------:R-:W-:-:S02]  /*5db40*/  IMAD.MOV.U32 R27, RZ, RZ, R4 ;  /* 0x000000ffff1b7224 */ /* 0x000fc400078e0004 */
[----:B------:R-:W-:Y:S01]  /*5db50*/  IMAD.MOV.U32 R26, RZ, RZ, R5 ;  /* 0x000000ffff1a7224 */ /* 0x000fe200078e0005 */
[----:B------:R-:W3:Y:S04]  /*5db60*/  LDL.LU.64 R6, [R1+0x52e8] ;  /* 0x0052e80001067983 */ /* 0x000ee80000300a00 */
[----:B------:R-:W3:Y:S01]  /*5db70*/  LDL.LU.64 R4, [R1+0x52e0] ;  /* 0x0052e00001047983 */ /* 0x000ee20000300a00 */
[----:B--2---:R-:W-:Y:S03]  /*5db80*/  HMMA.16816.F32.BF16 R16, R52, R48, R16 ;  /* 0x000000303410723c */ /* 0x004fe60000041810 */
[----:B------:R-:W-:Y:S04]  /*5db90*/  STL.64 [R1+0x5280], R50 ;  /* 0x0052803201007387 */ /* 0x000fe80000100a00 */
[----:B------:R-:W-:Y:S01]  /*5dba0*/  STL.64 [R1+0x5278], R48 ;  /* 0x0052783001007387 */ /* 0x000fe20000100a00 */
[----:B------:R-:W-:-:S02]  /*5dbb0*/  IMAD.MOV.U32 R52, RZ, RZ, R9 ;  /* 0x000000ffff347224 */ /* 0x000fc400078e0009 */
[----:B------:R-:W-:Y:S02]  /*5dbc0*/  IMAD.MOV.U32 R53, RZ, RZ, R8 ;  /* 0x000000ffff357224 */ /* 0x000fe400078e0008 */
[C---:B---3--:R-:W-:Y:S11]  /*5dbd0*/  HMMA.16816.F32.BF16 R8, R4.reuse, R24, R36 ;  /* 0x000000180408723c */ /* 0x048ff60000041824 */
[----:B------:R-:W-:Y:S04]  /*5dbe0*/  STL [R1+0x4da4], R16 ;  /* 0x004da41001007387 */ /* 0x000fe80000100800 */
[----:B------:R-:W-:Y:S04]  /*5dbf0*/  STL [R1+0x4da0], R17 ;  /* 0x004da01101007387 */ /* 0x000fe80000100800 */
[----:B------:R-:W-:Y:S04]  /*5dc00*/  STL [R1+0x4d9c], R18 ;  /* 0x004d9c1201007387 */ /* 0x000fe80000100800 */
[----:B------:R0:W-:Y:S02]  /*5dc10*/  STL [R1+0x4d98], R19 ;  /* 0x004d981301007387 */ /* 0x0001e40000100800 */
[C---:B0-----:R-:W-:Y:S02]  /*5dc20*/  HMMA.16816.F32.BF16 R16, R4.reuse, R20, R40 ;  /* 0x000000140410723c */ /* 0x041fe40000041828 */
[----:B------:R-:W-:Y:S11]  /*5dc30*/  STL.64 [R1+0x3f0], R8 ;  /* 0x0003f00801007387 */ /* 0x000ff60000100a00 */
[----:B------:R-:W-:Y:S10]  /*5dc40*/  @!UPT UIADD3 URZ, URZ, URZ, URZ ;  /* 0x0000003f3f3ff290 */ /* 0x000ff4000fffe03f */
[----:B------:R0:W-:Y:S04]  /*5dc50*/  STL.64 [R1+0x400], R16 ;  /* 0x0004001001007387 */ /* 0x0001e80000100a00 */
[----:B------:R-:W-:Y:S04]  /*5dc60*/  STL.64 [R1+0x408], R18 ;  /* 0x0004081201007387 */ /* 0x000fe80000100a00 */
[----:B------:R1:W-:Y:S01]  /*5dc70*/  STL [R1+0x3f8], R10 ;  /* 0x0003f80a01007387 */ /* 0x0003e20000100800 */
[----:B0-----:R-:W-:Y:S02]  /*5dc80*/  IMAD.MOV.U32 R16, RZ, RZ, R11 ;  /* 0x000000ffff107224 */ /* 0x001fe400078e000b */
[----:B-1----:R-:W-:Y:S01]  /*5dc90*/  HMMA.16816.F32.BF16 R8, R4, R28, R12 ;  /* 0x0000001c0408723c */ /* 0x002fe2000004180c */
[----:B------:R-:W-:Y:S11]  /*5dca0*/  STL.64 [R1+0x52a8], R24 ;  /* 0x0052a81801007387 */ /* 0x000ff60000100a00 */
[----:B------:R-:W-:Y:S11]  /*5dcb0*/  @!UPT UIADD3 URZ, URZ, URZ, URZ ;  /* 0x0000003f3f3ff290 */ /* 0x000ff6000fffe03f */
[----:B------:R0:W-:Y:S04]  /*5dcc0*/  STL [R1+0x3ec], R11 ;  /* 0x0003ec0b01007387 */ /* 0x0001e80000100800 */
        /* <DEDUP_REMOVED lines=12> */
[----:B------:R-:W-:-:S03]  /*5dd90*/  IMAD.MOV.U32 R17, RZ, RZ, R8 ;  /* 0x000000ffff117224 */ /* 0x000fc600078e0008 */
[----:B------:R-:W3:Y:S01]  /*5dda0*/  LDL.LU R48, [R1+0x6f0] ;  /* 0x0006f00001307983 */ /* 0x000ee20000300800 */
[----:B------:R-:W-:-:S03]  /*5ddb0*/  IMAD.MOV.U32 R18, RZ, RZ, R9 ;  /* 0x000000ffff127224 */ /* 0x000fc600078e0009 */
[----:B------:R-:W3:Y:S01]  /*5ddc0*/  LDL.LU R49, [R1+0x6f4] ;  /* 0x0006f40001317983 */ /* 0x000ee20000300800 */
[----:B------:R-:W-:-:S03]  /*5ddd0*/  IMAD.MOV.U32 R19, RZ, RZ, R10 ;  /* 0x000000ffff137224 */ /* 0x000fc600078e000a */
[----:B------:R-:W3:Y:S04]  /*5dde0*/  LDL.LU R50, [R1+0x6f8] ;  /* 0x0006f80001327983 */ /* 0x000ee80000300800 */
[----:B------:R-:W3:Y:S04]  /*5ddf0*/  LDL.LU R51, [R1+0x6fc] ;  /* 0x0006fc0001337983 */ /* 0x000ee80000300800 */
[----:B------:R-:W3:Y:S04]  /*5de00*/  LDL.LU R8, [R1+0x6e0] ;  /* 0x0006e00001087983 */ /* 0x000ee80000300800 */
[----:B------:R-:W3:Y:S04]  /*5de10*/  LDL.LU R9, [R1+0x6e4] ;  /* 0x0006e40001097983 */ /* 0x000ee80000300800 */
[----:B------:R-:W3:Y:S04]  /*5de20*/  LDL.LU R10, [R1+0x6e8] ;  /* 0x0006e800010a7983 */ /* 0x000ee80000300800 */
[----:B0-----:R-:W3:Y:S04]  /*5de30*/  LDL.LU R11, [R1+0x6ec] ;  /* 0x0006ec00010b7983 */ /* 0x001ee80000300800 */
[----:B------:R-:W-:Y:S04]  /*5de40*/  STL.64 [R1+0x5250], R30 ;  /* 0x0052501e01007387 */ /* 0x000fe80000100a00 */
[----:B------:R-:W-:Y:S04]  /*5de50*/  STL.64 [R1+0x5248], R28 ;  /* 0x0052481c01007387 */ /* 0x000fe80000100a00 */
[----:B------:R0:W-:Y:S04]  /*5de60*/  STL.64 [R1+0x4dc0], R18 ;  /* 0x004dc01201007387 */ /* 0x0001e80000100a00 */
[----:B------:R1:W-:Y:S04]  /*5de70*/  STL.64 [R1+0x4db8], R16 ;  /* 0x004db81001007387 */ /* 0x0003e80000100a00 */
[----:B0-----:R-:W3:Y:S04]  /*5de80*/  LDL R18, [R1+0x88] ;  /* 0x0000880001127983 */ /* 0x001ee80000100800 */
[----:B------:R-:W3:Y:S01]  /*5de90*/  LDL R19, [R1+0x8c] ;  /* 0x00008c0001137983 */ /* 0x000ee20000100800 */
[----:B-1----:R-:W-:-:S02]  /*5dea0*/  IMAD.MOV.U32 R16, RZ, RZ, R46 ;  /* 0x000000ffff107224 */ /* 0x002fc400078e002e */
[----:B------:R-:W-:Y:S01]  /*5deb0*/  IMAD.MOV.U32 R17, RZ, RZ, R23 ;  /* 0x000000ffff117224 */ /* 0x000fe200078e0017 */
[C---:B--2---:R-:W-:Y:S01]  /*5dec0*/  HMMA.16816.F32.BF16 R36, R4.reuse, R32, R36 ;  /* 0x000000200424723c */ /* 0x044fe20000041824 */
[----:B---3--:R-:W-:Y:S04]  /*5ded0*/  STL.64 [R1+0x52b8], R18 ;  /* 0x0052b81201007387 */ /* 0x008fe80000100a00 */
[----:B------:R0:W-:Y:S04]  /*5dee0*/  STL.64 [R1+0x52b0], R16 ;  /* 0x0052b01001007387 */ /* 0x0001e80000100a00 */
[----:B0-----:R-:W2:Y:S04]  /*5def0*/  LDL.LU R16, [R1+0x700] ;  /* 0x0007000001107983 */ /* 0x001ea80000300800 */
[----:B------:R-:W2:Y:S04]  /*5df00*/  LDL.LU R17, [R1+0x704] ;  /* 0x0007040001117983 */ /* 0x000ea80000300800 */
[----:B------:R-:W2:Y:S04]  /*5df10*/  LDL.LU R18, [R1+0x708] ;  /* 0x0007080001127983 */ /* 0x000ea80000300800 */
[----:B------:R-:W2:Y:S04]  /*5df20*/  LDL.LU R19, [R1+0x70c] ;  /* 0x00070c0001137983 */ /* 0x000ea80000300800 */
[----:B------:R-:W-:Y:S04]  /*5df30*/  STL.64 [R1+0x3d0], R36 ;  /* 0x0003d02401007387 */ /* 0x000fe80000100a00 */
[----:B------:R0:W-:Y:S04]  /*5df40*/  STL.64 [R1+0x3d8], R38 ;  /* 0x0003d82601007387 */ /* 0x0001e80000100a00 */
[----:B0-----:R-:W3:Y:S04]  /*5df50*/  LDL.LU R38, [R1+0x52d8] ;  /* 0x0052d80001267983 */ /* 0x001ee80000300800 */
[----:B------:R-:W2:Y:S04]  /*5df60*/  LDL.LU.64 R36, [R1+0x52d0] ;  /* 0x0052d00001247983 */ /* 0x000ea80000300a00 */
[----:B----4-:R-:W-:Y:S04]  /*5df70*/  STL.64 [R1+0x5240], R34 ;  /* 0x0052402201007387 */ /* 0x010fe80000100a00 */
[----:B------:R0:W-:Y:S04]  /*5df80*/  STL.64 [R1+0x5238], R32 ;  /* 0x0052382001007387 */ /* 0x0001e80000100a00 */
[----:B0-----:R-:W4:Y:S04]  /*5df90*/  LDL.LU R32, [R1+0x710] ;  /* 0x0007100001207983 */ /* 0x001f280000300800 */
[----:B------:R-:W4:Y:S04]  /*5dfa0*/  LDL.LU R33, [R1+0x714] ;  /* 0x0007140001217983 */ /* 0x000f280000300800 */
[----:B------:R-:W4:Y:S04]  /*5dfb0*/  LDL.LU R34, [R1+0x718] ;  /* 0x0007180001227983 */ /* 0x000f280000300800 */
[----:B------:R-:W4:Y:S01]  /*5dfc0*/  LDL.LU R35, [R1+0x71c] ;  /* 0x00071c0001237983 */ /* 0x000f220000300800 */
[C---:B--2---:R-:W-:Y:S11]  /*5dfd0*/  HMMA.16816.F32.BF16 R40, R4.reuse, R36, R40 ;  /* 0x000000240428723c */ /* 0x044ff60000041828 */
[----:B------:R-:W-:Y:S11]  /*5dfe0*/  @!UPT UIADD3 URZ, URZ, URZ, URZ ;  /* 0x0000003f3f3ff290 */ /* 0x000ff6000fffe03f */
[----:B------:R-:W-:Y:S01]  /*5dff0*/  @!UPT UIADD3 URZ, URZ, URZ, URZ ;  /* 0x0000003f3f3ff290 */ /* 0x000fe2000fffe03f */
[----:B------:R-:W-:Y:S04]  /*5e000*/  STL.64 [R1+0x3c0], R40 ;  /* 0x0003c02801007387 */ /* 0x000fe80000100a00 */
[----:B------:R0:W-:Y:S04]  /*5e010*/  STL.64 [R1+0x3c8], R42 ;  /* 0x0003c82a01007387 */ /* 0x0001e80000100a00 */
[----:B0-----:R-:W2:Y:S04]  /*5e020*/  LDL.LU.64 R42, [R1+0x52c8] ;  /* 0x0052c800012a7983 */ /* 0x001ea80000300a00 */
[----:B------:R-:W2:Y:S02]  /*5e030*/  LDL.LU.64 R40, [R1+0x52c0] ;  /* 0x0052c00001287983 */ /* 0x000ea40000300a00 */
[C---:B--2---:R-:W-:Y:S02]  /*5e040*/  HMMA.16816.F32.BF16 R12, R4.reuse, R40, R12 ;  /* 0x00000028040c723c */ /* 0x044fe4000004180c */
[----:B------:R-:W-:Y:S04]  /*5e050*/  STL.64 [R1+0x5260], R42 ;  /* 0x0052602a01007387 */ /* 0x000fe80000100a00 */
[----:B------:R0:W-:Y:S11]  /*5e060*/  STL.64 [R1+0x5258], R40 ;  /* 0x0052582801007387 */ /* 0x0001f60000100a00 */
[----:B------:R-:W-:Y:S06]  /*5e070*/  @!UPT UIADD3 URZ, URZ, URZ, URZ ;  /* 0x0000003f3f3ff290 */ /* 0x000fec000fffe03f */
[----:B------:R-:W-:Y:S04]  /*5e080*/  STL.64 [R1+0x3b0], R12 ;  /* 0x0003b00c01007387 */ /* 0x000fe80000100a00 */
[----:B------:R-:W-:Y:S04]  /*5e090*/  STL.64 [R1+0x3b8], R14 ;  /* 0x0003b80e01007387 */ /* 0x000fe80000100a00 */
[----:B------:R-:W1:Y:S04]  /*5e0a0*/  LDSM.16.MT88.4 R12, [R22+0x2000] ;  /* 0x00200000160c783b */ /* 0x000e680000004200 */
[----:B0-----:R-:W2:Y:S04]  /*5e0b0*/  LDL.LU R40, [R1+0x930] ;  /* 0x0009300001287983 */ /* 0x001ea80000300800 */
[----:B------:R-:W2:Y:S04]  /*5e0c0*/  LDL.LU R41, [R1+0x934] ;  /* 0x0009340001297983 */ /* 0x000ea80000300800 */
[----:B------:R-:W2:Y:S04]  /*5e0d0*/  LDL.LU R42, [R1+0x938] ;  /* 0x00093800012a7983 */ /* 0x000ea80000300800 */
[----:B------:R-:W2:Y:S04]  /*5e0e0*/  LDL.LU R43, [R1+0x93c] ;  /* 0x00093c00012b7983 */ /* 0x000ea80000300800 */
[----:B-1----:R-:W-:Y:S04]  /*5e0f0*/  STL.64 [R1+0x51c0], R14 ;  /* 0x0051c00e01007387 */ /* 0x002fe80000100a00 */
[----:B------:R0:W-:Y:S04]  /*5e100*/  STL.64 [R1+0x51b8], R12 ;  /* 0x0051b80c01007387 */ /* 0x0001e80000100a00 */
[----:B0-----:R-:W4:Y:S04]  /*5e110*/  LDL.64 R12, [R1+0xd0] ;  /* 0x0000d000010c7983 */ /* 0x001f280000100a00 */
[----:B------:R-:W-:Y:S01]  /*5e120*/  STL.64 [R1+0x5288], R44 ;  /* 0x0052882c01007387 */ /* 0x000fe20000100a00 */
[C---:B--2---:R-:W-:Y:S08]  /*5e130*/  HMMA.16816.F32.BF16 R40, R4.reuse, R44, R40 ;  /* 0x0000002c0428723c */ /* 0x044ff00000041828 */
[----:B----4-:R-:W-:Y:S11]  /*5e140*/  HMMA.16816.F32.BF16 R32, R4, R12, R32 ;  /* 0x0000000c0420723c */ /* 0x010ff60000041820 */
[----:B------:R-:W-:Y:S04]  /*5e150*/  @!UPT UIADD3 URZ, URZ, URZ, URZ ;  /* 0x0000003f3f3ff290 */ /* 0x000fe8000fffe03f */
[----:B------:R-:W-:Y:S04]  /*5e160*/  STL.64 [R1+0x720], R40 ;  /* 0x0007202801007387 */ /* 0x000fe80000100a00 */
[----:B------:R-:W-:Y:S04]  /*5e170*/  STL.64 [R1+0x728], R42 ;  /* 0x0007282a01007387 */ /* 0x000fe80000100a00 */
[----:B------:R0:W-:Y:S04]  /*5e180*/  STL.64 [R1+0x5290], R12 ;  /* 0x0052900c01007387 */ /* 0x0001e80000100a00 */
[----:B------:R-:W-:Y:S04]  /*5e190*/  STL.64 [R1+0x710], R32 ;  /* 0x0007102001007387 */ /* 0x000fe80000100a00 */
[----:B------:R-:W-:Y:S04]  /*5e1a0*/  STL.64 [R1+0x718], R34 ;  /* 0x0007182201007387 */ /* 0x000fe80000100a00 */
[----:B------:R-:W2:Y:S01]  /*5e1b0*/  LDL R23, [R1+0x2f68] ;  /* 0x002f680001177983 */ /* 0x000ea20000100800 */
[----:B------:R-:W-:-:S02]  /*5e1c0*/  IMAD.MOV.U32 R28, RZ, RZ, R58 ;  /* 0x000000ffff1c7224 */ /* 0x000fc400078e003a */
[----:B------:R-:W-:-:S07]  /*5e1d0*/  IMAD.MOV.U32 R29, RZ, RZ, R47 ;  /* 0x000000ffff1d7224 */ /* 0x000fce00078e002f */
[C---:B0-----:R-:W-:Y:S08]  /*5e1e0*/  HMMA.16816.F32.BF16 R12, R4.reuse, R28, R16 ;  /* 0x0000001c040c723c */ /* 0x041ff00000041810 */
[C---:B------:R-:W-:Y:S01]  /*5e1f0*/  HMMA.16816.F32.BF16 R16, R4.reuse, R52, R48 ;  /* 0x000000340410723c */ /* 0x040fe20000041830 */
[----:B--2---:R-:W-:Y:S11]  /*5e200*/  STL.64 [R1+0x52a0], R22 ;  /* 0x0052a01601007387 */ /* 0x004ff60000100a00 */
[----:B------:R-:W-:Y:S03]  /*5e210*/  @!UPT UIADD3 URZ, URZ, URZ, URZ ;  /* 0x0000003f3f3ff290 */ /* 0x000fe6000fffe03f */
[----:B------:R-:W-:Y:S04]  /*5e220*/  STL.64 [R1+0x700], R12 ;  /* 0x0007000c01007387 */ /* 0x000fe80000100a00 */
[----:B------:R0:W-:Y:S02]  /*5e230*/  STL.64 [R1+0x708], R14 ;  /* 0x0007080e01007387 */ /* 0x0001e40000100a00 */
[C---:B0-----:R-:W-:Y:S02]  /*5e240*/  HMMA.16816.F32.BF16 R12, R4.reuse, R56, R8 ;  /* 0x00000038040c723c */ /* 0x041fe40000041808 */
[----:B------:R-:W-:Y:S04]  /*5e250*/  STL.64 [R1+0x5298], R20 ;  /* 0x0052981401007387 */ /* 0x000fe80000100a00 */
[----:B------:R-:W-:Y:S04]  /*5e260*/  STL.64 [R1+0x5228], R52 ;  /* 0x0052283401007387 */ /* 0x000fe80000100a00 */
[----:B------:R0:W-:Y:S04]  /*5e270*/  STL.64 [R1+0x6f0], R16 ;  /* 0x0006f01001007387 */ /* 0x0001e80000100a00 */
[----:B------:R1:W-:Y:S04]  /*5e280*/  STL.64 [R1+0x6f8], R18 ;  /* 0x0006f81201007387 */ /* 0x0003e80000100a00 */
[----:B------:R-:W2:Y:S05]  /*5e290*/  LDL.LU R8, [R1+0x3a0] ;  /* 0x0003a00001087983 */ /* 0x000eaa0000300800 */
[----:B------:R4:W-:Y:S04]  /*5e2a0*/  STL.64 [R1+0x6e0], R12 ;  /* 0x0006e00c01007387 */ /* 0x0009e80000100a00 */
[----:B------:R-:W-:Y:S04]  /*5e2b0*/  STL.64 [R1+0x6e8], R14 ;  /* 0x0006e80e01007387 */ /* 0x000fe80000100a00 */
[----:B------:R-:W2:Y:S04]  /*5e2c0*/  LDL.LU R9, [R1+0x3a4] ;  /* 0x0003a40001097983 */ /* 0x000ea80000300800 */
[----:B------:R-:W2:Y:S04]  /*5e2d0*/  LDL.LU R10, [R1+0x3a8] ;  /* 0x0003a800010a7983 */ /* 0x000ea80000300800 */
[----:B------:R-:W2:Y:S04]  /*5e2e0*/  LDL.LU R11, [R1+0x3ac] ;  /* 0x0003ac00010b7983 */ /* 0x000ea80000300800 */
[----:B0-----:R-:W2:Y:S04]  /*5e2f0*/  LDL.LU R16, [R1+0x6d0] ;  /* 0x0006d00001107983 */ /* 0x001ea80000300800 */
[----:B------:R-:W2:Y:S04]  /*5e300*/  LDL.LU R17, [R1+0x6d4] ;  /* 0x0006d40001117983 */ /* 0x000ea80000300800 */
[----:B-1----:R-:W2:Y:S04]  /*5e310*/  LDL.LU R18, [R1+0x6d8] ;  /* 0x0006d80001127983 */ /* 0x002ea80000300800 */
[----:B------:R-:W2:Y:S04]  /*5e320*/  LDL.LU R19, [R1+0x6dc] ;  /* 0x0006dc0001137983 */ /* 0x000ea80000300800 */
[----:B------:R-:W2:Y:S04]  /*5e330*/  LDL.64 R24, [R1+0x90] ;  /* 0x0000900001187983 */ /* 0x000ea80000100a00 */
[----:B------:R-:W3:Y:S04]  /*5e340*/  LDL.LU R20, [R1+0x6c0] ;  /* 0x0006c00001147983 */ /* 0x000ee80000300800 */
[----:B------:R-:W3:Y:S04]  /*5e350*/  LDL.LU R21, [R1+0x6c4] ;  /* 0x0006c40001157983 */ /* 0x000ee80000300800 */
[----:B------:R-:W3:Y:S04]  /*5e360*/  LDL.LU R22, [R1+0x6c8] ;  /* 0x0006c80001167983 */ /* 0x000ee80000300800 */
[----:B------:R-:W3:Y:S04]  /*5e370*/  LDL.LU R23, [R1+0x6cc] ;  /* 0x0006cc0001177983 */ /* 0x000ee80000300800 */
[----:B----4-:R-:W4:Y:S04]  /*5e380*/  LDL.64 R12, [R1+0x70] ;  /* 0x00007000010c7983 */ /* 0x010f280000100a00 */
        /* <DEDUP_REMOVED lines=21> */
[----:B0-----:R-:W3:Y:S04]  /*5e4e0*/  LDL.LU R56, [R1+0x580] ;  /* 0x0005800001387983 */ /* 0x001ee80000300800 */
[----:B------:R-:W3:Y:S04]  /*5e4f0*/  LDL.LU R57, [R1+0x584] ;  /* 0x0005840001397983 */ /* 0x000ee80000300800 */
[----:B------:R-:W3:Y:S04]  /*5e500*/  LDL.LU R58, [R1+0x588] ;  /* 0x00058800013a7983 */ /* 0x000ee80000300800 */
[----:B------:R-:W3:Y:S01]  /*5e510*/  LDL.LU R59, [R1+0x58c] ;  /* 0x00058c00013b7983 */ /* 0x000ee20000300800 */
[----:B--2---:R-:W-:Y:S11]  /*5e520*/  HMMA.16816.F32.BF16 R16, R4, R24, R16 ;  /* 0x000000180410723c */ /* 0x004ff60000041810 */
[----:B------:R-:W-:Y:S11]  /*5e530*/  @!UPT UIADD3 URZ, URZ, URZ, URZ ;  /* 0x0000003f3f3ff290 */ /* 0x000ff6000fffe03f */
[----:B------:R-:W-:Y:S01]  /*5e540*/  @!UPT UIADD3 URZ, URZ, URZ, URZ ;  /* 0x0000003f3f3ff290 */ /* 0x000fe2000fffe03f */
[----:B------:R-:W-:Y:S04]  /*5e550*/  STL.64 [R1+0x6d0], R16 ;  /* 0x0006d01001007387 */ /* 0x000fe80000100a00 */
[----:B------:R0:W-:Y:S04]  /*5e560*/  STL.64 [R1+0x6d8], R18 ;  /* 0x0006d81201007387 */ /* 0x0001e80000100a00 */
[----:B0-----:R-:W2:Y:S04]  /*5e570*/  LDL.LU.64 R18, [R1+0x52b8] ;  /* 0x0052b80001127983 */ /* 0x001ea80000300a00 */
[----:B------:R-:W3:Y:S01]  /*5e580*/  LDL.LU.64 R16, [R1+0x52b0] ;  /* 0x0052b00001107983 */ /* 0x000ee20000300a00 */
[----:B------:R-:W-:-:S02]  /*5e590*/  IMAD.MOV.U32 R48, RZ, RZ, R27 ;  /* 0x000000ffff307224 */ /* 0x000fc400078e001b */
[----:B------:R-:W-:Y:S02]  /*5e5a0*/  IMAD.MOV.U32 R39, RZ, RZ, R24 ;  /* 0x000000ffff277224 */ /* 0x000fe400078e0018 */
[----:B------:R-:W-:Y:S02]  /*5e5b0*/  IMAD.MOV.U32 R27, RZ, RZ, R25 ;  /* 0x000000ffff1b7224 */ /* 0x000fe400078e0019 */
[----:B------:R-:W2:Y:S01]  /*5e5c0*/  LDL.LU.64 R24, [R1+0x52a8] ;  /* 0x0052a80001187983 */ /* 0x000ea20000300a00 */
        /* <DEDUP_REMOVED lines=9> */
[----:B0-----:R-:W4:Y:S04]  /*5e660*/  LDL.LU R16, [R1+0x6b0] ;  /* 0x0006b00001107983 */ /* 0x001f280000300800 */
[----:B------:R-:W4:Y:S04]  /*5e670*/  LDL.LU R17, [R1+0x6b4] ;  /* 0x0006b40001117983 */ /* 0x000f280000300800 */
[----:B------:R-:W4:Y:S04]  /*5e680*/  LDL.LU R18, [R1+0x6b8] ;  /* 0x0006b80001127983 */ /* 0x000f280000300800 */
[----:B------:R-:W4:Y:S01]  /*5e690*/  LDL.LU R19, [R1+0x6bc] ;  /* 0x0006bc0001137983 */ /* 0x000f220000300800 */
[----:B------:R-:W-:-:S07]  /*5e6a0*/  IMAD.MOV.U32 R49, RZ, RZ, R26 ;  /* 0x000000ffff317224 */ /* 0x000fce00078e001a */
[C---:B------:R-:W-:Y:S08]  /*5e6b0*/  HMMA.16816.F32.BF16 R48, R4.reuse, R48, R44 ;  /* 0x000000300430723c */ /* 0x040ff0000004182c */
[C---:B----4-:R-:W-:Y:S11]  /*5e6c0*/  HMMA.16816.F32.BF16 R16, R4.reuse, R12, R16 ;  /* 0x0000000c0410723c */ /* 0x050ff60000041810 */
[----:B------:R-:W-:Y:S11]  /*5e6d0*/  @!UPT UIADD3 URZ, URZ, URZ, URZ ;  /* 0x0000003f3f3ff290 */ /* 0x000ff6000fffe03f */
[----:B------:R-:W-:Y:S01]  /*5e6e0*/  @!UPT UIADD3 URZ, URZ, URZ, URZ ;  /* 0x0000003f3f3ff290 */ /* 0x000fe2000fffe03f */
[----:B------:R-:W-:Y:S04]  /*5e6f0*/  STL.64 [R1+0x6b0], R16 ;  /* 0x0006b01001007387 */ /* 0x000fe80000100a00 */
[----:B------:R0:W-:Y:S02]  /*5e700*/  STL.64 [R1+0x6b8], R18 ;  /* 0x0006b81201007387 */ /* 0x0001e40000100a00 */
[----:B0-----:R-:W-:Y:S02]  /*5e710*/  IMAD.MOV.U32 R19, RZ, RZ, R12 ;  /* 0x000000ffff137224 */ /* 0x001fe400078e000c */
[----:B------:R-:W-:Y:S02]  /*5e720*/  IMAD.MOV.U32 R18, RZ, RZ, R13 ;  /* 0x000000ffff127224 */ /* 0x000fe400078e000d */
[----:B------:R-:W2:Y:S04]  /*5e730*/  LDL.LU.64 R12, [R1+0x5290] ;  /* 0x00529000010c7983 */ /* 0x000ea80000300a00 */
[----:B------:R-:W4:Y:S04]  /*5e740*/  LDL.LU.64 R44, [R1+0x5288] ;  /* 0x00528800012c7983 */ /* 0x000f280000300a00 */
[----:B------:R-:W-:Y:S04]  /*5e750*/  STL.64 [R1+0x6a0], R48 ;  /* 0x0006a03001007387 */ /* 0x000fe80000100a00 */
[----:B------:R0:W-:Y:S04]  /*5e760*/  STL.64 [R1+0x6a8], R50 ;  /* 0x0006a83201007387 */ /* 0x0001e80000100a00 */
[----:B0-----:R-:W2:Y:S04]  /*5e770*/  LDL.LU.64 R50, [R1+0x5280] ;  /* 0x0052800001327983 */ /* 0x001ea80000300a00 */
[----:B------:R-:W2:Y:S02]  /*5e780*/  LDL.LU.64 R48, [R1+0x5278] ;  /* 0x0052780001307983 */ /* 0x000ea40000300a00 */
[----:B--2---:R-:W-:Y:S02]  /*5e790*/  HMMA.16816.F32.BF16 R4, R4, R48, R8 ;  /* 0x000000300404723c */ /* 0x004fe40000041808 */
[----:B------:R-:W3:Y:S04]  /*5e7a0*/  LDL.LU.64 R10, [R1+0x5270] ;  /* 0x00527000010a7983 */ /* 0x000ee80000300a00 */
[----:B------:R-:W3:Y:S11]  /*5e7b0*/  LDL.LU.64 R8, [R1+0x5268] ;  /* 0x0052680001087983 */ /* 0x000ef60000300a00 */
[----:B------:R-:W-:Y:S06]  /*5e7c0*/  @!UPT UIADD3 URZ, URZ, URZ, URZ ;  /* 0x0000003f3f3ff290 */ /* 0x000fec000fffe03f */
[----:B------:R0:W-:Y:S04]  /*5e7d0*/  STL.64 [R1+0x3a0], R4 ;  /* 0x0003a00401007387 */ /* 0x0001e80000100a00 */
[----:B------:R1:W-:Y:S04]  /*5e7e0*/  STL.64 [R1+0x3a8], R6 ;  /* 0x0003a80601007387 */ /* 0x0003e80000100a00 */
[----:B0-----:R-:W2:Y:S04]  /*5e7f0*/  LDL.LU R4, [R1+0x160] ;  /* 0x0001600001047983 */ /* 0x001ea80000300800 */
[----:B------:R-:W2:Y:S04]  /*5e800*/  LDL.LU R5, [R1+0x164] ;  /* 0x0001640001057983 */ /* 0x000ea80000300800 */
[----:B-1----:R-:W2:Y:S04]  /*5e810*/  LDL.LU R6, [R1+0x168] ;  /* 0x0001680001067983 */ /* 0x002ea80000300800 */
[----:B------:R-:W2:Y:S04]  /*5e820*/  LDL.LU R7, [R1+0x16c] ;  /* 0x00016c0001077983 */ /* 0x000ea80000300800 */
[----:B------:R-:W-:Y:S04]  /*5e830*/  STL.64 [R1+0x51d0], R50 ;  /* 0x0051d03201007387 */ /* 0x000fe80000100a00 */
[----:B------:R0:W-:Y:S04]  /*5e840*/  STL.64 [R1+0x51c8], R48 ;  /* 0x0051c83001007387 */ /* 0x0001e80000100a00 */
[----:B0-----:R-:W2:Y:S04]  /*5e850*/  LDL.LU R48, [R1+0x170] ;  /* 0x0001700001307983 */ /* 0x001ea80000300800 */
[----:B------:R-:W2:Y:S04]  /*5e860*/  LDL.LU R49, [R1+0x174] ;  /* 0x0001740001317983 */ /* 0x000ea80000300800 */
[----:B------:R-:W2:Y:S04]  /*5e870*/  LDL.LU R50, [R1+0x178] ;  /* 0x0001780001327983 */ /* 0x000ea80000300800 */
[----:B------:R-:W2:Y:S01]  /*5e880*/  LDL.LU R51, [R1+0x17c] ;  /* 0x00017c0001337983 */ /* 0x000ea20000300800 */
[C---:B---3--:R-:W-:Y:S08]  /*5e890*/  HMMA.16816.F32.BF16 R40, R8.reuse, R20, R40 ;  /* 0x000000140828723c */ /* 0x048ff00000041828 */
[C---:B------:R-:W-:Y:S11]  /*5e8a0*/  HMMA.16816.F32.BF16 R28, R8.reuse, R24, R28 ;  /* 0x00000018081c723c */ /* 0x040ff6000004181c */
[----:B------:R-:W-:Y:S04]  /*5e8b0*/  @!UPT UIADD3 URZ, URZ, URZ, URZ ;  /* 0x0000003f3f3ff290 */ /* 0x000fe8000fffe03f */
[----:B------:R-:W-:Y:S04]  /*5e8c0*/  STL.64 [R1+0x1c0], R40 ;  /* 0x0001c02801007387 */ /* 0x000fe80000100a00 */
[----:B------:R0:W-:Y:S04]  /*5e8d0*/  STL.64 [R1+0x1c8], R42 ;  /* 0x0001c82a01007387 */ /* 0x0001e80000100a00 */
[----:B0-----:R-:W3:Y:S04]  /*5e8e0*/  LDL.LU.64 R42, [R1+0x5260] ;  /* 0x00526000012a7983 */ /* 0x001ee80000300a00 */
[----:B------:R-:W2:Y:S04]  /*5e8f0*/  LDL.LU.64 R40, [R1+0x5258] ;  /* 0x0052580001287983 */ /* 0x000ea80000300a00 */
        /* <DEDUP_REMOVED lines=13> */
[----:B0-----:R-:W4:Y:S04]  /*5e9d0*/  LDL.LU R28, [R1+0x180] ;  /* 0x00018000011c7983 */ /* 0x001f280000300800 */
[----:B------:R-:W4:Y:S04]  /*5e9e0*/  LDL.LU R29, [R1+0x184] ;  /* 0x00018400011d7983 */ /* 0x000f280000300800 */
[----:B------:R-:W4:Y:S04]  /*5e9f0*/  LDL.LU R30, [R1+0x188] ;  /* 0x00018800011e7983 */ /* 0x000f280000300800 */
[----:B------:R-:W4:Y:S01]  /*5ea00*/  LDL.LU R31, [R1+0x18c] ;  /* 0x00018c00011f7983 */ /* 0x000f220000300800 */
[C---:B------:R-:W-:Y:S03]  /*5ea10*/  HMMA.16816.F32.BF16 R4, R8.reuse, R40, R4 ;  /* 0x000000280804723c */ /* 0x040fe60000041804 */
[----:B--2---:R-:W-:Y:S04]  /*5ea20*/  STL.64 [R1+0x51e0], R34 ;  /* 0x0051e02201007387 */ /* 0x004fe80000100a00 */
[----:B---3--:R-:W-:Y:S01]  /*5ea30*/  STL.64 [R1+0x51d8], R32 ;  /* 0x0051d82001007387 */ /* 0x008fe20000100a00 */
[C---:B----4-:R-:W-:Y:S11]  /*5ea40*/  HMMA.16816.F32.BF16 R28, R8.reuse, R32, R28 ;  /* 0x00000020081c723c */ /* 0x050ff6000004181c */
[----:B------:R-:W-:Y:S11]  /*5ea50*/  @!UPT UIADD3 URZ, URZ, URZ, URZ ;  /* 0x0000003f3f3ff290 */ /* 0x000ff6000fffe03f */
[----:B------:R-:W-:Y:S01]  /*5ea60*/  @!UPT UIADD3 URZ, URZ, URZ, URZ ;  /* 0x0000003f3f3ff290 */ /* 0x000fe2000fffe03f */
[----:B------:R-:W-:Y:S04]  /*5ea70*/  STL.64 [R1+0x190], R28 ;  /* 0x0001901c01007387 */ /* 0x000fe80000100a00 */
[----:B------:R0:W-:Y:S02]  /*5ea80*/  STL.64 [R1+0x198], R30 ;  /* 0x0001981e01007387 */ /* 0x0001e40000100a00 */
[C---:B0-----:R-:W-:Y:S02]  /*5ea90*/  HMMA.16816.F32.BF16 R28, R8.reuse, R36, R48 ;  /* 0x00000024081c723c */ /* 0x041fe40000041830 */
[----:B------:R-:W-:Y:S11]  /*5eaa0*/  STL.64 [R1+0x51f0], R42 ;  /* 0x0051f02a01007387 */ /* 0x000ff60000100a00 */
[----:B------:R-:W-:Y:S10]  /*5eab0*/  @!UPT UIADD3 URZ, URZ, URZ, URZ ;  /* 0x0000003f3f3ff290 */ /* 0x000ff4000fffe03f */
[----:B------:R-:W-:Y:S04]  /*5eac0*/  STL.64 [R1+0x180], R28 ;  /* 0x0001801c01007387 */ /* 0x000fe80000100a00 */
[----:B------:R0:W-:Y:S04]  /*5ead0*/  STL.64 [R1+0x188], R30 ;  /* 0x0001881e01007387 */ /* 0x0001e80000100a00 */
[----:B------:R-:W-:Y:S04]  /*5eae0*/  STL.64 [R1+0x51e8], R40 ;  /* 0x0051e82801007387 */ /* 0x000fe80000100a00 */
[----:B------:R-:W-:Y:S04]  /*5eaf0*/  STL.64 [R1+0x170], R4 ;  /* 0x0001700401007387 */ /* 0x000fe80000100a00 */
[----:B------:R-:W-:Y:S04]  /*5eb00*/  STL.64 [R1+0x178], R6 ;  /* 0x0001780601007387 */ /* 0x000fe80000100a00 */
[----:B------:R1:W2:Y:S01]  /*5eb10*/  LDSM.16.MT88.4 R4, [R22+0x2080] ;  /* 0x002080001604783b */ /* 0x0002a20000004200 */
[----:B0-----:R-:W-:Y:S01]  /*5eb20*/  HMMA.16816.F32.BF16 R28, R8, R44, R56 ;  /* 0x0000002c081c723c */ /* 0x001fe20000041838 */
[----:B-1----:R-:W-:-:S02]  /*5eb30*/  IMAD.MOV.U32 R22, RZ, RZ, R13 ;  /* 0x000000ffff167224 */ /* 0x002fc400078e000d */
[----:B--2---:R-:W-:Y:S04]  /*5eb40*/  STL.64 [R1+0x50f8], R6 ;  /* 0x0050f80601007387 */ /* 0x004fe80000100a00 */
[----:B------:R0:W-:Y:S02]  /*5eb50*/  STL.64 [R1+0x50f0], R4 ;  /* 0x0050f00401007387 */ /* 0x0001e40000100a00 */
[----:B0-----:R-:W-:Y:S02]  /*5eb60*/  HMMA.16816.F32.BF16 R4, R8, R12, R52 ;  /* 0x0000000c0804723c */ /* 0x001fe40000041834 */
[----:B------:R-:W-:Y:S11]  /*5eb70*/  STL.64 [R1+0x51f8], R44 ;  /* 0x0051f82c01007387 */ /* 0x000ff60000100a00 */
[----:B------:R-:W-:Y:S01]  /*5eb80*/  @!UPT UIADD3 URZ, URZ, URZ, URZ ;  /* 0x0000003f3f3ff290 */ /* 0x000fe2000fffe03f */
[----:B------:R0:W-:Y:S04]  /*5eb90*/  STL.64 [R1+0x160], R28 ;  /* 0x0001601c01007387 */ /* 0x0001e80000100a00 */
[----:B------:R1:W-:Y:S05]  /*5eba0*/  STL.64 [R1+0x168], R30 ;  /* 0x0001681e01007387 */ /* 0x0003ea0000100a00 */
[----:B------:R-:W-:Y:S04]  /*5ebb0*/  STL.64 [R1+0x150], R4 ;  /* 0x0001500401007387 */ /* 0x000fe80000100a00 */
[----:B------:R-:W-:Y:S04]  /*5ebc0*/  STL.64 [R1+0x158], R6 ;  /* 0x0001580601007387 */ /* 0x000fe80000100a00 */
        /* <DEDUP_REMOVED lines=8> */
[----:B------:R-:W3:Y:S04]  /*5ec50*/  LDL.64 R52, [R1+0xc0] ;  /* 0x0000c00001347983 */ /* 0x000ee80000100a00 */
[----:B------:R-:W-:Y:S04]  /*5ec60*/  STL.64 [R1+0x5218], R22 ;  /* 0x0052181601007387 */ /* 0x000fe80000100a00 */
[----:B------:R-:W-:Y:S04]  /*5ec70*/  STL.64 [R1+0x5210], R20 ;  /* 0x0052101401007387 */ /* 0x000fe80000100a00 */
[----:B------:R-:W4:Y:S01]  /*5ec80*/  LDL.64 R48, [R1+0x60] ;  /* 0x0000600001307983 */ /* 0x000f220000100a00 */
[----:B------:R-:W-:-:S02]  /*5ec90*/  IMAD.MOV.U32 R26, RZ, RZ, R12 ;  /* 0x000000ffff1a7224 */ /* 0x000fc400078e000c */
[----:B------:R-:W-:Y:S02]  /*5eca0*/  IMAD.MOV.U32 R16, RZ, RZ, R39 ;  /* 0x000000ffff107224 */ /* 0x000fe400078e0027 */
[----:B------:R-:W-:Y:S01]  /*5ecb0*/  IMAD.MOV.U32 R17, RZ, RZ, R27 ;  /* 0x000000ffff117224 */ /* 0x000fe200078e001b */
[----:B---3--:R-:W-:Y:S01]  /*5ecc0*/  HMMA.16816.F32.BF16 R56, R8, R52, R56 ;  /* 0x000000340838723c */ /* 0x008fe20000041838 */
[----:B----4-:R0:W-:Y:S04]  /*5ecd0*/  STL.64 [R1+0x5220], R48 ;  /* 0x0052203001007387 */ /* 0x0101e80000100a00 */
[----:B------:R-:W3:Y:S04]  /*5ece0*/  LDL.LU R12, [R1+0xe0] ;  /* 0x0000e000010c7983 */ /* 0x000ee80000300800 */
[----:B------:R-:W3:Y:S04]  /*5ecf0*/  LDL.LU R13, [R1+0xe4] ;  /* 0x0000e400010d7983 */ /* 0x000ee80000300800 */
[----:B------:R-:W3:Y:S04]  /*5ed00*/  LDL.LU R14, [R1+0xe8] ;  /* 0x0000e800010e7983 */ /* 0x000ee80000300800 */
[----:B------:R-:W3:Y:S04]  /*5ed10*/  LDL.LU R15, [R1+0xec] ;  /* 0x0000ec00010f7983 */ /* 0x000ee80000300800 */
        /* <DEDUP_REMOVED lines=22> */
[----:B------:R0:W-:Y:S04]  /*5ee80*/  STL.64 [R1+0x140], R56 ;  /* 0x0001403801007387 */ /* 0x0001e80000100a00 */
[----:B------:R-:W-:Y:S04]  /*5ee90*/  STL.64 [R1+0x148], R58 ;  /* 0x0001483a01007387 */ /* 0x000fe80000100a00 */
[----:B0-----:R-:W4:Y:S04]  /*5eea0*/  LDL.LU.64 R56, [R1+0x5230] ;  /* 0x0052300001387983 */ /* 0x001f280000300a00 */
[----:B------:R-:W3:Y:S01]  /*5eeb0*/  LDL.LU.64 R52, [R1+0x5228] ;  /* 0x0052280001347983 */ /* 0x000ee20000300a00 */
[----:B------:R-:W-:-:S02]  /*5eec0*/  IMAD.MOV.U32 R32, RZ, RZ, R19 ;  /* 0x000000ffff207224 */ /* 0x000fc400078e0013 */
[----:B------:R-:W-:Y:S02]  /*5eed0*/  IMAD.MOV.U32 R33, RZ, RZ, R18 ;  /* 0x000000ffff217224 */ /* 0x000fe400078e0012 */
[C---:B--2---:R-:W-:Y:S08]  /*5eee0*/  HMMA.16816.F32.BF16 R16, R8.reuse, R16, R20 ;  /* 0x000000100810723c */ /* 0x044ff00000041814 */
[C---:B---3--:R-:W-:Y:S08]  /*5eef0*/  HMMA.16816.F32.BF16 R28, R8.reuse, R52, R28 ;  /* 0x00000034081c723c */ /* 0x048ff0000004181c */
[C---:B----4-:R-:W-:Y:S11]  /*5ef00*/  HMMA.16816.F32.BF16 R48, R8.reuse, R56, R48 ;  /* 0x000000380830723c */ /* 0x050ff60000041830 */
[----:B------:R-:W-:Y:S04]  /*5ef10*/  @!UPT UIADD3 URZ, URZ, URZ, URZ ;  /* 0x0000003f3f3ff290 */ /* 0x000fe8000fffe03f */
[----:B------:R0:W-:Y:S04]  /*5ef20*/  STL.64 [R1+0x130], R28 ;  /* 0x0001301c01007387 */ /* 0x0001e80000100a00 */
[----:B------:R1:W-:Y:S04]  /*5ef30*/  STL.64 [R1+0x138], R30 ;  /* 0x0001381e01007387 */ /* 0x0003e80000100a00 */
[----:B0-----:R-:W2:Y:S04]  /*5ef40*/  LDL.LU R28, [R1+0x390] ;  /* 0x00039000011c7983 */ /* 0x001ea80000300800 */
[----:B------:R-:W2:Y:S04]  /*5ef50*/  LDL.LU R29, [R1+0x394] ;  /* 0x00039400011d7983 */ /* 0x000ea80000300800 */
[----:B-1----:R-:W2:Y:S04]  /*5ef60*/  LDL.LU R30, [R1+0x398] ;  /* 0x00039800011e7983 */ /* 0x002ea80000300800 */
[----:B------:R-:W2:Y:S04]  /*5ef70*/  LDL.LU R31, [R1+0x39c] ;  /* 0x00039c00011f7983 */ /* 0x000ea80000300800 */
[----:B------:R0:W-:Y:S04]  /*5ef80*/  STL.64 [R1+0x5170], R52 ;  /* 0x0051703401007387 */ /* 0x0001e80000100a00 */
[----:B0-----:R-:W3:Y:S04]  /*5ef90*/  LDL.LU R52, [R1+0x350] ;  /* 0x0003500001347983 */ /* 0x001ee80000300800 */
[----:B------:R-:W3:Y:S04]  /*5efa0*/  LDL.LU R53, [R1+0x354] ;  /* 0x0003540001357983 */ /* 0x000ee80000300800 */
[----:B------:R-:W3:Y:S04]  /*5efb0*/  LDL.LU R54, [R1+0x358] ;  /* 0x0003580001367983 */ /* 0x000ee80000300800 */
[----:B------:R-:W3:Y:S04]  /*5efc0*/  LDL.LU R55, [R1+0x35c] ;  /* 0x00035c0001377983 */ /* 0x000ee80000300800 */
[----:B------:R0:W-:Y:S04]  /*5efd0*/  STL.64 [R1+0x120], R48 ;  /* 0x0001203001007387 */ /* 0x0001e80000100a00 */
[----:B------:R-:W-:Y:S04]  /*5efe0*/  STL.64 [R1+0x128], R50 ;  /* 0x0001283201007387 */ /* 0x000fe80000100a00 */
[----:B0-----:R-:W4:Y:S04]  /*5eff0*/  LDL.LU.64 R48, [R1+0x5220] ;  /* 0x0052200001307983 */ /* 0x001f280000300a00 */
[----:B------:R0:W-:Y:S04]  /*5f000*/  STL.64 [R1+0x5168], R56 ;  /* 0x0051683801007387 */ /* 0x0001e80000100a00 */
[----:B0-----:R-:W2:Y:S04]  /*5f010*/  LDL.LU R56, [R1+0x360] ;  /* 0x0003600001387983 */ /* 0x001ea80000300800 */
[----:B------:R-:W2:Y:S04]  /*5f020*/  LDL.LU R57, [R1+0x364] ;  /* 0x0003640001397983 */ /* 0x000ea80000300800 */
[----:B------:R-:W2:Y:S04]  /*5f030*/  LDL.LU R58, [R1+0x368] ;  /* 0x00036800013a7983 */ /* 0x000ea80000300800 */
[----:B------:R-:W2:Y:S04]  /*5f040*/  LDL.LU R59, [R1+0x36c] ;  /* 0x00036c00013b7983 */ /* 0x000ea80000300800 */
[----:B------:R-:W2:Y:S04]  /*5f050*/  LDL.LU.64 R22, [R1+0x5218] ;  /* 0x0052180001167983 */ /* 0x000ea80000300a00 */
        /* <DEDUP_REMOVED lines=8> */
[----:B------:R0:W-:Y:S04]  /*5f0e0*/  STL.64 [R1+0x100], R44 ;  /* 0x0001002c01007387 */ /* 0x0001e80000100a00 */
[----:B------:R-:W-:Y:S04]  /*5f0f0*/  STL.64 [R1+0x108], R46 ;  /* 0x0001082e01007387 */ /* 0x000fe80000100a00 */
[----:B0-----:R-:W2:Y:S04]  /*5f100*/  LDL.LU.64 R44, [R1+0x51f8] ;  /* 0x0051f800012c7983 */ /* 0x001ea80000300a00 */
[----:B------:R-:W-:Y:S04]  /*5f110*/  STL.64 [R1+0x5140], R18 ;  /* 0x0051401201007387 */ /* 0x000fe80000100a00 */
[----:B------:R0:W-:Y:S04]  /*5f120*/  STL.64 [R1+0x5138], R16 ;  /* 0x0051381001007387 */ /* 0x0001e80000100a00 */
[----:B0-----:R-:W4:Y:S04]  /*5f130*/  LDL.LU R16, [R1+0x570] ;  /* 0x0005700001107983 */ /* 0x001f280000300800 */
[----:B------:R-:W4:Y:S04]  /*5f140*/  LDL.LU R17, [R1+0x574] ;  /* 0x0005740001117983 */ /* 0x000f280000300800 */
[----:B------:R-:W4:Y:S04]  /*5f150*/  LDL.LU R18, [R1+0x578] ;  /* 0x0005780001127983 */ /* 0x000f280000300800 */
[----:B------:R-:W4:Y:S01]  /*5f160*/  LDL.LU R19, [R1+0x57c] ;  /* 0x00057c0001137983 */ /* 0x000f220000300800 */
[C---:B------:R-:W-:Y:S03]  /*5f170*/  HMMA.16816.F32.BF16 R32, R8.reuse, R32, R40 ;  /* 0x000000200820723c */ /* 0x040fe60000041828 */
[----:B------:R-:W2:Y:S04]  /*5f180*/  LDL.LU.64 R42, [R1+0x51f0] ;  /* 0x0051f000012a7983 */ /* 0x000ea80000300a00 */
[----:B------:R-:W2:Y:S11]  /*5f190*/  LDL.LU.64 R40, [R1+0x51e8] ;  /* 0x0051e80001287983 */ /* 0x000eb60000300a00 */
[----:B------:R-:W-:Y:S05]  /*5f1a0*/  @!UPT UIADD3 URZ, URZ, URZ, URZ ;  /* 0x0000003f3f3ff290 */ /* 0x000fea000fffe03f */
[----:B------:R-:W-:Y:S04]  /*5f1b0*/  STL.64 [R1+0xf0], R32 ;  /* 0x0000f02001007387 */ /* 0x000fe80000100a00 */
[----:B------:R0:W-:Y:S04]  /*5f1c0*/  STL.64 [R1+0xf8], R34 ;  /* 0x0000f82201007387 */ /* 0x0001e80000100a00 */
[----:B0-----:R-:W2:Y:S04]  /*5f1d0*/  LDL.LU.64 R34, [R1+0x51e0] ;  /* 0x0051e00001227983 */ /* 0x001ea80000300a00 */
[----:B------:R-:W2:Y:S01]  /*5f1e0*/  LDL.LU.64 R32, [R1+0x51d8] ;  /* 0x0051d80001207983 */ /* 0x000ea20000300a00 */
[----:B----4-:R-:W-:Y:S11]  /*5f1f0*/  HMMA.16816.F32.BF16 R16, R8, R48, R16 ;  /* 0x000000300810723c */ /* 0x010ff60000041810 */
[----:B------:R-:W-:Y:S11]  /*5f200*/  @!UPT UIADD3 URZ, URZ, URZ, URZ ;  /* 0x0000003f3f3ff290 */ /* 0x000ff6000fffe03f */
[----:B------:R-:W-:Y:S01]  /*5f210*/  @!UPT UIADD3 URZ, URZ, URZ, URZ ;  /* 0x0000003f3f3ff290 */ /* 0x000fe2000fffe03f */
[----:B------:R-:W-:Y:S04]  /*5f220*/  STL.64 [R1+0x580], R16 ;  /* 0x0005801001007387 */ /* 0x000fe80000100a00 */
[----:B------:R0:W-:Y:S04]  /*5f230*/  STL.64 [R1+0x588], R18 ;  /* 0x0005881201007387 */ /* 0x0001e80000100a00 */
[----:B------:R-:W4:Y:S01]  /*5f240*/  LDL.LU.64 R50, [R1+0x51d0] ;  /* 0x0051d00001327983 */ /* 0x000f220000300a00 */
[----:B0-----:R-:W-:Y:S02]  /*5f250*/  IMAD.MOV.U32 R19, RZ, RZ, R48 ;  /* 0x000000ffff137224 */ /* 0x001fe400078e0030 */
[----:B------:R-:W-:-:S02]  /*5f260*/  IMAD.MOV.U32 R18, RZ, RZ, R49 ;  /* 0x000000ffff127224 */ /* 0x000fc400078e0031 */
[----:B------:R-:W2:Y:S02]  /*5f270*/  LDL.LU.64 R48, [R1+0x51c8] ;  /* 0x0051c80001307983 */ /* 0x000ea40000300a00 */
[----:B--2---:R-:W-:Y:S02]  /*5f280*/  HMMA.16816.F32.BF16 R8, R8, R48, R12 ;  /* 0x000000300808723c */ /* 0x004fe4000004180c */
[----:B------:R-:W2:Y:S04]  /*5f290*/  LDL.LU.64 R14, [R1+0x51c0] ;  /* 0x0051c000010e7983 */ /* 0x000ea80000300a00 */
[----:B------:R-:W2:Y:S11]  /*5f2a0*/  LDL.LU.64 R12, [R1+0x51b8] ;  /* 0x0051b800010c7983 */ /* 0x000eb60000300a00 */
[----:B------:R-:W-:Y:S06]  /*5f2b0*/  @!UPT UIADD3 URZ, URZ, URZ, URZ ;  /* 0x0000003f3f3ff290 */ /* 0x000fec000fffe03f */
[----:B------:R0:W-:Y:S04]  /*5f2c0*/  STL.64 [R1+0xe0], R8 ;  /* 0x0000e00801007387 */ /* 0x0001e80000100a00 */
[----:B------:R1:W-:Y:S04]  /*5f2d0*/  STL.64 [R1+0xe8], R10 ;  /* 0x0000e80a01007387 */ /* 0x0003e80000100a00 */
[----:B0-----:R-:W3:Y:S04]  /*5f2e0*/  LDL.LU R8, [R1+0x370] ;  /* 0x0003700001087983 */ /* 0x001ee80000300800 */
[----:B------:R-:W3:Y:S04]  /*5f2f0*/  LDL.LU R9, [R1+0x374] ;  /* 0x0003740001097983 */ /* 0x000ee80000300800 */
[----:B-1----:R-:W3:Y:S04]  /*5f300*/  LDL.LU R10, [R1+0x378] ;  /* 0x00037800010a7983 */ /* 0x002ee80000300800 */
[----:B------:R-:W3:Y:S04]  /*5f310*/  LDL.LU R11, [R1+0x37c] ;  /* 0x00037c00010b7983 */ /* 0x000ee80000300800 */
        /* <DEDUP_REMOVED lines=14> */
[C---:B----4-:R-:W-:Y:S11]  /*5f400*/  HMMA.16816.F32.BF16 R48, R12.reuse, R24, R48 ;  /* 0x000000180c30723c */ /* 0x050ff60000041830 */
[----:B------:R-:W-:Y:S11]  /*5f410*/  @!UPT UIADD3 URZ, URZ, URZ, URZ ;  /* 0x0000003f3f3ff290 */ /* 0x000ff6000fffe03f */
[----:B------:R-:W-:Y:S01]  /*5f420*/  @!UPT UIADD3 URZ, URZ, URZ, URZ ;  /* 0x0000003f3f3ff290 */ /* 0x000fe2000fffe03f */
[----:B------:R-:W-:Y:S04]  /*5f430*/  STL.64 [R1+0x380], R48 ;  /* 0x0003803001007387 */ /* 0x000fe80000100a00 */
[----:B------:R-:W-:Y:S01]  /*5f440*/  STL.64 [R1+0x388], R50 ;  /* 0x0003883201007387 */ /* 0x000fe20000100a00 */
[C---:B------:R-:W-:Y:S08]  /*5f450*/  HMMA.16816.F32.BF16 R4, R12.reuse, R40, R4 ;  /* 0x000000280c04723c */ /* 0x040ff00000041804 */
[C---:B---3--:R-:W-:Y:S01]  /*5f460*/  HMMA.16816.F32.BF16 R8, R12.reuse, R28, R8 ;  /* 0x0000001c0c08723c */ /* 0x048fe20000041808 */
[----:B--2---:R-:W-:Y:S04]  /*5f470*/  STL.64 [R1+0x5120], R30 ;  /* 0x0051201e01007387 */ /* 0x004fe80000100a00 */
[----:B------:R-:W-:Y:S11]  /*5f480*/  STL.64 [R1+0x5118], R28 ;  /* 0x0051181c01007387 */ /* 0x000ff60000100a00 */
[----:B------:R-:W-:Y:S07]  /*5f490*/  @!UPT UIADD3 URZ, URZ, URZ, URZ ;  /* 0x0000003f3f3ff290 */ /* 0x000fee000fffe03f */
[----:B------:R-:W-:Y:S04]  /*5f4a0*/  STL.64 [R1+0x370], R8 ;  /* 0x0003700801007387 */ /* 0x000fe80000100a00 */
[----:B------:R0:W-:Y:S02]  /*5f4b0*/  STL.64 [R1+0x378], R10 ;  /* 0x0003780a01007387 */ /* 0x0001e40000100a00 */
[C---:B0-----:R-:W-:Y:S02]  /*5f4c0*/  HMMA.16816.F32.BF16 R8, R12.reuse, R32, R56 ;  /* 0x000000200c08723c */ /* 0x041fe40000041838 */
[----:B------:R-:W-:Y:S04]  /*5f4d0*/  STL.64 [R1+0x5130], R34 ;  /* 0x0051302201007387 */ /* 0x000fe80000100a00 */
[----:B------:R-:W-:Y:S11]  /*5f4e0*/  STL.64 [R1+0x5128], R32 ;  /* 0x0051282001007387 */ /* 0x000ff60000100a00 */
[----:B------:R-:W-:Y:S06]  /*5f4f0*/  @!UPT UIADD3 URZ, URZ, URZ, URZ ;  /* 0x0000003f3f3ff290 */ /* 0x000fec000fffe03f */
[----:B------:R-:W-:Y:S04]  /*5f500*/  STL.64 [R1+0x360], R8 ;  /* 0x0003600801007387 */ /* 0x000fe80000100a00 */
[----:B------:R0:W-:Y:S02]  /*5f510*/  STL.64 [R1+0x368], R10 ;  /* 0x0003680a01007387 */ /* 0x0001e40000100a00 */
[----:B0-----:R-:W-:Y:S02]  /*5f520*/  HMMA.16816.F32.BF16 R8, R12, R36, R52 ;  /* 0x000000240c08723c */ /* 0x001fe40000041834 */
[----:B------:R-:W-:Y:S04]  /*5f530*/  STL [R1+0x5150], R38 ;  /* 0x0051502601007387 */ /* 0x000fe80000100800 */
[----:B------:R-:W-:Y:S11]  /*5f540*/  STL.64 [R1+0x5148], R36 ;  /* 0x0051482401007387 */ /* 0x000ff60000100a00 */
[----:B------:R-:W-:Y:S06]  /*5f550*/  @!UPT UIADD3 URZ, URZ, URZ, URZ ;  /* 0x0000003f3f3ff290 */ /* 0x000fec000fffe03f */
[----:B------:R-:W-:Y:S04]  /*5f560*/  STL.64 [R1+0x350], R8 ;  /* 0x0003500801007387 */ /* 0x000fe80000100a00 */
[----:B------:R-:W-:Y:S04]  /*5f570*/  STL.64 [R1+0x358], R10 ;  /* 0x0003580a01007387 */ /* 0x000fe80000100a00 */
[----:B------:R-:W-:Y:S04]  /*5f580*/  STL.64 [R1+0x5160], R42 ;  /* 0x0051602a01007387 */ /* 0x000fe80000100a00 */
[----:B------:R-:W-:Y:S04]  /*5f590*/  STL.64 [R1+0x5158], R40 ;  /* 0x0051582801007387 */ /* 0x000fe80000100a00 */
[----:B------:R0:W-:Y:S04]  /*5f5a0*/  STL.64 [R1+0x340], R4 ;  /* 0x0003400401007387 */ /* 0x0001e80000100a00 */
[----:B------:R1:W-:Y:S01]  /*5f5b0*/  STL.64 [R1+0x348], R6 ;  /* 0x0003480601007387 */ /* 0x0003e20000100a00 */
[----:B------:R-:W-:-:S02]  /*5f5c0*/  IMAD.MOV.U32 R52, RZ, RZ, R39 ;  /* 0x000000ffff347224 */ /* 0x000fc400078e0027 */
[----:B------:R-:W-:Y:S01]  /*5f5d0*/  IMAD.MOV.U32 R53, RZ, RZ, R27 ;  /* 0x000000ffff357224 */ /* 0x000fe200078e001b */
[----:B------:R-:W2:Y:S04]  /*5f5e0*/  LDSM.16.MT88.4 R8, [R23+0x2000] ;  /* 0x002000001708783b */ /* 0x000ea80000004200 */
[----:B0-----:R-:W3:Y:S04]  /*5f5f0*/  LDL.LU R4, [R1+0x320] ;  /* 0x0003200001047983 */ /* 0x001ee80000300800 */
[----:B------:R-:W3:Y:S04]  /*5f600*/  LDL.LU R5, [R1+0x324] ;  /* 0x0003240001057983 */ /* 0x000ee80000300800 */
[----:B-1----:R-:W4:Y:S04]  /*5f610*/  LDL.LU R6, [R1+0x328] ;  /* 0x0003280001067983 */ /* 0x002f280000300800 */
[----:B------:R-:W4:Y:S04]  /*5f620*/  LDL.LU R7, [R1+0x32c] ;  /* 0x00032c0001077983 */ /* 0x000f280000300800 */
[----:B----4-:R-:W-:Y:S04]  /*5f630*/  STL.64 [R1+0x5180], R6 ;  /* 0x0051800601007387 */ /* 0x010fe80000100a00 */
[----:B---3--:R0:W-:Y:S04]  /*5f640*/  STL.64 [R1+0x5178], R4 ;  /* 0x0051780401007387 */ /* 0x0081e80000100a00 */
[----:B------:R1:W-:Y:S04]  /*5f650*/  STL.64 [R1+0x5188], R52 ;  /* 0x0051883401007387 */ /* 0x0003e80000100a00 */
[----:B0-----:R-:W3:Y:S04]  /*5f660*/  LDL.LU R4, [R1+0x680] ;  /* 0x0006800001047983 */ /* 0x001ee80000300800 */
[----:B------:R-:W3:Y:S04]  /*5f670*/  LDL.LU R5, [R1+0x684] ;  /* 0x0006840001057983 */ /* 0x000ee80000300800 */
[----:B------:R-:W4:Y:S04]  /*5f680*/  LDL.LU R6, [R1+0x688] ;  /* 0x0006880001067983 */ /* 0x000f280000300800 */
[----:B------:R-:W4:Y:S01]  /*5f690*/  LDL.LU R7, [R1+0x68c] ;  /* 0x00068c0001077983 */ /* 0x000f220000300800 */
[----:B-1----:R-:W-:-:S02]  /*5f6a0*/  IMAD.MOV.U32 R52, RZ, RZ, R26 ;  /* 0x000000ffff347224 */ /* 0x002fc400078e001a */
[----:B------:R-:W-:Y:S01]  /*5f6b0*/  IMAD.MOV.U32 R53, RZ, RZ, R22 ;  /* 0x000000ffff357224 */ /* 0x000fe200078e0016 */
[----:B----4-:R-:W-:Y:S04]  /*5f6c0*/  STL.64 [R1+0x5198], R6 ;  /* 0x0051980601007387 */ /* 0x010fe80000100a00 */
[----:B---3--:R0:W-:Y:S04]  /*5f6d0*/  STL.64 [R1+0x5190], R4 ;  /* 0x0051900401007387 */ /* 0x0081e80000100a00 */
[----:B------:R1:W-:Y:S04]  /*5f6e0*/  STL.64 [R1+0x51a0], R52 ;  /* 0x0051a03401007387 */ /* 0x0003e80000100a00 */
[----:B0-----:R-:W3:Y:S04]  /*5f6f0*/  LDL.LU R4, [R1+0x690] ;  /* 0x0006900001047983 */ /* 0x001ee80000300800 */
[----:B------:R-:W3:Y:S04]  /*5f700*/  LDL.LU R5, [R1+0x694] ;  /* 0x0006940001057983 */ /* 0x000ee80000300800 */
[----:B------:R-:W3:Y:S04]  /*5f710*/  LDL.LU R6, [R1+0x698] ;  /* 0x0006980001067983 */ /* 0x000ee80000300800 */
[----:B------:R-:W3:Y:S04]  /*5f720*/  LDL.LU R7, [R1+0x69c] ;  /* 0x00069c0001077983 */ /* 0x000ee80000300800 */
[----:B-1----:R-:W4:Y:S04]  /*5f730*/  LDL.LU R52, [R1+0x330] ;  /* 0x0003300001347983 */ /* 0x002f280000300800 */
[----:B------:R-:W4:Y:S04]  /*5f740*/  LDL.LU R53, [R1+0x334] ;  /* 0x0003340001357983 */ /* 0x000f280000300800 */
[----:B------:R-:W4:Y:S04]  /*5f750*/  LDL.LU R54, [R1+0x338] ;  /* 0x0003380001367983 */ /* 0x000f280000300800 */
        /* <DEDUP_REMOVED lines=27> */
[----:B--2---:R-:W-:Y:S04]  /*5f910*/  STL.64 [R1+0x50b0], R10 ;  /* 0x0050b00a01007387 */ /* 0x004fe80000100a00 */
[----:B------:R-:W-:Y:S01]  /*5f920*/  STL.64 [R1+0x50a8], R8 ;  /* 0x0050a80801007387 */ /* 0x000fe20000100a00 */
[C---:B----4-:R-:W-:Y:S11]  /*5f930*/  HMMA.16816.F32.BF16 R52, R12.reuse, R44, R52 ;  /* 0x0000002c0c34723c */ /* 0x050ff60000041834 */
[----:B------:R-:W-:Y:S11]  /*5f940*/  @!UPT UIADD3 URZ, URZ, URZ, URZ ;  /* 0x0000003f3f3ff290 */ /* 0x000ff6000fffe03f */
[----:B------:R-:W-:Y:S01]  /*5f950*/  @!UPT UIADD3 URZ, URZ, URZ, URZ ;  /* 0x0000003f3f3ff290 */ /* 0x000fe2000fffe03f */
[----:B------:R0:W-:Y:S04]  /*5f960*/  STL.64 [R1+0x330], R52 ;  /* 0x0003303401007387 */ /* 0x0001e80000100a00 */
[----:B------:R3:W-:Y:S04]  /*5f970*/  STL.64 [R1+0x338], R54 ;  /* 0x0003383601007387 */ /* 0x0007e80000100a00 */
[----:B0-----:R-:W3:Y:S02]  /*5f980*/  LDL.LU.64 R52, [R1+0x51a0] ;  /* 0x0051a00001347983 */ /* 0x001ee40000300a00 */
[C---:B---3--:R-:W-:Y:S02]  /*5f990*/  HMMA.16816.F32.BF16 R52, R12.reuse, R52, R4 ;  /* 0x000000340c34723c */ /* 0x048fe40000041804 */
[----:B------:R-:W2:Y:S04]  /*5f9a0*/  LDL.LU.64 R6, [R1+0x5198] ;  /* 0x0051980001067983 */ /* 0x000ea80000300a00 */
[----:B------:R-:W2:Y:S11]  /*5f9b0*/  LDL.LU.64 R4, [R1+0x5190] ;  /* 0x0051900001047983 */ /* 0x000eb60000300a00 */
[----:B------:R-:W-:Y:S06]  /*5f9c0*/  @!UPT UIADD3 URZ, URZ, URZ, URZ ;  /* 0x0000003f3f3ff290 */ /* 0x000fec000fffe03f */
[----:B------:R0:W-:Y:S04]  /*5f9d0*/  STL.64 [R1+0x690], R52 ;  /* 0x0006903401007387 */ /* 0x0001e80000100a00 */
[----:B------:R2:W-:Y:S04]  /*5f9e0*/  STL.64 [R1+0x698], R54 ;  /* 0x0006983601007387 */ /* 0x0005e80000100a00 */
[----:B0-----:R-:W2:Y:S02]  /*5f9f0*/  LDL.LU.64 R52, [R1+0x5188] ;  /* 0x0051880001347983 */ /* 0x001ea40000300a00 */
[C---:B--2---:R-:W-:Y:S02]  /*5fa00*/  HMMA.16816.F32.BF16 R52, R12.reuse, R52, R4 ;  /* 0x000000340c34723c */ /* 0x044fe40000041804 */
[----:B------:R-:W2:Y:S04]  /*5fa10*/  LDL.LU.64 R6, [R1+0x5180] ;  /* 0x0051800001067983 */ /* 0x000ea80000300a00 */
[----:B------:R-:W2:Y:S11]  /*5fa20*/  LDL.LU.64 R4, [R1+0x5178] ;  /* 0x0051780001047983 */ /* 0x000eb60000300a00 */
[----:B------:R-:W-:Y:S06]  /*5fa30*/  @!UPT UIADD3 URZ, URZ, URZ, URZ ;  /* 0x0000003f3f3ff290 */ /* 0x000fec000fffe03f */
[----:B------:R0:W-:Y:S04]  /*5fa40*/  STL.64 [R1+0x680], R52 ;  /* 0x0006803401007387 */ /* 0x0001e80000100a00 */
[----:B------:R1:W-:Y:S04]  /*5fa50*/  STL.64 [R1+0x688], R54 ;  /* 0x0006883601007387 */ /* 0x0003e80000100a00 */
[----:B0-----:R-:W1:Y:S02]  /*5fa60*/  LDL.LU.64 R52, [R1+0x5170] ;  /* 0x0051700001347983 */ /* 0x001e640000300a00 */
[C---:B-1----:R-:W-:Y:S02]  /*5fa70*/  HMMA.16816.F32.BF16 R52, R12.reuse, R52, R56 ;  /* 0x000000340c34723c */ /* 0x042fe40000041838 */
[----:B------:R-:W3:Y:S06]  /*5fa80*/  LDL.LU.64 R56, [R1+0x5168] ;  /* 0x0051680001387983 */ /* 0x000eec0000300a00 */
[----:B------:R-:W-:Y:S11]  /*5fa90*/  HMMA.16816.F32.BF16 R36, R12, R16, R36 ;  /* 0x000000100c24723c */ /* 0x000ff60000041824 */
[----:B------:R-:W-:Y:S04]  /*5faa0*/  @!UPT UIADD3 URZ, URZ, URZ, URZ ;  /* 0x0000003f3f3ff290 */ /* 0x000fe8000fffe03f */
[----:B------:R0:W-:Y:S04]  /*5fab0*/  STL.64 [R1+0x670], R52 ;  /* 0x0006703401007387 */ /* 0x0001e80000100a00 */
[----:B------:R1:W-:Y:S04]  /*5fac0*/  STL.64 [R1+0x678], R54 ;  /* 0x0006783601007387 */ /* 0x0003e80000100a00 */
[----:B0-----:R-:W4:Y:S04]  /*5fad0*/  LDL.LU R52, [R1+0x530] ;  /* 0x0005300001347983 */ /* 0x001f280000300800 */
[----:B------:R-:W4:Y:S04]  /*5fae0*/  LDL.LU R53, [R1+0x534] ;  /* 0x0005340001357983 */ /* 0x000f280000300800 */
[----:B-1----:R-:W4:Y:S04]  /*5faf0*/  LDL.LU R54, [R1+0x538] ;  /* 0x0005380001367983 */ /* 0x002f280000300800 */
[----:B------:R-:W4:Y:S01]  /*5fb00*/  LDL.LU R55, [R1+0x53c] ;  /* 0x00053c0001377983 */ /* 0x000f220000300800 */
[----:B------:R-:W-:-:S02]  /*5fb10*/  IMAD.MOV.U32 R8, RZ, RZ, R19 ;  /* 0x000000ffff087224 */ /* 0x000fc400078e0013 */
[----:B------:R-:W-:Y:S02]  /*5fb20*/  IMAD.MOV.U32 R9, RZ, RZ, R18 ;  /* 0x000000ffff097224 */ /* 0x000fe400078e0012 */
[----:B------:R-:W-:Y:S01]  /*5fb30*/  IMAD.MOV.U32 R22, RZ, RZ, R17 ;  /* 0x000000ffff167224 */ /* 0x000fe200078e0011 */
[----:B---3--:R-:W-:Y:S11]  /*5fb40*/  HMMA.16816.F32.BF16 R40, R12, R56, R40 ;  /* 0x000000380c28723c */ /* 0x008ff60000041828 */
[----:B------:R-:W-:Y:S11]  /*5fb50*/  @!UPT UIADD3 URZ, URZ, URZ, URZ ;  /* 0x0000003f3f3ff290 */ /* 0x000ff6000fffe03f */
[----:B------:R-:W-:Y:S01]  /*5fb60*/  @!UPT UIADD3 URZ, URZ, URZ, URZ ;  /* 0x0000003f3f3ff290 */ /* 0x000fe2000fffe03f */
        /* <DEDUP_REMOVED lines=8> */
[----:B------:R-:W2:Y:S04]  /*5fbf0*/  LDL.LU R59, [R1+0x54c] ;  /* 0x00054c00013b7983 */ /* 0x000ea80000300800 */
[----:B------:R-:W-:Y:S04]  /*5fc00*/  STL.64 [R1+0x650], R36 ;  /* 0x0006502401007387 */ /* 0x000fe80000100a00 */
[----:B------:R0:W-:Y:S04]  /*5fc10*/  STL.64 [R1+0x658], R38 ;  /* 0x0006582601007387 */ /* 0x0001e80000100a00 */
[----:B0-----:R-:W2:Y:S01]  /*5fc20*/  LDL.LU R38, [R1+0x5150] ;  /* 0x0051500001267983 */ /* 0x001ea20000300800 */
[----:B------:R-:W-:-:S03]  /*5fc30*/  IMAD.MOV.U32 R39, RZ, RZ, R16 ;  /* 0x000000ffff277224 */ /* 0x000fc600078e0010 */
[----:B------:R-:W2:Y:S04]  /*5fc40*/  LDL.LU.64 R36, [R1+0x5148] ;  /* 0x0051480001247983 */ /* 0x000ea80000300a00 */
[----:B------:R-:W2:Y:S04]  /*5fc50*/  LDL.LU.64 R18, [R1+0x5140] ;  /* 0x0051400001127983 */ /* 0x000ea80000300a00 */
        /* <DEDUP_REMOVED lines=21> */
[----:B------:R-:W2:Y:S04]  /*5fdb0*/  LDL.LU.64 R28, [R1+0x5118] ;  /* 0x00511800011c7983 */ /* 0x000ea80000300a00 */
[----:B------:R-:W2:Y:S04]  /*5fdc0*/  LDL.LU.64 R24, [R1+0x5110] ;  /* 0x0051100001187983 */ /* 0x000ea80000300a00 */
[----:B------:R-:W-:Y:S04]  /*5fdd0*/  STL.64 [R1+0x620], R48 ;  /* 0x0006203001007387 */ /* 0x000fe80000100a00 */
[----:B------:R0:W-:Y:S04]  /*5fde0*/  STL.64 [R1+0x628], R50 ;  /* 0x0006283201007387 */ /* 0x0001e80000100a00 */
[----:B0-----:R-:W2:Y:S04]  /*5fdf0*/  LDL.LU.64 R50, [R1+0x5108] ;  /* 0x0051080001327983 */ /* 0x001ea80000300a00 */
[----:B------:R-:W2:Y:S04]  /*5fe00*/  LDL.LU.64 R48, [R1+0x5100] ;  /* 0x0051000001307983 */ /* 0x000ea80000300a00 */
[----:B------:R-:W-:Y:S01]  /*5fe10*/  STL.64 [R1+0x50c8], R8 ;  /* 0x0050c80801007387 */ /* 0x000fe20000100a00 */
[----:B--2---:R-:W-:Y:S03]  /*5fe20*/  HMMA.16816.F32.BF16 R12, R12, R48, R4 ;  /* 0x000000300c0c723c */ /* 0x004fe60000041804 */
        /* <DEDUP_REMOVED lines=8> */
[----:B------:R-:W3:Y:S04]  /*5feb0*/  LDL.LU R15, [R1+0x51c] ;  /* 0x00051c00010f7983 */ /* 0x000ee80000300800 */
[----:B------:R-:W-:Y:S04]  /*5fec0*/  STL.64 [R1+0x50c0], R50 ;  /* 0x0050c03201007387 */ /* 0x000fe80000100a00 */
[----:B------:R0:W-:Y:S04]  /*5fed0*/  STL.64 [R1+0x50b8], R48 ;  /* 0x0050b83001007387 */ /* 0x0001e80000100a00 */
[----:B0-----:R-:W3:Y:S04]  /*5fee0*/  LDL.LU R48, [R1+0x560] ;  /* 0x0005600001307983 */ /* 0x001ee80000300800 */
[----:B------:R-:W3:Y:S04]  /*5fef0*/  LDL.LU R49, [R1+0x564] ;  /* 0x0005640001317983 */ /* 0x000ee80000300800 */
[----:B------:R-:W3:Y:S04]  /*5ff00*/  LDL.LU R50, [R1+0x568] ;  /* 0x0005680001327983 */ /* 0x000ee80000300800 */
[----:B------:R-:W3:Y:S04]  /*5ff10*/  LDL.LU R51, [R1+0x56c] ;  /* 0x00056c0001337983 */ /* 0x000ee80000300800 */
[----:B------:R0:W-:Y:S01]  /*5ff20*/  STL.64 [R1+0x50a0], R24 ;  /* 0x0050a01801007387 */ /* 0x0001e20000100a00 */
[C---:B--2---:R-:W-:Y:S08]  /*5ff30*/  HMMA.16816.F32.BF16 R16, R4.reuse, R24, R16 ;  /* 0x000000180410723c */ /* 0x044ff00000041810 */
[C---:B---3--:R-:W-:Y:S11]  /*5ff40*/  HMMA.16816.F32.BF16 R48, R4.reuse, R20, R48 ;  /* 0x000000140430723c */ /* 0x048ff60000041830 */
[----:B------:R-:W-:Y:S11]  /*5ff50*/  @!UPT UIADD3 URZ, URZ, URZ, URZ ;  /* 0x0000003f3f3ff290 */ /* 0x000ff6000fffe03f */
[----:B------:R-:W-:Y:S01]  /*5ff60*/  @!UPT UIADD3 URZ, URZ, URZ, URZ ;  /* 0x0000003f3f3ff290 */ /* 0x000fe2000fffe03f */
[----:B------:R-:W-:Y:S04]  /*5ff70*/  STL.64 [R1+0x570], R48 ;  /* 0x0005703001007387 */ /* 0x000fe80000100a00 */
[----:B------:R-:W-:Y:S04]  /*5ff80*/  STL.64 [R1+0x578], R50 ;  /* 0x0005783201007387 */ /* 0x000fe80000100a00 */
[----:B0-----:R-:W2:Y:S04]  /*5ff90*/  LDL.LU R24, [R1+0x520] ;  /* 0x0005200001187983 */ /* 0x001ea80000300800 */
[----:B------:R-:W-:Y:S04]  /*5ffa0*/  STL.64 [R1+0x560], R16 ;  /* 0x0005601001007387 */ /* 0x000fe80000100a00 */
[----:B------:R0:W-:Y:S04]  /*5ffb0*/  STL.64 [R1+0x568], R18 ;  /* 0x0005681201007387 */ /* 0x0001e80000100a00 */
[----:B------:R-:W2:Y:S04]  /*5ffc0*/  LDL.LU R25, [R1+0x524] ;  /* 0x0005240001197983 */ /* 0x000ea80000300800 */
[----:B------:R-:W2:Y:S01]  /*5ffd0*/  LDL.LU R26, [R1+0x528] ;  /* 0x00052800011a7983 */ /* 0x000ea20000300800 */
[C---:B0-----:R-:W-:Y:S03]  /*5ffe0*/  HMMA.16816.F32.BF16 R16, R4.reuse, R28, R56 ;  /* 0x0000001c0410723c */ /* 0x041fe60000041838 */
[----:B------:R-:W2:Y:S04]  /*5fff0*/  LDL.LU R27, [R1+0x52c] ;  /* 0x00052c00011b7983 */ /* 0x000ea80000300800 */
[----:B------:R-:W-:Y:S04]  /*60000*/  STL.64 [R1+0x5098], R30 ;  /* 0x0050981e01007387 */ /* 0x000fe80000100a00 */
[----:B------:R-:W-:Y:S11]  /*60010*/  STL.64 [R1+0x5090], R28 ;  /* 0x0050901c01007387 */ /* 0x000ff60000100a00 */
[----:B------:R-:W-:Y:S01]  /*60020*/  @!UPT UIADD3 URZ, URZ, URZ, URZ ;  /* 0x0000003f3f3ff290 */ /* 0x000fe2000fffe03f */
[----:B------:R-:W-:Y:S04]  /*60030*/  STL.64 [R1+0x550], R16 ;  /* 0x0005501001007387 */ /* 0x000fe80000100a00 */
[----:B------:R4:W-:Y:S02]  /*60040*/  STL.64 [R1+0x558], R18 ;  /* 0x0005581201007387 */ /* 0x0009e40000100a00 */
[C---:B----4-:R-:W-:Y:S02]  /*60050*/  HMMA.16816.F32.BF16 R16, R4.reuse, R32, R52 ;  /* 0x000000200410723c */ /* 0x050fe40000041834 */
[----:B------:R-:W3:Y:S11]  /*60060*/  LDL.LU R52, [R1+0x4d0] ;  /* 0x0004d00001347983 */ /* 0x000ef60000300800 */
[----:B------:R-:W-:Y:S10]  /*60070*/  @!UPT UIADD3 URZ, URZ, URZ, URZ ;  /* 0x0000003f3f3ff290 */ /* 0x000ff4000fffe03f */
[----:B------:R0:W-:Y:S04]  /*60080*/  STL.64 [R1+0x540], R16 ;  /* 0x0005401001007387 */ /* 0x0001e80000100a00 */
[----:B------:R1:W-:Y:S04]  /*60090*/  STL.64 [R1+0x548], R18 ;  /* 0x0005481201007387 */ /* 0x0003e80000100a00 */
[----:B------:R-:W3:Y:S04]  /*600a0*/  LDL.LU R53, [R1+0x4d4] ;  /* 0x0004d40001357983 */ /* 0x000ee80000300800 */
[----:B------:R-:W3:Y:S04]  /*600b0*/  LDL.LU R54, [R1+0x4d8] ;  /* 0x0004d80001367983 */ /* 0x000ee80000300800 */
[----:B------:R-:W3:Y:S04]  /*600c0*/  LDL.LU R55, [R1+0x4dc] ;  /* 0x0004dc0001377983 */ /* 0x000ee80000300800 */
[----:B------:R-:W4:Y:S04]  /*600d0*/  LDL.LU R48, [R1+0x4e0] ;  /* 0x0004e00001307983 */ /* 0x000f280000300800 */
[----:B------:R-:W4:Y:S04]  /*600e0*/  LDL.LU R49, [R1+0x4e4] ;  /* 0x0004e40001317983 */ /* 0x000f280000300800 */
[----:B------:R-:W4:Y:S04]  /*600f0*/  LDL.LU R50, [R1+0x4e8] ;  /* 0x0004e80001327983 */ /* 0x000f280000300800 */
[----:B------:R-:W4:Y:S04]  /*60100*/  LDL.LU R51, [R1+0x4ec] ;  /* 0x0004ec0001337983 */ /* 0x000f280000300800 */
[----:B0-----:R-:W3:Y:S04]  /*60110*/  LDL.LU R16, [R1+0x920] ;  /* 0x0009200001107983 */ /* 0x001ee80000300800 */
[----:B------:R-:W3:Y:S04]  /*60120*/  LDL.LU R17, [R1+0x924] ;  /* 0x0009240001117983 */ /* 0x000ee80000300800 */
[----:B-1----:R-:W3:Y:S04]  /*60130*/  LDL.LU R18, [R1+0x928] ;  /* 0x0009280001127983 */ /* 0x002ee80000300800 */
[----:B------:R-:W3:Y:S01]  /*60140*/  LDL.LU R19, [R1+0x92c] ;  /* 0x00092c0001137983 */ /* 0x000ee20000300800 */
[C---:B------:R-:W-:Y:S03]  /*60150*/  HMMA.16816.F32.BF16 R12, R4.reuse, R40, R12 ;  /* 0x00000028040c723c */ /* 0x040fe6000004180c */
[----:B------:R-:W4:Y:S04]  /*60160*/  LDL.LU R56, [R1+0x500] ;  /* 0x0005000001387983 */ /* 0x000f280000300800 */
[----:B------:R-:W4:Y:S04]  /*60170*/  LDL.LU R57, [R1+0x504] ;  /* 0x0005040001397983 */ /* 0x000f280000300800 */
[----:B------:R-:W4:Y:S04]  /*60180*/  LDL.LU R58, [R1+0x508] ;  /* 0x00050800013a7983 */ /* 0x000f280000300800 */
[----:B------:R-:W4:Y:S04]  /*60190*/  LDL.LU R59, [R1+0x50c] ;  /* 0x00050c00013b7983 */ /* 0x000f280000300800 */
[----:B------:R-:W-:Y:S04]  /*601a0*/  STL.64 [R1+0x5088], R34 ;  /* 0x0050882201007387 */ /* 0x000fe80000100a00 */
[----:B------:R-:W-:Y:S04]  /*601b0*/  STL.64 [R1+0x5080], R32 ;  /* 0x0050802001007387 */ /* 0x000fe80000100a00 */
[----:B------:R-:W-:Y:S04]  /*601c0*/  STL [R1+0x5078], R38 ;  /* 0x0050782601007387 */ /* 0x000fe80000100800 */
[----:B------:R0:W-:Y:S01]  /*601d0*/  STL.64 [R1+0x5070], R36 ;  /* 0x0050702401007387 */ /* 0x0001e20000100a00 */
[C---:B--2---:R-:W-:Y:S11]  /*601e0*/  HMMA.16816.F32.BF16 R24, R4.reuse, R36, R24 ;  /* 0x000000240418723c */ /* 0x044ff60000041818 */
[----:B------:R-:W-:Y:S11]  /*601f0*/  @!UPT UIADD3 URZ, URZ, URZ, URZ ;  /* 0x0000003f3f3ff290 */ /* 0x000ff6000fffe03f */
[----:B------:R-:W-:Y:S01]  /*60200*/  @!UPT UIADD3 URZ, URZ, URZ, URZ ;  /* 0x0000003f3f3ff290 */ /* 0x000fe2000fffe03f */
[----:B------:R1:W-:Y:S04]  /*60210*/  STL.64 [R1+0x530], R24 ;  /* 0x0005301801007387 */ /* 0x0003e80000100a00 */
[----:B------:R2:W-:Y:S04]  /*60220*/  STL.64 [R1+0x538], R26 ;  /* 0x0005381a01007387 */ /* 0x0005e80000100a00 */
[----:B0-----:R-:W4:Y:S04]  /*60230*/  LDL.64 R36, [R1+0xc0] ;  /* 0x0000c00001247983 */ /* 0x001f280000100a00 */
[----:B-1----:R-:W4:Y:S04]  /*60240*/  LDL.LU R24, [R1+0x4b0] ;  /* 0x0004b00001187983 */ /* 0x002f280000300800 */
[----:B------:R-:W-:Y:S04]  /*60250*/  STL.64 [R1+0x520], R12 ;  /* 0x0005200c01007387 */ /* 0x000fe80000100a00 */
[----:B------:R-:W-:Y:S04]  /*60260*/  STL.64 [R1+0x528], R14 ;  /* 0x0005280e01007387 */ /* 0x000fe80000100a00 */
[----:B------:R-:W0:Y:S04]  /*60270*/  LDSM.16.MT88.4 R12, [R23+0x2080] ;  /* 0x00208000170c783b */ /* 0x000e280000004200 */
[----:B------:R-:W4:Y:S04]  /*60280*/  LDL.LU R25, [R1+0x4b4] ;  /* 0x0004b40001197983 */ /* 0x000f280000300800 */
[----:B--2---:R-:W2:Y:S04]  /*60290*/  LDL.LU R26, [R1+0x4b8] ;  /* 0x0004b800011a7983 */ /* 0x004ea80000300800 */
[----:B------:R-:W2:Y:S04]  /*602a0*/  LDL.LU R27, [R1+0x4bc] ;  /* 0x0004bc00011b7983 */ /* 0x000ea80000300800 */
[----:B------:R-:W2:Y:S04]  /*602b0*/  LDL.LU R32, [R1+0x4c0] ;  /* 0x0004c00001207983 */ /* 0x000ea80000300800 */
[----:B------:R-:W2:Y:S04]  /*602c0*/  LDL.LU R33, [R1+0x4c4] ;  /* 0x0004c40001217983 */ /* 0x000ea80000300800 */
[----:B------:R-:W2:Y:S04]  /*602d0*/  LDL.LU R34, [R1+0x4c8] ;  /* 0x0004c80001227983 */ /* 0x000ea80000300800 */
[----:B------:R-:W2:Y:S04]  /*602e0*/  LDL.LU R35, [R1+0x4cc] ;  /* 0x0004cc0001237983 */ /* 0x000ea80000300800 */
[----:B------:R-:W-:Y:S04]  /*602f0*/  STL.64 [R1+0x5068], R42 ;  /* 0x0050682a01007387 */ /* 0x000fe80000100a00 */
[----:B------:R1:W-:Y:S04]  /*60300*/  STL.64 [R1+0x5060], R40 ;  /* 0x0050602801007387 */ /* 0x0003e80000100a00 */
[----:B-1----:R-:W2:Y:S04]  /*60310*/  LDL.LU R40, [R1+0x4f0] ;  /* 0x0004f00001287983 */ /* 0x002ea80000300800 */
[----:B------:R-:W2:Y:S04]  /*60320*/  LDL.LU R41, [R1+0x4f4] ;  /* 0x0004f40001297983 */ /* 0x000ea80000300800 */
[----:B------:R-:W2:Y:S04]  /*60330*/  LDL.LU R42, [R1+0x4f8] ;  /* 0x0004f800012a7983 */ /* 0x000ea80000300800 */
[----:B------:R-:W2:Y:S01]  /*60340*/  LDL.LU R43, [R1+0x4fc] ;  /* 0x0004fc00012b7983 */ /* 0x000ea20000300800 */
[C---:B---3--:R-:W-:Y:S03]  /*60350*/  HMMA.16816.F32.BF16 R16, R4.reuse, R44, R16 ;  /* 0x0000002c0410723c */ /* 0x048fe60000041810 */
[----:B0-----:R-:W-:Y:S04]  /*60360*/  STL.64 [R1+0x4ff8], R14 ;  /* 0x004ff80e01007387 */ /* 0x001fe80000100a00 */
[----:B------:R0:W-:Y:S04]  /*60370*/  STL.64 [R1+0x4ff0], R12 ;  /* 0x004ff00c01007387 */ /* 0x0001e80000100a00 */
[----:B0-----:R-:W3:Y:S11]  /*60380*/  LDL.LU.64 R12, [R1+0xb0] ;  /* 0x0000b000010c7983 */ /* 0x001ef60000300a00 */
[----:B------:R-:W-:Y:S01]  /*60390*/  @!UPT UIADD3 URZ, URZ, URZ, URZ ;  /* 0x0000003f3f3ff290 */ /* 0x000fe2000fffe03f */
[----:B------:R-:W-:Y:S04]  /*603a0*/  STL.64 [R1+0x510], R16 ;  /* 0x0005101001007387 */ /* 0x000fe80000100a00 */
[----:B------:R0:W-:Y:S04]  /*603b0*/  STL.64 [R1+0x518], R18 ;  /* 0x0005181201007387 */ /* 0x0001e80000100a00 */
[----:B0-----:R-:W2:Y:S04]  /*603c0*/  LDL.LU.64 R18, [R1+0x50e8] ;  /* 0x0050e80001127983 */ /* 0x001ea80000300a00 */
[----:B------:R-:W2:Y:S04]  /*603d0*/  LDL.LU.64 R16, [R1+0x50e0] ;  /* 0x0050e00001107983 */ /* 0x000ea80000300a00 */
[----:B------:R0:W-:Y:S04]  /*603e0*/  STL.64 [R1+0x50d0], R44 ;  /* 0x0050d02c01007387 */ /* 0x0001e80000100a00 */
[----:B0-----:R-:W4:Y:S02]  /*603f0*/  LDL.64 R44, [R1+0xd0] ;  /* 0x0000d000012c7983 */ /* 0x001f240000100a00 */
[C---:B----4-:R-:W-:Y:S11]  /*60400*/  HMMA.16816.F32.BF16 R56, R4.reuse, R44, R56 ;  /* 0x0000002c0438723c */ /* 0x050ff60000041838 */
[----:B------:R-:W-:Y:S11]  /*60410*/  @!UPT UIADD3 URZ, URZ, URZ, URZ ;  /* 0x0000003f3f3ff290 */ /* 0x000ff6000fffe03f */
[----:B------:R-:W-:Y:S01]  /*60420*/  @!UPT UIADD3 URZ, URZ, URZ, URZ ;  /* 0x0000003f3f3ff290 */ /* 0x000fe2000fffe03f */
[----:B------:R0:W-:Y:S04]  /*60430*/  STL.64 [R1+0x500], R56 ;  /* 0x0005003801007387 */ /* 0x0001e80000100a00 */
[----:B------:R-:W-:Y:S04]  /*60440*/  STL.64 [R1+0x508], R58 ;  /* 0x0005083a01007387 */ /* 0x000fe80000100a00 */
[----:B0-----:R-:W4:Y:S01]  /*60450*/  LDL.LU.64 R56, [R1+0x50d8] ;  /* 0x0050d80001387983 */ /* 0x001f220000300a00 */
[----:B--2---:R-:W-:Y:S01]  /*60460*/  HMMA.16816.F32.BF16 R40, R4, R36, R40 ;  /* 0x000000240428723c */ /* 0x004fe20000041828 */
[----:B------:R-:W-:-:S02]  /*60470*/  IMAD.MOV.U32 R29, RZ, RZ, R22 ;  /* 0x000000ffff1d7224 */ /* 0x000fc400078e0016 */
[----:B------:R-:W-:Y:S02]  /*60480*/  IMAD.MOV.U32 R28, RZ, RZ, R39 ;  /* 0x000000ffff1c7224 */ /* 0x000fe400078e0027 */
[----:B------:R-:W-:Y:S02]  /*60490*/  IMAD.MOV.U32 R23, RZ, RZ, R36 ;  /* 0x000000ffff177224 */ /* 0x000fe400078e0024 */
[----:B------:R-:W-:Y:S11]  /*604a0*/  IMAD.MOV.U32 R22, RZ, RZ, R37 ;  /* 0x000000ffff167224 */ /* 0x000ff600078e0025 */
[----:B------:R-:W-:Y:S05]  /*604b0*/  @!UPT UIADD3 URZ, URZ, URZ, URZ ;  /* 0x0000003f3f3ff290 */ /* 0x000fea000fffe03f */
[----:B------:R-:W-:Y:S04]  /*604c0*/  STL.64 [R1+0x4f0], R40 ;  /* 0x0004f02801007387 */ /* 0x000fe80000100a00 */
[----:B------:R3:W-:Y:S02]  /*604d0*/  STL.64 [R1+0x4f8], R42 ;  /* 0x0004f82a01007387 */ /* 0x0007e40000100a00 */
[C---:B---3--:R-:W-:Y:S02]  /*604e0*/  HMMA.16816.F32.BF16 R40, R4.reuse, R12, R48 ;  /* 0x0000000c0428723c */ /* 0x048fe40000041830 */
[----:B------:R-:W2:Y:S01]  /*604f0*/  LDL.LU R48, [R1+0x490] ;  /* 0x0004900001307983 */ /* 0x000ea20000300800 */
[----:B------:R-:W-:Y:S02]  /*60500*/  IMAD.MOV.U32 R15, RZ, RZ, R44 ;  /* 0x000000ffff0f7224 */ /* 0x000fe400078e002c */
[----:B------:R-:W-:Y:S11]  /*60510*/  IMAD.MOV.U32 R14, RZ, RZ, R45 ;  /* 0x000000ffff0e7224 */ /* 0x000ff600078e002d */
[----:B------:R-:W-:Y:S07]  /*60520*/  @!UPT UIADD3 URZ, URZ, URZ, URZ ;  /* 0x0000003f3f3ff290 */ /* 0x000fee000fffe03f */
[----:B------:R-:W-:Y:S04]  /*60530*/  STL.64 [R1+0x4e0], R40 ;  /* 0x0004e02801007387 */ /* 0x000fe80000100a00 */
[----:B------:R-:W-:Y:S01]  /*60540*/  STL.64 [R1+0x4e8], R42 ;  /* 0x0004e82a01007387 */ /* 0x000fe20000100a00 */
[C---:B----4-:R-:W-:Y:S11]  /*60550*/  HMMA.16816.F32.BF16 R36, R4.reuse, R56, R52 ;  /* 0x000000380424723c */ /* 0x050ff60000041834 */
[----:B------:R-:W-:Y:S11]  /*60560*/  @!UPT UIADD3 URZ, URZ, URZ, URZ ;  /* 0x0000003f3f3ff290 */ /* 0x000ff6000fffe03f */
[----:B------:R-:W-:Y:S01]  /*60570*/  @!UPT UIADD3 URZ, URZ, URZ, URZ ;  /* 0x0000003f3f3ff290 */ /* 0x000fe2000fffe03f */
[----:B------:R-:W-:Y:S04]  /*60580*/  STL.64 [R1+0x4d0], R36 ;  /* 0x0004d02401007387 */ /* 0x000fe80000100a00 */
[----:B------:R-:W-:Y:S04]  /*60590*/  STL.64 [R1+0x4d8], R38 ;  /* 0x0004d82601007387 */ /* 0x000fe80000100a00 */
[----:B------:R-:W2:Y:S04]  /*605a0*/  LDL.LU R49, [R1+0x494] ;  /* 0x0004940001317983 */ /* 0x000ea80000300800 */
[----:B------:R-:W2:Y:S04]  /*605b0*/  LDL.LU R50, [R1+0x498] ;  /* 0x0004980001327983 */ /* 0x000ea80000300800 */
[----:B------:R-:W2:Y:S04]  /*605c0*/  LDL.LU R51, [R1+0x49c] ;  /* 0x00049c0001337983 */ /* 0x000ea80000300800 */
[----:B------:R-:W3:Y:S04]  /*605d0*/  LDL.LU R44, [R1+0x4a0] ;  /* 0x0004a000012c7983 */ /* 0x000ee80000300800 */
[----:B------:R-:W3:Y:S04]  /*605e0*/  LDL.LU R45, [R1+0x4a4] ;  /* 0x0004a400012d7983 */ /* 0x000ee80000300800 */
[----:B------:R-:W3:Y:S04]  /*605f0*/  LDL.LU R46, [R1+0x4a8] ;  /* 0x0004a800012e7983 */ /* 0x000ee80000300800 */
[----:B------:R-:W3:Y:S01]  /*60600*/  LDL.LU R47, [R1+0x4ac] ;  /* 0x0004ac00012f7983 */ /* 0x000ee20000300800 */
[C---:B------:R-:W-:Y:S03]  /*60610*/  HMMA.16816.F32.BF16 R28, R4.reuse, R28, R32 ;  /* 0x0000001c041c723c */ /* 0x040fe60000041820 */
[----:B------:R-:W4:Y:S04]  /*60620*/  LDL.LU R52, [R1+0x8e0] ;  /* 0x0008e00001347983 */ /* 0x000f280000300800 */
[----:B------:R-:W4:Y:S01]  /*60630*/  LDL.LU R53, [R1+0x8e4] ;  /* 0x0008e40001357983 */ /* 0x000f220000300800 */
[----:B------:R-:W-:Y:S03]  /*60640*/  HMMA.16816.F32.BF16 R24, R4, R16, R24 ;  /* 0x000000100418723c */ /* 0x000fe60000041818 */
[----:B------:R-:W4:Y:S01]  /*60650*/  LDL.LU R54, [R1+0x8e8] ;  /* 0x0008e80001367983 */ /* 0x000f220000300800 */
[----:B------:R-:W-:-:S03]  /*60660*/  IMAD.MOV.U32 R8, RZ, RZ, R11 ;  /* 0x000000ffff087224 */ /* 0x000fc600078e000b */
[----:B------:R-:W4:Y:S01]  /*60670*/  LDL.LU R55, [R1+0x8ec] ;  /* 0x0008ec0001377983 */ /* 0x000f220000300800 */
[----:B------:R-:W-:-:S03]  /*60680*/  IMAD.MOV.U32 R9, RZ, RZ, R10 ;  /* 0x000000ffff097224 */ /* 0x000fc600078e000a */
[----:B------:R-:W2:Y:S04]  /*60690*/  LDL.LU R32, [R1+0x2f0] ;  /* 0x0002f00001207983 */ /* 0x000ea80000300800 */
[----:B------:R0:W-:Y:S04]  /*606a0*/  STL.64 [R1+0x4c0], R28 ;  /* 0x0004c01c01007387 */ /* 0x0001e80000100a00 */
[----:B------:R1:W-:Y:S04]  /*606b0*/  STL.64 [R1+0x4c8], R30 ;  /* 0x0004c81e01007387 */ /* 0x0003e80000100a00 */
[----:B------:R0:W-:Y:S04]  /*606c0*/  STL.64 [R1+0x4b0], R24 ;  /* 0x0004b01801007387 */ /* 0x0001e80000100a00 */
[----:B------:R0:W-:Y:S04]  /*606d0*/  STL.64 [R1+0x4b8], R26 ;  /* 0x0004b81a01007387 */ /* 0x0001e80000100a00 */
[----:B------:R-:W2:Y:S04]  /*606e0*/  LDL.LU R33, [R1+0x2f4] ;  /* 0x0002f40001217983 */ /* 0x000ea80000300800 */
[----:B------:R-:W2:Y:S04]  /*606f0*/  LDL.LU R34, [R1+0x2f8] ;  /* 0x0002f80001227983 */ /* 0x000ea80000300800 */
[----:B------:R-:W2:Y:S04]  /*60700*/  LDL.LU R35, [R1+0x2fc] ;  /* 0x0002fc0001237983 */ /* 0x000ea80000300800 */
[----:B0-----:R-:W2:Y:S04]  /*60710*/  LDL.LU R28, [R1+0x300] ;  /* 0x00030000011c7983 */ /* 0x001ea80000300800 */
[----:B------:R-:W2:Y:S04]  /*60720*/  LDL.LU R29, [R1+0x304] ;  /* 0x00030400011d7983 */ /* 0x000ea80000300800 */
[----:B-1----:R-:W2:Y:S04]  /*60730*/  LDL.LU R30, [R1+0x308] ;  /* 0x00030800011e7983 */ /* 0x002ea80000300800 */
        /* <DEDUP_REMOVED lines=14> */
[----:B------:R-:W2:Y:S04]  /*60820*/  LDL.LU R19, [R1+0x28c] ;  /* 0x00028c0001137983 */ /* 0x000ea80000300800 */
[----:B------:R-:W2:Y:S04]  /*60830*/  LDL.LU R40, [R1+0x2d0] ;  /* 0x0002d00001287983 */ /* 0x000ea80000300800 */
[----:B------:R-:W2:Y:S04]  /*60840*/  LDL.LU R41, [R1+0x2d4] ;  /* 0x0002d40001297983 */ /* 0x000ea80000300800 */
[----:B------:R-:W2:Y:S04]  /*60850*/  LDL.LU R42, [R1+0x2d8] ;  /* 0x0002d800012a7983 */ /* 0x000ea80000300800 */
[----:B------:R-:W2:Y:S01]  /*60860*/  LDL.LU R43, [R1+0x2dc] ;  /* 0x0002dc00012b7983 */ /* 0x000ea20000300800 */
[C---:B---3--:R-:W-:Y:S03]  /*60870*/  HMMA.16816.F32.BF16 R8, R4.reuse, R8, R44 ;  /* 0x000000080408723c */ /* 0x048fe6000004182c */
[----:B------:R-:W3:Y:S11]  /*60880*/  LDL.LU.64 R44, [R1+0x50d0] ;  /* 0x0050d000012c7983 */ /* 0x000ef60000300a00 */
[----:B------:R-:W-:Y:S09]  /*60890*/  @!UPT UIADD3 URZ, URZ, URZ, URZ ;  /* 0x0000003f3f3ff290 */ /* 0x000ff2000fffe03f */
[----:B------:R0:W-:Y:S04]  /*608a0*/  STL.64 [R1+0x4a0], R8 ;  /* 0x0004a00801007387 */ /* 0x0001e80000100a00 */
[----:B------:R2:W-:Y:S04]  /*608b0*/  STL.64 [R1+0x4a8], R10 ;  /* 0x0004a80a01007387 */ /* 0x0005e80000100a00 */
[----:B0-----:R-:W2:Y:S02]  /*608c0*/  LDL.LU.64 R8, [R1+0x50c8] ;  /* 0x0050c80001087983 */ /* 0x001ea40000300a00 */
[C---:B--2---:R-:W-:Y:S02]  /*608d0*/  HMMA.16816.F32.BF16 R8, R4.reuse, R8, R48 ;  /* 0x000000080408723c */ /* 0x044fe40000041830 */
[----:B------:R-:W2:Y:S04]  /*608e0*/  LDL.LU.64 R50, [R1+0x50c0] ;  /* 0x0050c00001327983 */ /* 0x000ea80000300a00 */
[----:B------:R-:W4:Y:S11]  /*608f0*/  LDL.LU.64 R48, [R1+0x50b8] ;  /* 0x0050b80001307983 */ /* 0x000f360000300a00 */
[----:B------:R-:W-:Y:S06]  /*60900*/  @!UPT UIADD3 URZ, URZ, URZ, URZ ;  /* 0x0000003f3f3ff290 */ /* 0x000fec000fffe03f */
[----:B------:R-:W-:Y:S04]  /*60910*/  STL.64 [R1+0x490], R8 ;  /* 0x0004900801007387 */ /* 0x000fe80000100a00 */
[----:B------:R0:W-:Y:S04]  /*60920*/  STL.64 [R1+0x498], R10 ;  /* 0x0004980a01007387 */ /* 0x0001e80000100a00 */
[----:B0-----:R-:W2:Y:S04]  /*60930*/  LDL.LU.64 R10, [R1+0x50b0] ;  /* 0x0050b000010a7983 */ /* 0x001ea80000300a00 */
[----:B------:R-:W2:Y:S01]  /*60940*/  LDL.LU.64 R8, [R1+0x50a8] ;  /* 0x0050a80001087983 */ /* 0x000ea20000300a00 */
[----:B----4-:R-:W-:Y:S03]  /*60950*/  HMMA.16816.F32.BF16 R4, R4, R48, R52 ;  /* 0x000000300404723c */ /* 0x010fe60000041834 */
[----:B------:R-:W4:Y:S11]  /*60960*/  LDL.LU R52, [R1+0x2c0] ;  /* 0x0002c00001347983 */ /* 0x000f360000300800 */
[----:B------:R-:W-:Y:S09]  /*60970*/  @!UPT UIADD3 URZ, URZ, URZ, URZ ;  /* 0x0000003f3f3ff290 */ /* 0x000ff2000fffe03f */
[----:B------:R0:W-:Y:S01]  /*60980*/  STL.64 [R1+0x50], R4 ;  /* 0x0000500401007387 */ /* 0x0001e20000100a00 */
[C---:B--2---:R-:W-:Y:S03]  /*60990*/  HMMA.16816.F32.BF16 R24, R8.reuse, R20, R24 ;  /* 0x000000140818723c */ /* 0x044fe60000041818 */
[----:B------:R1:W-:Y:S04]  /*609a0*/  STL.64 [R1+0x58], R6 ;  /* 0x0000580601007387 */ /* 0x0003e80000100a00 */
[----:B------:R-:W4:Y:S04]  /*609b0*/  LDL.LU R53, [R1+0x2c4] ;  /* 0x0002c40001357983 */ /* 0x000f280000300800 */
[----:B------:R-:W4:Y:S04]  /*609c0*/  LDL.LU R54, [R1+0x2c8] ;  /* 0x0002c80001367983 */ /* 0x000f280000300800 */
[----:B------:R-:W4:Y:S04]  /*609d0*/  LDL.LU R55, [R1+0x2cc] ;  /* 0x0002cc0001377983 */ /* 0x000f280000300800 */
[----:B0-----:R-:W3:Y:S04]  /*609e0*/  LDL.LU R4, [R1+0x2b0] ;  /* 0x0002b00001047983 */ /* 0x001ee80000300800 */
[----:B------:R-:W3:Y:S04]  /*609f0*/  LDL.LU R5, [R1+0x2b4] ;  /* 0x0002b40001057983 */ /* 0x000ee80000300800 */
[----:B-1----:R-:W3:Y:S04]  /*60a00*/  LDL.LU R6, [R1+0x2b8] ;  /* 0x0002b80001067983 */ /* 0x002ee80000300800 */
[----:B------:R-:W3:Y:S04]  /*60a10*/  LDL.LU R7, [R1+0x2bc] ;  /* 0x0002bc0001077983 */ /* 0x000ee80000300800 */
[----:B------:R-:W-:Y:S04]  /*60a20*/  STL.64 [R1+0x5008], R50 ;  /* 0x0050083201007387 */ /* 0x000fe80000100a00 */
[----:B------:R-:W-:Y:S04]  /*60a30*/  STL.64 [R1+0x5000], R48 ;  /* 0x0050003001007387 */ /* 0x000fe80000100a00 */
[----:B------:R-:W2:Y:S04]  /*60a40*/  LDL R59, [R1+0xb4c] ;  /* 0x000b4c00013b7983 */ /* 0x000ea80000100800 */
[----:B------:R0:W-:Y:S04]  /*60a50*/  STL.64 [R1+0x310], R24 ;  /* 0x0003101801007387 */ /* 0x0001e80000100a00 */
[----:B------:R-:W-:Y:S04]  /*60a60*/  STL.64 [R1+0x318], R26 ;  /* 0x0003181a01007387 */ /* 0x000fe80000100a00 */
[----:B0-----:R-:W2:Y:S02]  /*60a70*/  LDL.LU.64 R24, [R1+0x50a0] ;  /* 0x0050a00001187983 */ /* 0x001ea40000300a00 */
[C---:B--2---:R-:W-:Y:S11]  /*60a80*/  HMMA.16816.F32.BF16 R28, R8.reuse, R24, R28 ;  /* 0x00000018081c723c */ /* 0x044ff6000004181c */
[----:B------:R-:W-:Y:S11]  /*60a90*/  @!UPT UIADD3 URZ, URZ, URZ, URZ ;  /* 0x0000003f3f3ff290 */ /* 0x000ff6000fffe03f */
[----:B------:R-:W-:Y:S01]  /*60aa0*/  @!UPT UIADD3 URZ, URZ, URZ, URZ ;  /* 0x0000003f3f3ff290 */ /* 0x000fe2000fffe03f */
        /* <DEDUP_REMOVED lines=22> */
[----:B0-----:R-:W2:Y:S04]  /*60c10*/  LDL.LU R38, [R1+0x5078] ;  /* 0x0050780001267983 */ /* 0x001ea80000300800 */
[----:B------:R-:W2:Y:S04]  /*60c20*/  LDL.LU.64 R36, [R1+0x5070] ;  /* 0x0050700001247983 */ /* 0x000ea80000300a00 */
[----:B------:R-:W-:Y:S04]  /*60c30*/  STL.64 [R1+0x5018], R34 ;  /* 0x0050182201007387 */ /* 0x000fe80000100a00 */
[----:B------:R-:W-:Y:S01]  /*60c40*/  STL.64 [R1+0x5010], R32 ;  /* 0x0050102001007387 */ /* 0x000fe20000100a00 */
[----:B--2---:R-:W-:Y:S11]  /*60c50*/  HMMA.16816.F32.BF16 R40, R8, R36, R40 ;  /* 0x000000240828723c */ /* 0x004ff60000041828 */
[----:B------:R-:W-:Y:S11]  /*60c60*/  @!UPT UIADD3 URZ, URZ, URZ, URZ ;  /* 0x0000003f3f3ff290 */ /* 0x000ff6000fffe03f */
[----:B------:R-:W-:Y:S01]  /*60c70*/  @!UPT UIADD3 URZ, URZ, URZ, URZ ;  /* 0x0000003f3f3ff290 */ /* 0x000fe2000fffe03f */
[----:B------:R-:W-:Y:S04]  /*60c80*/  STL.64 [R1+0x2d0], R40 ;  /* 0x0002d02801007387 */ /* 0x000fe80000100a00 */
[----:B------:R0:W-:Y:S04]  /*60c90*/  STL.64 [R1+0x2d8], R42 ;  /* 0x0002d82a01007387 */ /* 0x0001e80000100a00 */
[----:B0-----:R-:W2:Y:S04]  /*60ca0*/  LDL.LU.64 R42, [R1+0x5068] ;  /* 0x00506800012a7983 */ /* 0x001ea80000300a00 */
[----:B------:R-:W4:Y:S04]  /*60cb0*/  LDL.LU.64 R40, [R1+0x5060] ;  /* 0x0050600001287983 */ /* 0x000f280000300a00 */
[----:B------:R-:W-:Y:S04]  /*60cc0*/  STL [R1+0x5028], R38 ;  /* 0x0050282601007387 */ /* 0x000fe80000100800 */
[----:B------:R0:W-:Y:S04]  /*60cd0*/  STL.64 [R1+0x5020], R36 ;  /* 0x0050202401007387 */ /* 0x0001e80000100a00 */
[----:B0-----:R-:W2:Y:S04]  /*60ce0*/  LDL.LU R36, [R1+0x2a0] ;  /* 0x0002a00001247983 */ /* 0x001ea80000300800 */
[----:B------:R-:W2:Y:S04]  /*60cf0*/  LDL.LU R37, [R1+0x2a4] ;  /* 0x0002a40001257983 */ /* 0x000ea80000300800 */
[----:B------:R-:W2:Y:S04]  /*60d00*/  LDL.LU R38, [R1+0x2a8] ;  /* 0x0002a80001267983 */ /* 0x000ea80000300800 */
[----:B------:R-:W2:Y:S01]  /*60d10*/  LDL.LU R39, [R1+0x2ac] ;  /* 0x0002ac0001277983 */ /* 0x000ea20000300800 */
[----:B------:R-:W-:-:S02]  /*60d20*/  IMAD.MOV.U32 R32, RZ, RZ, R15 ;  /* 0x000000ffff207224 */ /* 0x000fc400078e000f */
[----:B------:R-:W-:Y:S02]  /*60d30*/  IMAD.MOV.U32 R33, RZ, RZ, R14 ;  /* 0x000000ffff217224 */ /* 0x000fe400078e000e */
[----:B------:R-:W-:Y:S02]  /*60d40*/  IMAD.MOV.U32 R48, RZ, RZ, R23 ;  /* 0x000000ffff307224 */ /* 0x000fe400078e0017 */
[----:B------:R-:W-:-:S07]  /*60d50*/  IMAD.MOV.U32 R49, RZ, RZ, R22 ;  /* 0x000000ffff317224 */ /* 0x000fce00078e0016 */
[C---:B---3--:R-:W-:Y:S08]  /*60d60*/  HMMA.16816.F32.BF16 R28, R8.reuse, R48, R28 ;  /* 0x00000030081c723c */ /* 0x048ff0000004181c */
[C---:B----4-:R-:W-:Y:S11]  /*60d70*/  HMMA.16816.F32.BF16 R52, R8.reuse, R40, R52 ;  /* 0x000000280834723c */ /* 0x050ff60000041834 */
[----:B------:R-:W-:Y:S11]  /*60d80*/  @!UPT UIADD3 URZ, URZ, URZ, URZ ;  /* 0x0000003f3f3ff290 */ /* 0x000ff6000fffe03f */
[----:B------:R-:W-:Y:S01]  /*60d90*/  @!UPT UIADD3 URZ, URZ, URZ, URZ ;  /* 0x0000003f3f3ff290 */ /* 0x000fe2000fffe03f */
[----:B------:R0:W-:Y:S04]  /*60da0*/  STL.64 [R1+0x2c0], R52 ;  /* 0x0002c03401007387 */ /* 0x0001e80000100a00 */
[----:B------:R1:W-:Y:S04]  /*60db0*/  STL.64 [R1+0x2c8], R54 ;  /* 0x0002c83601007387 */ /* 0x0003e80000100a00 */
[----:B0-----:R-:W3:Y:S04]  /*60dc0*/  LDL.LU R52, [R1+0x270] ;  /* 0x0002700001347983 */ /* 0x001ee80000300800 */
[----:B------:R-:W3:Y:S04]  /*60dd0*/  LDL.LU R53, [R1+0x274] ;  /* 0x0002740001357983 */ /* 0x000ee80000300800 */
[----:B-1----:R-:W3:Y:S04]  /*60de0*/  LDL.LU R54, [R1+0x278] ;  /* 0x0002780001367983 */ /* 0x002ee80000300800 */
[----:B------:R-:W3:Y:S04]  /*60df0*/  LDL.LU R55, [R1+0x27c] ;  /* 0x00027c0001377983 */ /* 0x000ee80000300800 */
[----:B--2---:R-:W-:Y:S04]  /*60e00*/  STL.64 [R1+0x5038], R42 ;  /* 0x0050382a01007387 */ /* 0x004fe80000100a00 */
[----:B------:R0:W-:Y:S02]  /*60e10*/  STL.64 [R1+0x5030], R40 ;  /* 0x0050302801007387 */ /* 0x0001e40000100a00 */
[C---:B0-----:R-:W-:Y:S02]  /*60e20*/  HMMA.16816.F32.BF16 R40, R8.reuse, R44, R4 ;  /* 0x0000002c0828723c */ /* 0x041fe40000041804 */
[----:B------:R-:W0:Y:S04]  /*60e30*/  LDSM.16.MT88.4 R4, [R59+0x3000] ;  /* 0x003000003b04783b */ /* 0x000e280000004200 */
[----:B------:R-:W-:Y:S02]  /*60e40*/  STL.64 [R1+0x5050], R44 ;  /* 0x0050502c01007387 */ /* 0x000fe40000100a00 */
[C---:B------:R-:W-:Y:S11]  /*60e50*/  HMMA.16816.F32.BF16 R32, R8.reuse, R32, R36 ;  /* 0x000000200820723c */ /* 0x040ff60000041824 */
[----:B------:R-:W-:Y:S04]  /*60e60*/  @!UPT UIADD3 URZ, URZ, URZ, URZ ;  /* 0x0000003f3f3ff290 */ /* 0x000fe8000fffe03f */
[----:B------:R-:W-:Y:S04]  /*60e70*/  STL.64 [R1+0x2b0], R40 ;  /* 0x0002b02801007387 */ /* 0x000fe80000100a00 */
[----:B------:R-:W-:Y:S04]  /*60e80*/  STL.64 [R1+0x2b8], R42 ;  /* 0x0002b82a01007387 */ /* 0x000fe80000100a00 */
[----:B0-----:R-:W-:Y:S04]  /*60e90*/  STL.64 [R1+0x4f10], R6 ;  /* 0x004f100601007387 */ /* 0x001fe80000100a00 */
[----:B------:R0:W-:Y:S02]  /*60ea0*/  STL.64 [R1+0x4f08], R4 ;  /* 0x004f080401007387 */ /* 0x0001e40000100a00 */
[----:B0-----:R-:W-:Y:S02]  /*60eb0*/  HMMA.16816.F32.BF16 R4, R8, R12, R16 ;  /* 0x0000000c0804723c */ /* 0x001fe40000041810 */
[----:B------:R0:W-:Y:S04]  /*60ec0*/  STL.64 [R1+0x2a0], R32 ;  /* 0x0002a02001007387 */ /* 0x0001e80000100a00 */
[----:B------:R-:W-:Y:S04]  /*60ed0*/  STL.64 [R1+0x2a8], R34 ;  /* 0x0002a82201007387 */ /* 0x000fe80000100a00 */
[----:B------:R-:W-:Y:S04]  /*60ee0*/  STL.64 [R1+0x290], R28 ;  /* 0x0002901c01007387 */ /* 0x000fe80000100a00 */
[----:B------:R-:W-:Y:S09]  /*60ef0*/  STL.64 [R1+0x298], R30 ;  /* 0x0002981e01007387 */ /* 0x000ff20000100a00 */
[----:B------:R-:W-:Y:S04]  /*60f00*/  STL.64 [R1+0x280], R4 ;  /* 0x0002800401007387 */ /* 0x000fe80000100a00 */
[----:B------:R3:W-:Y:S04]  /*60f10*/  STL.64 [R1+0x288], R6 ;  /* 0x0002880601007387 */ /* 0x0007e80000100a00 */
[----:B------:R-:W2:Y:S04]  /*60f20*/  LDL.LU R44, [R1+0x260] ;  /* 0x00026000012c7983 */ /* 0x000ea80000300800 */
[----:B------:R-:W2:Y:S04]  /*60f30*/  LDL.LU R45, [R1+0x264] ;  /* 0x00026400012d7983 */ /* 0x000ea80000300800 */
[----:B------:R-:W2:Y:S04]  /*60f40*/  LDL.LU R46, [R1+0x268] ;  /* 0x00026800012e7983 */ /* 0x000ea80000300800 */
[----:B------:R-:W2:Y:S04]  /*60f50*/  LDL.LU R47, [R1+0x26c] ;  /* 0x00026c00012f7983 */ /* 0x000ea80000300800 */
[----:B------:R-:W2:Y:S04]  /*60f60*/  LDL.LU.64 R16, [R1+0x90] ;  /* 0x0000900001107983 */ /* 0x000ea80000300a00 */
        /* <DEDUP_REMOVED lines=10> */
[----:B0-----:R-:W4:Y:S04]  /*61010*/  LDL.LU.64 R32, [R1+0x70] ;  /* 0x0000700001207983 */ /* 0x001f280000300a00 */
[----:B------:R-:W4:Y:S04]  /*61020*/  LDL.LU.64 R48, [R1+0x60] ;  /* 0x0000600001307983 */ /* 0x000f280000300a00 */
[----:B------:R-:W4:Y:S04]  /*61030*/  LDL.LU R12, [R1+0x8f0] ;  /* 0x0008f000010c7983 */ /* 0x000f280000300800 */
[----:B------:R-:W4:Y:S01]  /*61040*/  LDL.LU R13, [R1+0x8f4] ;  /* 0x0008f400010d7983 */ /* 0x000f220000300800 */
[----:B------:R-:W-:-:S03]  /*61050*/  IMAD.MOV.U32 R26, RZ, RZ, R56 ;  /* 0x000000ffff1a7224 */ /* 0x000fc600078e0038 */
[----:B------:R-:W4:Y:S01]  /*61060*/  LDL.LU R14, [R1+0x8f8] ;  /* 0x0008f800010e7983 */ /* 0x000f220000300800 */
[----:B------:R-:W-:-:S03]  /*61070*/  IMAD.MOV.U32 R27, RZ, RZ, R57 ;  /* 0x000000ffff1b7224 */ /* 0x000fc600078e0039 */
[----:B------:R-:W4:Y:S01]  /*61080*/  LDL.LU R15, [R1+0x8fc] ;  /* 0x0008fc00010f7983 */ /* 0x000f220000300800 */
[C---:B---3--:R-:W-:Y:S11]  /*61090*/  HMMA.16816.F32.BF16 R4, R8.reuse, R56, R52 ;  /* 0x000000380804723c */ /* 0x048ff60000041834 */
[----:B------:R-:W-:Y:S11]  /*610a0*/  @!UPT UIADD3 URZ, URZ, URZ, URZ ;  /* 0x0000003f3f3ff290 */ /* 0x000ff6000fffe03f */
[----:B------:R-:W-:Y:S01]  /*610b0*/  @!UPT UIADD3 URZ, URZ, URZ, URZ ;  /* 0x0000003f3f3ff290 */ /* 0x000fe2000fffe03f */
[----:B------:R0:W-:Y:S04]  /*610c0*/  STL.64 [R1+0x270], R4 ;  /* 0x0002700401007387 */ /* 0x0001e80000100a00 */
[----:B------:R1:W-:Y:S04]  /*610d0*/  STL.64 [R1+0x278], R6 ;  /* 0x0002780601007387 */ /* 0x0003e80000100a00 */
[----:B------:R-:W3:Y:S04]  /*610e0*/  LDL.LU.64 R56, [R1+0x5058] ;  /* 0x0050580001387983 */ /* 0x000ee80000300a00 */
[----:B0-----:R-:W3:Y:S04]  /*610f0*/  LDL.LU R4, [R1+0x870] ;  /* 0x0008700001047983 */ /* 0x001ee80000300800 */
[----:B------:R-:W3:Y:S04]  /*61100*/  LDL.LU R5, [R1+0x874] ;  /* 0x0008740001057983 */ /* 0x000ee80000300800 */
[----:B-1----:R-:W3:Y:S04]  /*61110*/  LDL.LU R6, [R1+0x878] ;  /* 0x0008780001067983 */ /* 0x002ee80000300800 */
        /* <DEDUP_REMOVED lines=11> */
[----:B--2---:R-:W-:Y:S11]  /*611d0*/  HMMA.16816.F32.BF16 R44, R8, R16, R44 ;  /* 0x00000010082c723c */ /* 0x004ff6000004182c */
[----:B------:R-:W-:Y:S11]  /*611e0*/  @!UPT UIADD3 URZ, URZ, URZ, URZ ;  /* 0x0000003f3f3ff290 */ /* 0x000ff6000fffe03f */
[----:B------:R-:W-:Y:S01]  /*611f0*/  @!UPT UIADD3 URZ, URZ, URZ, URZ ;  /* 0x0000003f3f3ff290 */ /* 0x000fe2000fffe03f */
[----:B------:R0:W-:Y:S04]  /*61200*/  STL.64 [R1+0x260], R44 ;  /* 0x0002602c01007387 */ /* 0x0001e80000100a00 */
[----:B------:R1:W-:Y:S04]  /*61210*/  STL.64 [R1+0x268], R46 ;  /* 0x0002682e01007387 */ /* 0x0003e80000100a00 */
[----:B0-----:R-:W2:Y:S01]  /*61220*/  LDL.LU.64 R44, [R1+0x5050] ;  /* 0x00505000012c7983 */ /* 0x001ea20000300a00 */
[----:B-1----:R-:W-:-:S03]  /*61230*/  IMAD.MOV.U32 R47, RZ, RZ, R16 ;  /* 0x000000ffff2f7224 */ /* 0x002fc600078e0010 */
[----:B------:R-:W2:Y:S01]  /*61240*/  LDL.LU.64 R18, [R1+0x5048] ;  /* 0x0050480001127983 */ /* 0x000ea20000300a00 */
[----:B------:R-:W-:-:S03]  /*61250*/  IMAD.MOV.U32 R46, RZ, RZ, R17 ;  /* 0x000000ffff2e7224 */ /* 0x000fc600078e0011 */
[----:B------:R-:W4:Y:S02]  /*61260*/  LDL.LU.64 R16, [R1+0x5040] ;  /* 0x0050400001107983 */ /* 0x000f240000300a00 */
[C---:B----4-:R-:W-:Y:S11]  /*61270*/  HMMA.16816.F32.BF16 R40, R8.reuse, R16, R40 ;  /* 0x000000100828723c */ /* 0x050ff60000041828 */
[----:B------:R-:W-:Y:S11]  /*61280*/  @!UPT UIADD3 URZ, URZ, URZ, URZ ;  /* 0x0000003f3f3ff290 */ /* 0x000ff6000fffe03f */
[----:B------:R-:W-:Y:S01]  /*61290*/  @!UPT UIADD3 URZ, URZ, URZ, URZ ;  /* 0x0000003f3f3ff290 */ /* 0x000fe2000fffe03f */
[----:B------:R-:W-:Y:S04]  /*612a0*/  STL.64 [R1+0x250], R40 ;  /* 0x0002502801007387 */ /* 0x000fe80000100a00 */
[----:B------:R0:W-:Y:S04]  /*612b0*/  STL.64 [R1+0x258], R42 ;  /* 0x0002582a01007387 */ /* 0x0001e80000100a00 */
[----:B0-----:R-:W4:Y:S04]  /*612c0*/  LDL.LU.64 R42, [R1+0x5038] ;  /* 0x00503800012a7983 */ /* 0x001f280000300a00 */
[----:B------:R-:W3:Y:S04]  /*612d0*/  LDL.LU.64 R40, [R1+0x5030] ;  /* 0x0050300001287983 */ /* 0x000ee80000300a00 */
[----:B--2---:R-:W-:Y:S04]  /*612e0*/  STL.64 [R1+0x4f70], R18 ;  /* 0x004f701201007387 */ /* 0x004fe80000100a00 */
[----:B------:R0:W-:Y:S04]  /*612f0*/  STL.64 [R1+0x4f68], R16 ;  /* 0x004f681001007387 */ /* 0x0001e80000100a00 */
[----:B0-----:R-:W2:Y:S04]  /*61300*/  LDL.LU R16, [R1+0x230] ;  /* 0x0002300001107983 */ /* 0x001ea80000300800 */
[----:B------:R-:W2:Y:S04]  /*61310*/  LDL.LU R17, [R1+0x234] ;  /* 0x0002340001117983 */ /* 0x000ea80000300800 */
[----:B------:R-:W2:Y:S04]  /*61320*/  LDL.LU R18, [R1+0x238] ;  /* 0x0002380001127983 */ /* 0x000ea80000300800 */
[----:B------:R-:W2:Y:S01]  /*61330*/  LDL.LU R19, [R1+0x23c] ;  /* 0x00023c0001137983 */ /* 0x000ea20000300800 */
[----:B------:R-:W-:Y:S01]  /*61340*/  HMMA.16816.F32.BF16 R36, R8, R32, R36 ;  /* 0x000000200824723c */ /* 0x000fe20000041824 */
[----:B------:R-:W-:Y:S11]  /*61350*/  IMAD.MOV.U32 R22, RZ, RZ, R32 ;  /* 0x000000ffff167224 */ /* 0x000ff600078e0020 */
[----:B------:R-:W-:Y:S11]  /*61360*/  @!UPT UIADD3 URZ, URZ, URZ, URZ ;  /* 0x0000003f3f3ff290 */ /* 0x000ff6000fffe03f */
[----:B------:R-:W-:Y:S04]  /*61370*/  STL.64 [R1+0x240], R36 ;  /* 0x0002402401007387 */ /* 0x000fe80000100a00 */
[----:B------:R0:W-:Y:S04]  /*61380*/  STL.64 [R1+0x248], R38 ;  /* 0x0002482601007387 */ /* 0x0001e80000100a00 */
[----:B0-----:R-:W3:Y:S01]  /*61390*/  LDL.LU R38, [R1+0x5028] ;  /* 0x0050280001267983 */ /* 0x001ee20000300800 */
[----:B------:R-:W-:-:S03]  /*613a0*/  IMAD.MOV.U32 R39, RZ, RZ, R33 ;  /* 0x000000ffff277224 */ /* 0x000fc600078e0021 */
[----:B------:R-:W3:Y:S04]  /*613b0*/  LDL.LU.64 R36, [R1+0x5020] ;  /* 0x0050200001247983 */ /* 0x000ee80000300a00 */
[----:B------:R-:W3:Y:S04]  /*613c0*/  LDL.LU.64 R34, [R1+0x5018] ;  /* 0x0050180001227983 */ /* 0x000ee80000300a00 */
[----:B------:R-:W3:Y:S01]  /*613d0*/  LDL.LU.64 R32, [R1+0x5010] ;  /* 0x0050100001207983 */ /* 0x000ee20000300a00 */
[----:B--2---:R-:W-:Y:S11]  /*613e0*/  HMMA.16816.F32.BF16 R16, R8, R48, R16 ;  /* 0x000000300810723c */ /* 0x004ff60000041810 */
[----:B------:R-:W-:Y:S11]  /*613f0*/  @!UPT UIADD3 URZ, URZ, URZ, URZ ;  /* 0x0000003f3f3ff290 */ /* 0x000ff6000fffe03f */
[----:B------:R-:W-:Y:S01]  /*61400*/  @!UPT UIADD3 URZ, URZ, URZ, URZ ;  /* 0x0000003f3f3ff290 */ /* 0x000fe2000fffe03f */
[----:B------:R0:W-:Y:S04]  /*61410*/  STL.64 [R1+0x230], R16 ;  /* 0x0002301001007387 */ /* 0x0001e80000100a00 */
[----:B------:R-:W-:Y:S04]  /*61420*/  STL.64 [R1+0x238], R18 ;  /* 0x0002381201007387 */ /* 0x000fe80000100a00 */
[----:B------:R-:W2:Y:S01]  /*61430*/  LDL.LU.64 R50, [R1+0x5008] ;  /* 0x0050080001327983 */ /* 0x000ea20000300a00 */
[----:B0-----:R-:W-:Y:S02]  /*61440*/  IMAD.MOV.U32 R17, RZ, RZ, R48 ;  /* 0x000000ffff117224 */ /* 0x001fe400078e0030 */
[----:B------:R-:W-:-:S02]  /*61450*/  IMAD.MOV.U32 R16, RZ, RZ, R49 ;  /* 0x000000ffff107224 */ /* 0x000fc400078e0031 */
        /* <DEDUP_REMOVED lines=17> */
[C---:B---3--:R-:W-:Y:S11]  /*61570*/  HMMA.16816.F32.BF16 R28, R12.reuse, R20, R28 ;  /* 0x000000140c1c723c */ /* 0x048ff6000004181c */
[----:B------:R-:W-:Y:S11]  /*61580*/  @!UPT UIADD3 URZ, URZ, URZ, URZ ;  /* 0x0000003f3f3ff290 */ /* 0x000ff6000fffe03f */
[----:B------:R-:W-:Y:S01]  /*61590*/  @!UPT UIADD3 URZ, URZ, URZ, URZ ;  /* 0x0000003f3f3ff290 */ /* 0x000fe2000fffe03f */
[----:B------:R-:W-:Y:S04]  /*615a0*/  STL.64 [R1+0x30], R28 ;  /* 0x0000301c01007387 */ /* 0x000fe80000100a00 */
[----:B------:R0:W-:Y:S04]  /*615b0*/  STL.64 [R1+0x38], R30 ;  /* 0x0000381e01007387 */ /* 0x0001e80000100a00 */
[----:B0-----:R-:W3:Y:S04]  /*615c0*/  LDL.LU.64 R30, [R1+0x4fe8] ;  /* 0x004fe800011e7983 */ /* 0x001ee80000300a00 */
[----:B------:R-:W3:Y:S01]  /*615d0*/  LDL.LU.64 R28, [R1+0x4fe0] ;  /* 0x004fe000011c7983 */ /* 0x000ee20000300a00 */
[C---:B------:R-:W-:Y:S08]  /*615e0*/  HMMA.16816.F32.BF16 R4, R12.reuse, R32, R4 ;  /* 0x000000200c04723c */ /* 0x040ff00000041804 */
[C---:B------:R-:W-:Y:S08]  /*615f0*/  HMMA.16816.F32.BF16 R56, R12.reuse, R36, R56 ;  /* 0x000000240c38723c */ /* 0x040ff00000041838 */
[----:B--2---:R-:W-:Y:S08]  /*61600*/  HMMA.16816.F32.BF16 R48, R12, R24, R48 ;  /* 0x000000180c30723c */ /* 0x004ff00000041830 */
[----:B------:R-:W-:-:S02]  /*61610*/  IMAD.MOV.U32 R33, RZ, RZ, R6 ;  /* 0x000000ffff217224 */ /* 0x000fc400078e0006 */
[----:B------:R-:W-:Y:S11]  /*61620*/  IMAD.MOV.U32 R32, RZ, RZ, R7 ;  /* 0x000000ffff207224 */ /* 0x000ff600078e0007 */
[----:B------:R-:W-:Y:S02]  /*61630*/  @!UPT UIADD3 URZ, URZ, URZ, URZ ;  /* 0x0000003f3f3ff290 */ /* 0x000fe4000fffe03f */
[----:B------:R-:W-:Y:S04]  /*61640*/  STL.64 [R1+0x20], R48 ;  /* 0x0000203001007387 */ /* 0x000fe80000100a00 */
[----:B------:R-:W-:Y:S01]  /*61650*/  STL.64 [R1+0x28], R50 ;  /* 0x0000283201007387 */ /* 0x000fe20000100a00 */
[----:B---3--:R-:W-:Y:S11]  /*61660*/  HMMA.16816.F32.BF16 R8, R12, R28, R8 ;  /* 0x0000001c0c08723c */ /* 0x008ff60000041808 */
[----:B------:R-:W-:Y:S11]  /*61670*/  @!UPT UIADD3 URZ, URZ, URZ, URZ ;  /* 0x0000003f3f3ff290 */ /* 0x000ff6000fffe03f */
[----:B------:R-:W-:Y:S02]  /*61680*/  @!UPT UIADD3 URZ, URZ, URZ, URZ ;  /* 0x0000003f3f3ff290 */ /* 0x000fe4000fffe03f */
[----:B------:R-:W-:Y:S02]  /*61690*/  IMAD.MOV.U32 R29, RZ, RZ, R10 ;  /* 0x000000ffff1d7224 */ /* 0x000fe400078e000a */
[----:B------:R-:W-:Y:S01]  /*616a0*/  IMAD.MOV.U32 R28, RZ, RZ, R11 ;  /* 0x000000ffff1c7224 */ /* 0x000fe200078e000b */
[----:B------:R-:W-:Y:S04]  /*616b0*/  STL.64 [R1+0x10], R8 ;  /* 0x0000100801007387 */ /* 0x000fe80000100a00 */
[----:B------:R-:W-:Y:S04]  /*616c0*/  STL.64 [R1+0x4ee0], R30 ;  /* 0x004ee01e01007387 */ /* 0x000fe80000100a00 */
[----:B------:R-:W-:Y:S04]  /*616d0*/  STL.64 [R1+0x4ed8], R28 ;  /* 0x004ed81c01007387 */ /* 0x000fe80000100a00 */
[----:B------:R-:W-:Y:S04]  /*616e0*/  STL.64 [R1], R4 ;  /* 0x0000000401007387 */ /* 0x000fe80000100a00 */
[----:B------:R-:W-:Y:S04]  /*616f0*/  STL.64 [R1+0x4f30], R34 ;  /* 0x004f302201007387 */ /* 0x000fe80000100a00 */
[----:B------:R-:W-:Y:S04]  /*61700*/  STL.64 [R1+0x4f28], R32 ;  /* 0x004f282001007387 */ /* 0x000fe80000100a00 */
[----:B------:R-:W-:Y:S04]  /*61710*/  STL.64 [R1+0x49e8], R58 ;  /* 0x0049e83a01007387 */ /* 0x000fe80000100a00 */
[----:B------:R0:W-:Y:S04]  /*61720*/  STL.64 [R1+0x49e0], R56 ;  /* 0x0049e03801007387 */ /* 0x0001e80000100a00 */
[----:B0-----:R-:W2:Y:S04]  /*61730*/  LDL.LU.64 R56, [R1+0xc0] ;  /* 0x0000c00001387983 */ /* 0x001ea80000300a00 */
[----:B------:R-:W3:Y:S04]  /*61740*/  LDL.LU.64 R58, [R1+0xc8] ;  /* 0x0000c800013a7983 */ /* 0x000ee80000300a00 */
[----:B------:R-:W2:Y:S04]  /*61750*/  LDL.LU R4, [R1+0x480] ;  /* 0x0004800001047983 */ /* 0x000ea80000300800 */
[----:B------:R-:W2:Y:S04]  /*61760*/  LDL.LU R5, [R1+0x484] ;  /* 0x0004840001057983 */ /* 0x000ea80000300800 */
[----:B------:R-:W2:Y:S04]  /*61770*/  LDL.LU R6, [R1+0x488] ;  /* 0x0004880001067983 */ /* 0x000ea80000300800 */
[----:B------:R-:W2:Y:S01]  /*61780*/  LDL.LU R7, [R1+0x48c] ;  /* 0x00048c0001077983 */ /* 0x000ea20000300800 */
[----:B------:R-:W-:-:S02]  /*61790*/  IMAD.MOV.U32 R48, RZ, RZ, R17 ;  /* 0x000000ffff307224 */ /* 0x000fc400078e0011 */
[----:B------:R-:W-:Y:S01]  /*617a0*/  IMAD.MOV.U32 R49, RZ, RZ, R16 ;  /* 0x000000ffff317224 */ /* 0x000fe200078e0010 */
[----:B--2---:R-:W-:Y:S04]  /*617b0*/  STL.64 [R1+0x4f60], R6 ;  /* 0x004f600601007387 */ /* 0x004fe80000100a00 */
[----:B------:R-:W-:Y:S04]  /*617c0*/  STL.64 [R1+0x4f58], R4 ;  /* 0x004f580401007387 */ /* 0x000fe80000100a00 */
[----:B------:R0:W-:Y:S04]  /*617d0*/  STL.64 [R1+0x4f78], R48 ;  /* 0x004f783001007387 */ /* 0x0001e80000100a00 */
[----:B------:R-:W2:Y:S04]  /*617e0*/  LDL.LU R32, [R1+0x7c0] ;  /* 0x0007c00001207983 */ /* 0x000ea80000300800 */
[----:B------:R-:W2:Y:S04]  /*617f0*/  LDL.LU R33, [R1+0x7c4] ;  /* 0x0007c40001217983 */ /* 0x000ea80000300800 */
[----:B------:R-:W2:Y:S04]  /*61800*/  LDL.LU R34, [R1+0x7c8] ;  /* 0x0007c80001227983 */ /* 0x000ea80000300800 */
[----:B------:R-:W2:Y:S01]  /*61810*/  LDL.LU R35, [R1+0x7cc] ;  /* 0x0007cc0001237983 */ /* 0x000ea20000300800 */
[----:B------:R-:W-:-:S02]  /*61820*/  IMAD.MOV.U32 R16, RZ, RZ, R47 ;  /* 0x000000ffff107224 */ /* 0x000fc400078e002f */
[----:B------:R-:W-:Y:S01]  /*61830*/  IMAD.MOV.U32 R17, RZ, RZ, R46 ;  /* 0x000000ffff117224 */ /* 0x000fe200078e002e */
[----:B--2---:R-:W-:Y:S04]  /*61840*/  STL.64 [R1+0x4f88], R34 ;  /* 0x004f882201007387 */ /* 0x004fe80000100a00 */
[----:B------:R1:W-:Y:S04]  /*61850*/  STL.64 [R1+0x4f80], R32 ;  /* 0x004f802001007387 */ /* 0x0003e80000100a00 */
[----:B------:R-:W2:Y:S04]  /*61860*/  LDL.LU R47, [R1+0x4fdc] ;  /* 0x004fdc00012f7983 */ /* 0x000ea80000300800 */
[----:B------:R-:W2:Y:S04]  /*61870*/  LDL.LU R46, [R1+0x4fd8] ;  /* 0x004fd800012e7983 */ /* 0x000ea80000300800 */
[----:B------:R1:W-:Y:S04]  /*61880*/  STL.64 [R1+0x4f90], R16 ;  /* 0x004f901001007387 */ /* 0x0003e80000100a00 */
[----:B0-----:R-:W2:Y:S04]  /*61890*/  LDL.LU R48, [R1+0x7f0] ;  /* 0x0007f00001307983 */ /* 0x001ea80000300800 */
[----:B------:R-:W2:Y:S04]  /*618a0*/  LDL.LU R49, [R1+0x7f4] ;  /* 0x0007f40001317983 */ /* 0x000ea80000300800 */
[----:B------:R-:W2:Y:S04]  /*618b0*/  LDL.LU R50, [R1+0x7f8] ;  /* 0x0007f80001327983 */ /* 0x000ea80000300800 */
[----:B------:R-:W2:Y:S01]  /*618c0*/  LDL.LU R51, [R1+0x7fc] ;  /* 0x0007fc0001337983 */ /* 0x000ea20000300800 */
[----:B-1----:R-:W-:-:S02]  /*618d0*/  IMAD.MOV.U32 R32, RZ, RZ, R26 ;  /* 0x000000ffff207224 */ /* 0x002fc400078e001a */
[----:B------:R-:W-:Y:S01]  /*618e0*/  IMAD.MOV.U32 R33, RZ, RZ, R27 ;  /* 0x000000ffff217224 */ /* 0x000fe200078e001b */
        /* <DEDUP_REMOVED lines=8> */
[----:B------:R-:W-:Y:S04]  /*61970*/  STL.64 [R1+0x4fa8], R32 ;  /* 0x004fa82001007387 */ /* 0x000fe80000100a00 */
[----:B------:R-:W2:Y:S04]  /*61980*/  LDL.LU R16, [R1+0x810] ;  /* 0x0008100001107983 */ /* 0x000ea80000300800 */
[----:B------:R-:W2:Y:S04]  /*61990*/  LDL.LU R17, [R1+0x814] ;  /* 0x0008140001117983 */ /* 0x000ea80000300800 */
[----:B------:R-:W2:Y:S04]  /*619a0*/  LDL.LU R18, [R1+0x818] ;  /* 0x0008180001127983 */ /* 0x000ea80000300800 */
[----:B------:R-:W2:Y:S01]  /*619b0*/  LDL.LU R19, [R1+0x81c] ;  /* 0x00081c0001137983 */ /* 0x000ea20000300800 */
[----:B------:R-:W-:Y:S03]  /*619c0*/  HMMA.16816.F32.BF16 R52, R12, R40, R52 ;  /* 0x000000280c34723c */ /* 0x000fe60000041834 */
[----:B------:R-:W3:Y:S04]  /*619d0*/  LDL.LU R28, [R1+0x840] ;  /* 0x00084000011c7983 */ /* 0x000ee80000300800 */
[----:B------:R-:W3:Y:S01]  /*619e0*/  LDL.LU R29, [R1+0x844] ;  /* 0x00084400011d7983 */ /* 0x000ee20000300800 */
[----:B0-----:R-:W-:-:S03]  /*619f0*/  IMAD.MOV.U32 R48, RZ, RZ, R61 ;  /* 0x000000ffff307224 */ /* 0x001fc600078e003d */
[----:B------:R-:W3:Y:S01]  /*61a00*/  LDL.LU R30, [R1+0x848] ;  /* 0x00084800011e7983 */ /* 0x000ee20000300800 */
[----:B------:R-:W-:-:S03]  /*61a10*/  IMAD.MOV.U32 R49, RZ, RZ, R23 ;  /* 0x000000ffff317224 */ /* 0x000fc600078e0017 */
[----:B------:R-:W3:Y:S04]  /*61a20*/  LDL.LU R31, [R1+0x84c] ;  /* 0x00084c00011f7983 */ /* 0x000ee80000300800 */
[----:B--2---:R-:W-:Y:S04]  /*61a30*/  STL.64 [R1+0x4fc0], R18 ;  /* 0x004fc01201007387 */ /* 0x004fe80000100a00 */
[----:B------:R0:W-:Y:S04]  /*61a40*/  STL.64 [R1+0x4fb8], R16 ;  /* 0x004fb81001007387 */ /* 0x0001e80000100a00 */
[----:B------:R-:W2:Y:S04]  /*61a50*/  LDL.LU R61, [R1+0x4fcc] ;  /* 0x004fcc00013d7983 */ /* 0x000ea80000300800 */
[----:B------:R-:W2:Y:S04]  /*61a60*/  LDL.LU R23, [R1+0x4fc8] ;  /* 0x004fc80001177983 */ /* 0x000ea80000300800 */
        /* <DEDUP_REMOVED lines=12> */
[----:B------:R-:W3:Y:S04]  /*61b30*/  LDL R36, [R1+0x2f70] ;  /* 0x002f700001247983 */ /* 0x000ee80000100800 */
[----:B------:R-:W-:Y:S04]  /*61b40*/  STL.64 [R1+0x49f8], R54 ;  /* 0x0049f83601007387 */ /* 0x000fe80000100a00 */
[----:B------:R0:W-:Y:S04]  /*61b50*/  STL.64 [R1+0x49f0], R52 ;  /* 0x0049f03401007387 */ /* 0x0001e80000100a00 */
[----:B0-----:R-:W3:Y:S04]  /*61b60*/  LDL.LU.64 R52, [R1+0xd0] ;  /* 0x0000d00001347983 */ /* 0x001ee80000300a00 */
[----:B------:R-:W3:Y:S04]  /*61b70*/  LDL.LU.64 R54, [R1+0xd8] ;  /* 0x0000d80001367983 */ /* 0x000ee80000300a00 */
[----:B------:R-:W3:Y:S01]  /*61b80*/  LDL R41, [R1+0xb4c] ;  /* 0x000b4c0001297983 */ /* 0x000ee20000100800 */
[C---:B------:R-:W-:Y:S11]  /*61b90*/  HMMA.16816.F32.BF16 R8, R12.reuse, R44, R8 ;  /* 0x0000002c0c08723c */ /* 0x040ff60000041808 */
[----:B------:R-:W-:Y:S11]  /*61ba0*/  @!UPT UIADD3 URZ, URZ, URZ, URZ ;  /* 0x0000003f3f3ff290 */ /* 0x000ff6000fffe03f */
[----:B------:R-:W-:Y:S02]  /*61bb0*/  @!UPT UIADD3 URZ, URZ, URZ, URZ ;  /* 0x0000003f3f3ff290 */ /* 0x000fe4000fffe03f */
[----:B------:R-:W-:Y:S02]  /*61bc0*/  IMAD.MOV.U32 R25, RZ, RZ, R8 ;  /* 0x000000ffff197224 */ /* 0x000fe400078e0008 */
[----:B------:R-:W-:Y:S02]  /*61bd0*/  IMAD.MOV.U32 R24, RZ, RZ, R9 ;  /* 0x000000ffff187224 */ /* 0x000fe400078e0009 */
[----:B------:R-:W-:Y:S02]  /*61be0*/  IMAD.MOV.U32 R21, RZ, RZ, R10 ;  /* 0x000000ffff157224 */ /* 0x000fe400078e000a */
[----:B------:R-:W-:Y:S01]  /*61bf0*/  IMAD.MOV.U32 R20, RZ, RZ, R11 ;  /* 0x000000ffff147224 */ /* 0x000fe200078e000b */
[C---:B--2---:R-:W-:Y:S01]  /*61c00*/  HMMA.16816.F32.BF16 R16, R12.reuse, R56, R16 ;  /* 0x000000380c10723c */ /* 0x044fe20000041810 */
[----:B---3--:R-:W0:Y:S06]  /*61c10*/  LDSM.16.MT88.4 R8, [R41+0x3080] ;  /* 0x003080002908783b */ /* 0x008e2c0000004200 */
[----:B------:R-:W-:Y:S01]  /*61c20*/  IMAD.MOV.U32 R56, RZ, RZ, R22 ;  /* 0x000000ffff387224 */ /* 0x000fe200078e0016 */
[----:B0-----:R-:W-:Y:S04]  /*61c30*/  STL.64 [R1+0x4e40], R10 ;  /* 0x004e400a01007387 */ /* 0x001fe80000100a00 */
[----:B------:R0:W-:Y:S02]  /*61c40*/  STL.64 [R1+0x4e38], R8 ;  /* 0x004e380801007387 */ /* 0x0001e40000100a00 */
[----:B0-----:R-:W-:Y:S02]  /*61c50*/  HMMA.16816.F32.BF16 R8, R12, R52, R28 ;  /* 0x000000340c08723c */ /* 0x001fe4000004181c */
[----:B------:R-:W2:Y:S01]  /*61c60*/  LDL.LU R28, [R1+0x470] ;  /* 0x00047000011c7983 */ /* 0x000ea20000300800 */
[----:B------:R-:W-:-:S05]  /*61c70*/  IMAD.MOV.U32 R57, RZ, RZ, R39 ;  /* 0x000000ffff397224 */ /* 0x000fca00078e0027 */
[C---:B------:R-:W-:Y:S11]  /*61c80*/  HMMA.16816.F32.BF16 R48, R12.reuse, R48, R32 ;  /* 0x000000300c30723c */ /* 0x040ff60000041820 */
[----:B------:R-:W-:Y:S04]  /*61c90*/  @!UPT UIADD3 URZ, URZ, URZ, URZ ;  /* 0x0000003f3f3ff290 */ /* 0x000fe8000fffe03f */
[----:B------:R0:W-:Y:S04]  /*61ca0*/  STL.64 [R1+0x840], R8 ;  /* 0x0008400801007387 */ /* 0x0001e80000100a00 */
[----:B------:R1:W-:Y:S04]  /*61cb0*/  STL.64 [R1+0x848], R10 ;  /* 0x0008480a01007387 */ /* 0x0003e80000100a00 */
[----:B------:R-:W2:Y:S04]  /*61cc0*/  LDL.LU R29, [R1+0x474] ;  /* 0x00047400011d7983 */ /* 0x000ea80000300800 */
[----:B------:R-:W2:Y:S04]  /*61cd0*/  LDL.LU R30, [R1+0x478] ;  /* 0x00047800011e7983 */ /* 0x000ea80000300800 */
[----:B------:R-:W2:Y:S04]  /*61ce0*/  LDL.LU R31, [R1+0x47c] ;  /* 0x00047c00011f7983 */ /* 0x000ea80000300800 */
[----:B0-----:R-:W3:Y:S04]  /*61cf0*/  LDL.LU R8, [R1+0x460] ;  /* 0x0004600001087983 */ /* 0x001ee80000300800 */
[----:B------:R-:W3:Y:S04]  /*61d00*/  LDL.LU R9, [R1+0x464] ;  /* 0x0004640001097983 */ /* 0x000ee80000300800 */
[----:B-1----:R-:W3:Y:S04]  /*61d10*/  LDL.LU R10, [R1+0x468] ;  /* 0x00046800010a7983 */ /* 0x002ee80000300800 */
[----:B------:R-:W3:Y:S04]  /*61d20*/  LDL.LU R11, [R1+0x46c] ;  /* 0x00046c00010b7983 */ /* 0x000ee80000300800 */
[----:B------:R-:W-:Y:S04]  /*61d30*/  STL.64 [R1+0x830], R16 ;  /* 0x0008301001007387 */ /* 0x000fe80000100a00 */
[----:B------:R0:W-:Y:S04]  /*61d40*/  STL.64 [R1+0x838], R18 ;  /* 0x0008381201007387 */ /* 0x0001e80000100a00 */
[----:B0-----:R-:W2:Y:S04]  /*61d50*/  LDL.LU.64 R18, [R1+0x4fc0] ;  /* 0x004fc00001127983 */ /* 0x001ea80000300a00 */
[----:B------:R-:W2:Y:S04]  /*61d60*/  LDL.LU.64 R16, [R1+0x4fb8] ;  /* 0x004fb80001107983 */ /* 0x000ea80000300a00 */
[----:B------:R-:W-:Y:S04]  /*61d70*/  STL.64 [R1+0x4ed0], R58 ;  /* 0x004ed03a01007387 */ /* 0x000fe80000100a00 */
[----:B------:R-:W2:Y:S04]  /*61d80*/  LDL.LU R22, [R1+0x4fb4] ;  /* 0x004fb40001167983 */ /* 0x000ea80000300800 */
[----:B------:R-:W2:Y:S04]  /*61d90*/  LDL.LU R39, [R1+0x4fb0] ;  /* 0x004fb00001277983 */ /* 0x000ea80000300800 */
[----:B------:R-:W2:Y:S04]  /*61da0*/  LDL.LU.64 R32, [R1+0x4fa8] ;  /* 0x004fa80001207983 */ /* 0x000ea80000300a00 */
[----:B------:R-:W-:Y:S04]  /*61db0*/  STL.64 [R1+0x820], R48 ;  /* 0x0008203001007387 */ /* 0x000fe80000100a00 */
[----:B------:R0:W-:Y:S04]  /*61dc0*/  STL.64 [R1+0x828], R50 ;  /* 0x0008283201007387 */ /* 0x0001e80000100a00 */
[----:B0-----:R-:W3:Y:S04]  /*61dd0*/  LDL.LU.64 R50, [R1+0x4fa0] ;  /* 0x004fa00001327983 */ /* 0x001ee80000300a00 */
[----:B------:R-:W3:Y:S01]  /*61de0*/  LDL.LU.64 R48, [R1+0x4f98] ;  /* 0x004f980001307983 */ /* 0x000ee20000300a00 */
[C---:B--2---:R-:W-:Y:S03]  /*61df0*/  HMMA.16816.F32.BF16 R32, R12.reuse, R32, R16 ;  /* 0x000000200c20723c */ /* 0x044fe60000041810 */
[----:B------:R-:W3:Y:S11]  /*61e00*/  LDL.LU.64 R16, [R1+0x4f90] ;  /* 0x004f900001107983 */ /* 0x000ef60000300a00 */
[----:B------:R-:W-:Y:S09]  /*61e10*/  @!UPT UIADD3 URZ, URZ, URZ, URZ ;  /* 0x0000003f3f3ff290 */ /* 0x000ff2000fffe03f */
[----:B------:R-:W-:Y:S04]  /*61e20*/  STL.64 [R1+0x8f0], R32 ;  /* 0x0008f02001007387 */ /* 0x000fe80000100a00 */
[----:B------:R0:W-:Y:S04]  /*61e30*/  STL.64 [R1+0x8f8], R34 ;  /* 0x0008f82201007387 */ /* 0x0001e80000100a00 */
[----:B0-----:R-:W2:Y:S04]  /*61e40*/  LDL.LU.64 R34, [R1+0x4f88] ;  /* 0x004f880001227983 */ /* 0x001ea80000300a00 */
[----:B------:R-:W2:Y:S01]  /*61e50*/  LDL.LU.64 R32, [R1+0x4f80] ;  /* 0x004f800001207983 */ /* 0x000ea20000300a00 */
[C---:B---3--:R-:W-:Y:S03]  /*61e60*/  HMMA.16816.F32.BF16 R16, R12.reuse, R16, R48 ;  /* 0x000000100c10723c */ /* 0x048fe60000041830 */
[----:B------:R-:W2:Y:S11]  /*61e70*/  LDL.LU.64 R48, [R1+0x4f78] ;  /* 0x004f780001307983 */ /* 0x000eb60000300a00 */
[----:B------:R-:W-:Y:S09]  /*61e80*/  @!UPT UIADD3 URZ, URZ, URZ, URZ ;  /* 0x0000003f3f3ff290 */ /* 0x000ff2000fffe03f */
[----:B------:R-:W-:Y:S04]  /*61e90*/  STL.64 [R1+0x7f0], R16 ;  /* 0x0007f01001007387 */ /* 0x000fe80000100a00 */
[----:B------:R0:W-:Y:S04]  /*61ea0*/  STL.64 [R1+0x7f8], R18 ;  /* 0x0007f81201007387 */ /* 0x0001e80000100a00 */
[----:B0-----:R-:W3:Y:S04]  /*61eb0*/  LDL.LU.64 R18, [R1+0x4f70] ;  /* 0x004f700001127983 */ /* 0x001ee80000300a00 */
        /* <DEDUP_REMOVED lines=8> */
[----:B---3--:R0:W-:Y:S04]  /*61f40*/  STL.64 [R1+0x4ea0], R18 ;  /* 0x004ea01201007387 */ /* 0x0081e80000100a00 */
[----:B------:R-:W3:Y:S04]  /*61f50*/  LDL.LU R16, [R1+0x7d0] ;  /* 0x0007d00001107983 */ /* 0x000ee80000300800 */
[----:B------:R-:W3:Y:S04]  /*61f60*/  LDL.LU R17, [R1+0x7d4] ;  /* 0x0007d40001117983 */ /* 0x000ee80000300800 */
[----:B0-----:R-:W3:Y:S04]  /*61f70*/  LDL.LU R18, [R1+0x7d8] ;  /* 0x0007d80001127983 */ /* 0x001ee80000300800 */
[----:B------:R-:W3:Y:S01]  /*61f80*/  LDL.LU R19, [R1+0x7dc] ;  /* 0x0007dc0001137983 */ /* 0x000ee20000300800 */
[C---:B------:R-:W-:Y:S08]  /*61f90*/  HMMA.16816.F32.BF16 R48, R12.reuse, R48, R32 ;  /* 0x000000300c30723c */ /* 0x040ff00000041820 */
[----:B---3--:R-:W-:Y:S07]  /*61fa0*/  HMMA.16816.F32.BF16 R56, R12, R56, R16 ;  /* 0x000000380c38723c */ /* 0x008fee0000041810 */
[----:B------:R-:W-:-:S02]  /*61fb0*/  IMAD.MOV.U32 R16, RZ, RZ, R61 ;  /* 0x000000ffff107224 */ /* 0x000fc400078e003d */
[----:B------:R-:W3:Y:S01]  /*61fc0*/  LDL.LU R61, [R1+0x4f54] ;  /* 0x004f5400013d7983 */ /* 0x000ee20000300800 */
[----:B------:R-:W-:Y:S02]  /*61fd0*/  IMAD.MOV.U32 R17, RZ, RZ, R27 ;  /* 0x000000ffff117224 */ /* 0x000fe400078e001b */
[----:B------:R-:W-:Y:S02]  /*61fe0*/  IMAD.MOV.U32 R18, RZ, RZ, R26 ;  /* 0x000000ffff127224 */ /* 0x000fe400078e001a */
[----:B------:R-:W-:-:S09]  /*61ff0*/  IMAD.MOV.U32 R19, RZ, RZ, R46 ;  /* 0x000000ffff137224 */ /* 0x000fd200078e002e */
[----:B------:R0:W-:Y:S04]  /*62000*/  STL.64 [R1+0x7d0], R56 ;  /* 0x0007d03801007387 */ /* 0x0001e80000100a00 */
[----:B------:R1:W-:Y:S04]  /*62010*/  STL.64 [R1+0x7d8], R58 ;  /* 0x0007d83a01007387 */ /* 0x0003e80000100a00 */
[----:B------:R-:W2:Y:S04]  /*62020*/  LDL.LU R27, [R1+0x4f50] ;  /* 0x004f5000011b7983 */ /* 0x000ea80000300800 */
[----:B------:R-:W2:Y:S01]  /*62030*/  LDL.LU R26, [R1+0x4f4c] ;  /* 0x004f4c00011a7983 */ /* 0x000ea20000300800 */
[----:B0-----:R-:W-:-:S02]  /*62040*/  IMAD.MOV.U32 R56, RZ, RZ, R47 ;  /* 0x000000ffff387224 */ /* 0x001fc400078e002f */
[----:B----4-:R-:W-:Y:S01]  /*62050*/  IMAD.MOV.U32 R57, RZ, RZ, R42 ;  /* 0x000000ffff397224 */ /* 0x010fe200078e002a */
[----:B------:R-:W4:Y:S01]  /*62060*/  LDL.LU R46, [R1+0x4f48] ;  /* 0x004f4800012e7983 */ /* 0x000f220000300800 */
[----:B-1----:R-:W-:-:S03]  /*62070*/  IMAD.MOV.U32 R58, RZ, RZ, R43 ;  /* 0x000000ffff3a7224 */ /* 0x002fc600078e002b */
[----:B------:R-:W4:Y:S01]  /*62080*/  LDL.LU R47, [R1+0x4f44] ;  /* 0x004f4400012f7983 */ /* 0x000f220000300800 */
[----:B------:R-:W-:-:S03]  /*62090*/  IMAD.MOV.U32 R59, RZ, RZ, R38 ;  /* 0x000000ffff3b7224 */ /* 0x000fc600078e0026 */
        /* <DEDUP_REMOVED lines=9> */
[----:B--2---:R-:W-:Y:S02]  /*62130*/  HMMA.16816.F32.BF16 R12, R12, R48, R4 ;  /* 0x000000300c0c723c */ /* 0x004fe40000041804 */
[----:B------:R-:W2:Y:S04]  /*62140*/  LDL.LU.64 R6, [R1+0x4f10] ;  /* 0x004f100001067983 */ /* 0x000ea80000300a00 */
[----:B------:R-:W2:Y:S11]  /*62150*/  LDL.LU.64 R4, [R1+0x4f08] ;  /* 0x004f080001047983 */ /* 0x000eb60000300a00 */
[----:B------:R-:W-:Y:S06]  /*62160*/  @!UPT UIADD3 URZ, URZ, URZ, URZ ;  /* 0x0000003f3f3ff290 */ /* 0x000fec000fffe03f */
[----:B------:R0:W-:Y:S04]  /*62170*/  STL.64 [R1+0x480], R12 ;  /* 0x0004800c01007387 */ /* 0x0001e80000100a00 */
[----:B------:R1:W-:Y:S01]  /*62180*/  STL.64 [R1+0x488], R14 ;  /* 0x0004880e01007387 */ /* 0x0003e20000100a00 */
[----:B0-----:R-:W-:-:S03]  /*62190*/  IMAD.MOV.U32 R12, RZ, RZ, R39 ;  /* 0x000000ffff0c7224 */ /* 0x001fc600078e0027 */
[----:B------:R-:W2:Y:S01]  /*621a0*/  LDL.LU R39, [R1+0x4f00] ;  /* 0x004f000001277983 */ /* 0x000ea20000300800 */
[----:B------:R-:W-:Y:S02]  /*621b0*/  IMAD.MOV.U32 R13, RZ, RZ, R22 ;  /* 0x000000ffff0d7224 */ /* 0x000fe400078e0016 */
[----:B-1----:R-:W-:Y:S01]  /*621c0*/  IMAD.MOV.U32 R14, RZ, RZ, R23 ;  /* 0x000000ffff0e7224 */ /* 0x002fe200078e0017 */
[----:B------:R-:W2:Y:S04]  /*621d0*/  LDL.LU R22, [R1+0x4efc] ;  /* 0x004efc0001167983 */ /* 0x000ea80000300800 */
[----:B------:R-:W2:Y:S01]  /*621e0*/  LDL.LU R23, [R1+0x4ef8] ;  /* 0x004ef80001177983 */ /* 0x000ea20000300800 */
[----:B------:R-:W-:Y:S02]  /*621f0*/  IMAD.MOV.U32 R15, RZ, RZ, R34 ;  /* 0x000000ffff0f7224 */ /* 0x000fe400078e0022 */
[----:B------:R-:W-:Y:S01]  /*62200*/  IMAD.MOV.U32 R48, RZ, RZ, R26 ;  /* 0x000000ffff307224 */ /* 0x000fe200078e001a */
[----:B------:R-:W3:Y:S01]  /*62210*/  LDL.LU R34, [R1+0x4ef4] ;  /* 0x004ef40001227983 */ /* 0x000ee20000300800 */
[----:B------:R-:W-:-:S03]  /*62220*/  IMAD.MOV.U32 R49, RZ, RZ, R27 ;  /* 0x000000ffff317224 */ /* 0x000fc600078e001b */
[----:B------:R0:W-:Y:S04]  /*62230*/  STL.64 [R1+0x4e48], R50 ;  /* 0x004e483201007387 */ /* 0x0001e80000100a00 */
[----:B------:R-:W3:Y:S04]  /*62240*/  LDL.LU R26, [R1+0x4ef0] ;  /* 0x004ef000011a7983 */ /* 0x000ee80000300800 */
[----:B------:R-:W3:Y:S01]  /*62250*/  LDL.LU R27, [R1+0x4eec] ;  /* 0x004eec00011b7983 */ /* 0x000ee20000300800 */
[----:B0-----:R-:W-:-:S03]  /*62260*/  IMAD.MOV.U32 R50, RZ, RZ, R35 ;  /* 0x000000ffff327224 */ /* 0x001fc600078e0023 */
        /* <DEDUP_REMOVED lines=9> */
[----:B------:R3:W-:Y:S02]  /*62300*/  STL.64 [R1+0x4e50], R20 ;  /* 0x004e501401007387 */ /* 0x0007e40000100a00 */
[----:B---3--:R-:W-:Y:S01]  /*62310*/  HMMA.16816.F32.BF16 R20, R4, R26, R8 ;  /* 0x0000001a0414723c */ /* 0x008fe20000041808 */
[----:B------:R-:W-:-:S07]  /*62320*/  IMAD.MOV.U32 R51, RZ, RZ, R61 ;  /* 0x000000ffff337224 */ /* 0x000fce00078e003d */
[----:B------:R-:W-:Y:S01]  /*62330*/  HMMA.16816.F32.BF16 R12, R4, R34, R12 ;  /* 0x00000022040c723c */ /* 0x000fe2000004180c */
[----:B------:R-:W-:Y:S11]  /*62340*/  IMAD.MOV.U32 R8, RZ, RZ, R60 ;  /* 0x000000ffff087224 */ /* 0x000ff600078e003c */
[----:B------:R-:W-:Y:S03]  /*62350*/  @!UPT UIADD3 URZ, URZ, URZ, URZ ;  /* 0x0000003f3f3ff290 */ /* 0x000fe6000fffe03f */
[----:B------:R-:W-:Y:S04]  /*62360*/  STL.64 [R1+0x460], R20 ;  /* 0x0004601401007387 */ /* 0x000fe80000100a00 */
[----:B------:R2:W-:Y:S01]  /*62370*/  STL.64 [R1+0x468], R22 ;  /* 0x0004681601007387 */ /* 0x0005e20000100a00 */
[----:B------:R-:W-:Y:S02]  /*62380*/  IMAD.MOV.U32 R9, RZ, RZ, R3 ;  /* 0x000000ffff097224 */ /* 0x000fe400078e0003 */
[----:B------:R-:W-:Y:S02]  /*62390*/  IMAD.MOV.U32 R10, RZ, RZ, R2 ;  /* 0x000000ffff0a7224 */ /* 0x000fe400078e0002 */
[----:B------:R-:W-:Y:S02]  /*623a0*/  IMAD.MOV.U32 R11, RZ, RZ, R0 ;  /* 0x000000ffff0b7224 */ /* 0x000fe400078e0000 */
[----:B------:R-:W-:-:S02]  /*623b0*/  IMAD.MOV.U32 R60, RZ, RZ, R12 ;  /* 0x000000ffff3c7224 */ /* 0x000fc400078e000c */
[----:B------:R-:W-:Y:S02]  /*623c0*/  IMAD.MOV.U32 R3, RZ, RZ, R13 ;  /* 0x000000ffff037224 */ /* 0x000fe400078e000d */
[----:B------:R-:W-:Y:S02]  /*623d0*/  IMAD.MOV.U32 R2, RZ, RZ, R14 ;  /* 0x000000ffff027224 */ /* 0x000fe400078e000e */
[----:B------:R-:W-:Y:S01]  /*623e0*/  IMAD.MOV.U32 R0, RZ, RZ, R15 ;  /* 0x000000ffff007224 */ /* 0x000fe200078e000f */
[C---:B------:R-:W-:Y:S08]  /*623f0*/  HMMA.16816.F32.BF16 R16, R4.reuse, R38, R16 ;  /* 0x000000260410723c */ /* 0x040ff00000041810 */
[C---:B------:R-:W-:Y:S01]  /*62400*/  HMMA.16816.F32.BF16 R12, R4.reuse, R42, R56 ;  /* 0x0000002a040c723c */ /* 0x040fe20000041838 */
[----:B------:R-:W-:Y:S04]  /*62410*/  STL.64 [R1+0x4e68], R26 ;  /* 0x004e681a01007387 */ /* 0x000fe80000100a00 */
[----:B------:R-:W-:Y:S03]  /*62420*/  STL.64 [R1+0x4e60], R24 ;  /* 0x004e601801007387 */ /* 0x000fe60000100a00 */
[----:B--2---:R-:W-:Y:S11]  /*62430*/  HMMA.16816.F32.BF16 R20, R4, R30, R48 ;  /* 0x0000001e0414723c */ /* 0x004ff60000041830 */
[----:B------:R-:W-:Y:S11]  /*62440*/  @!UPT UIADD3 URZ, URZ, URZ, URZ ;  /* 0x0000003f3f3ff290 */ /* 0x000ff6000fffe03f */
[----:B------:R-:W-:Y:S01]  /*62450*/  @!UPT UIADD3 URZ, URZ, URZ, URZ ;  /* 0x0000003f3f3ff290 */ /* 0x000fe2000fffe03f */
[----:B------:R-:W-:Y:S01]  /*62460*/  STL.64 [R1+0x450], R20 ;  /* 0x0004501401007387 */ /* 0x000fe20000100a00 */
[----:B------:R-:W-:-:S03]  /*62470*/  IMAD.MOV.U32 R61, RZ, RZ, R23 ;  /* 0x000000ffff3d7224 */ /* 0x000fc600078e0017 */
[----:B------:R-:W-:Y:S04]  /*62480*/  STL [R1+0x458], R22 ;  /* 0x0004581601007387 */ /* 0x000fe80000100800 */
[----:B------:R-:W-:Y:S04]  /*62490*/  STL.64 [R1+0x4e78], R30 ;  /* 0x004e781e01007387 */ /* 0x000fe80000100a00 */
[----:B----4-:R-:W-:Y:S04]  /*624a0*/  STL.64 [R1+0x4e70], R28 ;  /* 0x004e701c01007387 */ /* 0x010fe80000100a00 */
[----:B------:R0:W-:Y:S04]  /*624b0*/  STL [R1+0x48d4], R61 ;  /* 0x0048d43d01007387 */ /* 0x0001e80000100800 */
[----:B------:R-:W-:Y:S04]  /*624c0*/  STL.64 [R1+0x4e88], R34 ;  /* 0x004e882201007387 */ /* 0x000fe80000100a00 */
[----:B------:R-:W-:Y:S04]  /*624d0*/  STL.64 [R1+0x4e80], R32 ;  /* 0x004e802001007387 */ /* 0x000fe80000100a00 */
[----:B------:R-:W-:Y:S04]  /*624e0*/  STL [R1+0x49ac], R0 ;  /* 0x0049ac0001007387 */ /* 0x000fe80000100800 */
[----:B------:R-:W-:Y:S04]  /*624f0*/  STL [R1+0x49a8], R2 ;  /* 0x0049a80201007387 */ /* 0x000fe80000100800 */
[----:B------:R-:W-:Y:S04]  /*62500*/  STL [R1+0x49a4], R3 ;  /* 0x0049a40301007387 */ /* 0x000fe80000100800 */
[----:B------:R-:W-:Y:S01]  /*62510*/  STL [R1+0x49a0], R60 ;  /* 0x0049a03c01007387 */ /* 0x000fe20000100800 */
[----:B0-----:R-:W-:-:S03]  /*62520*/  IMAD.MOV.U32 R61, RZ, RZ, R14 ;  /* 0x000000ffff3d7224 */ /* 0x001fc600078e000e */
[----:B------:R-:W-:Y:S04]  /*62530*/  STL.64 [R1+0x420], R12 ;  /* 0x0004200c01007387 */ /* 0x000fe80000100a00 */
[----:B------:R-:W-:Y:S04]  /*62540*/  STL.64 [R1+0x430], R16 ;  /* 0x0004301001007387 */ /* 0x000fe80000100a00 */
[----:B------:R-:W-:Y:S04]  /*62550*/  STL.64 [R1+0x438], R18 ;  /* 0x0004381201007387 */ /* 0x000fe80000100a00 */
[----:B------:R-:W-:Y:S04]  /*62560*/  STL [R1+0x42c], R15 ;  /* 0x00042c0f01007387 */ /* 0x000fe80000100800 */
[----:B------:R-:W0:Y:S04]  /*62570*/  LDSM.16.MT88.4 R12, [R36+0x3000] ;  /* 0x00300000240c783b */ /* 0x000e280000004200 */
[----:B------:R-:W-:Y:S04]  /*62580*/  STL.64 [R1+0x4e28], R42 ;  /* 0x004e282a01007387 */ /* 0x000fe80000100a00 */
[----:B------:R-:W-:Y:S04]  /*62590*/  STL [R1+0x4e20], R41 ;  /* 0x004e202901007387 */ /* 0x000fe80000100800 */
[----:B------:R-:W-:Y:S04]  /*625a0*/  STL [R1+0x49b0], R61 ;  /* 0x0049b03d01007387 */ /* 0x000fe80000100800 */
[----:B------:R-:W-:Y:S04]  /*625b0*/  STL.64 [R1+0x4e98], R38 ;  /* 0x004e982601007387 */ /* 0x000fe80000100a00 */
[----:B------:R-:W-:Y:S04]  /*625c0*/  STL [R1+0x4e90], R36 ;  /* 0x004e902401007387 */ /* 0x000fe80000100800 */
[----:B0-----:R0:W-:Y:S04]  /*625d0*/  STL.64 [R1+0x4db0], R14 ;  /* 0x004db00e01007387 */ /* 0x0011e80000100a00 */
[----:B------:R-:W-:Y:S04]  /*625e0*/  STL.64 [R1+0x4da8], R12 ;  /* 0x004da80c01007387 */ /* 0x000fe80000100a00 */
[----:B0-----:R-:W2:Y:S04]  /*625f0*/  LDL.64 R14, [R1+0x78] ;  /* 0x00007800010e7983 */ /* 0x001ea80000100a00 */
[----:B--2---:R0:W-:Y:S02]  /*62600*/  STL.64 [R1+0x4eb8], R14 ;  /* 0x004eb80e01007387 */ /* 0x0041e40000100a00 */
[C---:B0-----:R-:W-:Y:S02]  /*62610*/  HMMA.16816.F32.BF16 R12, R4.reuse, R46, R8 ;  /* 0x0000002e040c723c */ /* 0x041fe40000041808 */
[----:B------:R-:W2:Y:S11]  /*62620*/  LDL.LU R8, [R1+0x410] ;  /* 0x0004100001087983 */ /* 0x000eb60000300800 */
[----:B------:R-:W-:Y:S10]  /*62630*/  @!UPT UIADD3 URZ, URZ, URZ, URZ ;  /* 0x0000003f3f3ff290 */ /* 0x000ff4000fffe03f */
[----:B------:R-:W-:Y:S04]  /*62640*/  STL.64 [R1+0x7b0], R12 ;  /* 0x0007b00c01007387 */ /* 0x000fe80000100a00 */
[----:B------:R-:W-:Y:S04]  /*62650*/  STL.64 [R1+0x7b8], R14 ;  /* 0x0007b80e01007387 */ /* 0x000fe80000100a00 */
        /* <DEDUP_REMOVED lines=9> */
[----:B------:R-:W4:Y:S04]  /*626f0*/  LDL.LU R56, [R1+0x7a0] ;  /* 0x0007a00001387983 */ /* 0x000f280000300800 */
[----:B------:R-:W4:Y:S04]  /*62700*/  LDL.LU R57, [R1+0x7a4] ;  /* 0x0007a40001397983 */ /* 0x000f280000300800 */
[----:B------:R-:W4:Y:S04]  /*62710*/  LDL.LU R58, [R1+0x7a8] ;  /* 0x0007a800013a7983 */ /* 0x000f280000300800 */
[----:B------:R-:W4:Y:S04]  /*62720*/  LDL.LU R59, [R1+0x7ac] ;  /* 0x0007ac00013b7983 */ /* 0x000f280000300800 */
[----:B---3--:R-:W-:Y:S04]  /*62730*/  STL.64 [R1+0x4ec8], R22 ;  /* 0x004ec81601007387 */ /* 0x008fe80000100a00 */
[----:B--2---:R0:W-:Y:S04]  /*62740*/  STL.64 [R1+0x4ec0], R20 ;  /* 0x004ec01401007387 */ /* 0x0041e80000100a00 */
[----:B------:R-:W2:Y:S04]  /*62750*/  LDL.LU R40, [R1+0x760] ;  /* 0x0007600001287983 */ /* 0x000ea80000300800 */
[----:B------:R-:W2:Y:S04]  /*62760*/  LDL.LU R41, [R1+0x764] ;  /* 0x0007640001297983 */ /* 0x000ea80000300800 */
[----:B------:R-:W2:Y:S04]  /*62770*/  LDL.LU R42, [R1+0x768] ;  /* 0x00076800012a7983 */ /* 0x000ea80000300800 */
[----:B------:R-:W2:Y:S04]  /*62780*/  LDL.LU R43, [R1+0x76c] ;  /* 0x00076c00012b7983 */ /* 0x000ea80000300800 */
[----:B0-----:R-:W3:Y:S04]  /*62790*/  LDL.LU R20, [R1+0x790] ;  /* 0x0007900001147983 */ /* 0x001ee80000300800 */
[----:B------:R-:W3:Y:S01]  /*627a0*/  LDL.LU R21, [R1+0x794] ;  /* 0x0007940001157983 */ /* 0x000ee20000300800 */
[C---:B----4-:R-:W-:Y:S03]  /*627b0*/  HMMA.16816.F32.BF16 R56, R4.reuse, R54, R56 ;  /* 0x000000360438723c */ /* 0x050fe60000041838 */
[----:B------:R-:W3:Y:S04]  /*627c0*/  LDL.LU R22, [R1+0x798] ;  /* 0x0007980001167983 */ /* 0x000ee80000300800 */
[----:B------:R-:W3:Y:S04]  /*627d0*/  LDL.LU R23, [R1+0x79c] ;  /* 0x00079c0001177983 */ /* 0x000ee80000300800 */
[----:B------:R-:W4:Y:S04]  /*627e0*/  LDL.LU R12, [R1+0x780] ;  /* 0x00078000010c7983 */ /* 0x000f280000300800 */
[----:B------:R-:W4:Y:S04]  /*627f0*/  LDL.LU R13, [R1+0x784] ;  /* 0x00078400010d7983 */ /* 0x000f280000300800 */
[----:B------:R-:W4:Y:S04]  /*62800*/  LDL.LU R14, [R1+0x788] ;  /* 0x00078800010e7983 */ /* 0x000f280000300800 */
[----:B------:R-:W4:Y:S04]  /*62810*/  LDL.LU R15, [R1+0x78c] ;  /* 0x00078c00010f7983 */ /* 0x000f280000300800 */
[----:B------:R-:W4:Y:S04]  /*62820*/  LDL.64 R10, [R1+0xb8] ;  /* 0x0000b800010a7983 */ /* 0x000f280000100a00 */
[----:B------:R-:W2:Y:S04]  /*62830*/  LDL.LU R16, [R1+0x770] ;  /* 0x0007700001107983 */ /* 0x000ea80000300800 */
[----:B------:R-:W2:Y:S04]  /*62840*/  LDL.LU R17, [R1+0x774] ;  /* 0x0007740001117983 */ /* 0x000ea80000300800 */
[----:B------:R-:W2:Y:S04]  /*62850*/  LDL.LU R18, [R1+0x778] ;  /* 0x0007780001127983 */ /* 0x000ea80000300800 */
[----:B------:R-:W2:Y:S04]  /*62860*/  LDL.LU R19, [R1+0x77c] ;  /* 0x00077c0001137983 */ /* 0x000ea80000300800 */
[----:B------:R-:W2:Y:S04]  /*62870*/  LDL.64 R38, [R1+0xa8] ;  /* 0x0000a80001267983 */ /* 0x000ea80000100a00 */
        /* <DEDUP_REMOVED lines=18> */
[----:B------:R0:W-:Y:S04]  /*629a0*/  STL.64 [R1+0x4e18], R54 ;  /* 0x004e183601007387 */ /* 0x0001e80000100a00 */
[----:B------:R-:W3:Y:S04]  /*629b0*/  LDL.LU R52, [R1+0x210] ;  /* 0x0002100001347983 */ /* 0x000ee80000300800 */
[----:B------:R-:W3:Y:S04]  /*629c0*/  LDL.LU R53, [R1+0x214] ;  /* 0x0002140001357983 */ /* 0x000ee80000300800 */
[----:B0-----:R-:W3:Y:S04]  /*629d0*/  LDL.LU R54, [R1+0x218] ;  /* 0x0002180001367983 */ /* 0x001ee80000300800 */
[----:B------:R-:W3:Y:S01]  /*629e0*/  LDL.LU R55, [R1+0x21c] ;  /* 0x00021c0001377983 */ /* 0x000ee20000300800 */
[C---:B----4-:R-:W-:Y:S08]  /*629f0*/  HMMA.16816.F32.BF16 R12, R4.reuse, R10, R12 ;  /* 0x0000000a040c723c */ /* 0x050ff0000004180c */
[----:B--2---:R-:W-:Y:S01]  /*62a00*/  HMMA.16816.F32.BF16 R16, R4, R38, R16 ;  /* 0x000000260410723c */ /* 0x004fe20000041810 */
[----:B------:R-:W-:-:S07]  /*62a10*/  IMAD.MOV.U32 R3, RZ, RZ, R11 ;  /* 0x000000ffff037224 */ /* 0x000fce00078e000b */
[----:B---3--:R-:W-:Y:S11]  /*62a20*/  HMMA.16816.F32.BF16 R20, R4, R58, R20 ;  /* 0x0000003a0414723c */ /* 0x008ff60000041814 */
[----:B------:R-:W-:Y:S11]  /*62a30*/  @!UPT UIADD3 URZ, URZ, URZ, URZ ;  /* 0x0000003f3f3ff290 */ /* 0x000ff6000fffe03f */
[----:B------:R-:W-:Y:S01]  /*62a40*/  @!UPT UIADD3 URZ, URZ, URZ, URZ ;  /* 0x0000003f3f3ff290 */ /* 0x000fe2000fffe03f */
        /* <DEDUP_REMOVED lines=9> */
[----:B------:R0:W-:Y:S04]  /*62ae0*/  STL.64 [R1+0x780], R12 ;  /* 0x0007800c01007387 */ /* 0x0001e80000100a00 */
[----:B------:R1:W-:Y:S01]  /*62af0*/  STL.64 [R1+0x788], R14 ;  /* 0x0007880e01007387 */ /* 0x0003e20000100a00 */
[----:B0-----:R-:W-:-:S03]  /*62b00*/  IMAD.MOV.U32 R12, RZ, RZ, R10 ;  /* 0x000000ffff0c7224 */ /* 0x001fc600078e000a */
[----:B-1----:R-:W4:Y:S04]  /*62b10*/  LDL.LU.64 R14, [R1+0x4eb8] ;  /* 0x004eb800010e7983 */ /* 0x002f280000300a00 */
[----:B------:R-:W3:Y:S04]  /*62b20*/  LDL.LU.64 R10, [R1+0x4eb0] ;  /* 0x004eb000010a7983 */ /* 0x000ee80000300a00 */
[----:B------:R-:W3:Y:S04]  /*62b30*/  LDL.LU.64 R8, [R1+0x4ea8] ;  /* 0x004ea80001087983 */ /* 0x000ee80000300a00 */
[----:B------:R-:W-:Y:S04]  /*62b40*/  STL.64 [R1+0x770], R16 ;  /* 0x0007701001007387 */ /* 0x000fe80000100a00 */
[----:B------:R0:W-:Y:S04]  /*62b50*/  STL.64 [R1+0x778], R18 ;  /* 0x0007781201007387 */ /* 0x0001e80000100a00 */
[----:B0-----:R-:W3:Y:S01]  /*62b60*/  LDL.LU.64 R18, [R1+0x4ea0] ;  /* 0x004ea00001127983 */ /* 0x001ee20000300a00 */
[----:B------:R-:W-:Y:S01]  /*62b70*/  HMMA.16816.F32.BF16 R40, R4, R34, R40 ;  /* 0x000000220428723c */ /* 0x000fe20000041828 */
[----:B------:R-:W-:-:S02]  /*62b80*/  IMAD.MOV.U32 R16, RZ, RZ, R38 ;  /* 0x000000ffff107224 */ /* 0x000fc400078e0026 */
[----:B------:R-:W-:Y:S02]  /*62b90*/  IMAD.MOV.U32 R13, RZ, RZ, R39 ;  /* 0x000000ffff0d7224 */ /* 0x000fe400078e0027 */
[----:B------:R-:W3:Y:S01]  /*62ba0*/  LDL.LU.64 R38, [R1+0x4e98] ;  /* 0x004e980001267983 */ /* 0x000ee20000300a00 */
[----:B------:R-:W-:-:S03]  /*62bb0*/  IMAD.MOV.U32 R17, RZ, RZ, R35 ;  /* 0x000000ffff117224 */ /* 0x000fc600078e0023 */
[----:B------:R-:W3:Y:S04]  /*62bc0*/  LDL.LU R36, [R1+0x4e90] ;  /* 0x004e900001247983 */ /* 0x000ee80000300800 */
[----:B------:R-:W3:Y:S10]  /*62bd0*/  LDL R37, [R1+0x2f6c] ;  /* 0x002f6c0001257983 */ /* 0x000ef40000100800 */
[----:B------:R0:W-:Y:S04]  /*62be0*/  STL.64 [R1+0x760], R40 ;  /* 0x0007602801007387 */ /* 0x0001e80000100a00 */
[----:B------:R-:W-:Y:S01]  /*62bf0*/  STL.64 [R1+0x768], R42 ;  /* 0x0007682a01007387 */ /* 0x000fe20000100a00 */
[----:B0-----:R-:W-:-:S03]  /*62c00*/  IMAD.MOV.U32 R40, RZ, RZ, R34 ;  /* 0x000000ffff287224 */ /* 0x001fc600078e0022 */
[----:B------:R-:W3:Y:S04]  /*62c10*/  LDL.LU.64 R34, [R1+0x4e88] ;  /* 0x004e880001227983 */ /* 0x000ee80000300a00 */
[----:B------:R-:W3:Y:S01]  /*62c20*/  LDL.LU.64 R32, [R1+0x4e80] ;  /* 0x004e800001207983 */ /* 0x000ee20000300a00 */
[----:B------:R-:W-:Y:S02]  /*62c30*/  IMAD.MOV.U32 R2, RZ, RZ, R50 ;  /* 0x000000ffff027224 */ /* 0x000fe400078e0032 */
[----:B------:R-:W-:Y:S01]  /*62c40*/  IMAD.MOV.U32 R0, RZ, RZ, R51 ;  /* 0x000000ffff007224 */ /* 0x000fe200078e0033 */
[C---:B--2---:R-:W-:Y:S08]  /*62c50*/  HMMA.16816.F32.BF16 R20, R4.reuse, R50, R20 ;  /* 0x000000320414723c */ /* 0x044ff00000041814 */
[C---:B----4-:R-:W-:Y:S08]  /*62c60*/  HMMA.16816.F32.BF16 R24, R4.reuse, R14, R24 ;  /* 0x0000000e0418723c */ /* 0x050ff00000041818 */
[C---:B---3--:R-:W-:Y:S11]  /*62c70*/  HMMA.16816.F32.BF16 R28, R4.reuse, R18, R28 ;  /* 0x00000012041c723c */ /* 0x048ff6000004181c */
[----:B------:R-:W-:Y:S11]  /*62c80*/  @!UPT UIADD3 URZ, URZ, URZ, URZ ;  /* 0x0000003f3f3ff290 */ /* 0x000ff6000fffe03f */
[----:B------:R-:W-:Y:S01]  /*62c90*/  @!UPT UIADD3 URZ, URZ, URZ, URZ ;  /* 0x0000003f3f3ff290 */ /* 0x000fe2000fffe03f */
[----:B------:R-:W-:Y:S04]  /*62ca0*/  STL.64 [R1+0x750], R28 ;  /* 0x0007501c01007387 */ /* 0x000fe80000100a00 */
[----:B------:R0:W-:Y:S04]  /*62cb0*/  STL.64 [R1+0x758], R30 ;  /* 0x0007581e01007387 */ /* 0x0001e80000100a00 */
[----:B0-----:R-:W2:Y:S04]  /*62cc0*/  LDL.LU.64 R30, [R1+0x4e78] ;  /* 0x004e7800011e7983 */ /* 0x001ea80000300a00 */
[----:B------:R-:W3:Y:S04]  /*62cd0*/  LDL.LU.64 R28, [R1+0x4e70] ;  /* 0x004e7000011c7983 */ /* 0x000ee80000300a00 */
[----:B------:R-:W-:Y:S04]  /*62ce0*/  STL.64 [R1+0x4dd0], R18 ;  /* 0x004dd01201007387 */ /* 0x000fe80000100a00 */
[----:B------:R-:W-:Y:S04]  /*62cf0*/  STL.64 [R1+0x740], R24 ;  /* 0x0007401801007387 */ /* 0x000fe80000100a00 */
[----:B------:R0:W-:Y:S04]  /*62d00*/  STL.64 [R1+0x748], R26 ;  /* 0x0007481a01007387 */ /* 0x0001e80000100a00 */
[----:B0-----:R-:W4:Y:S04]  /*62d10*/  LDL.LU.64 R26, [R1+0x4e68] ;  /* 0x004e6800011a7983 */ /* 0x001f280000300a00 */
[----:B------:R-:W2:Y:S04]  /*62d20*/  LDL.LU.64 R24, [R1+0x4e60] ;  /* 0x004e600001187983 */ /* 0x000ea80000300a00 */
[----:B------:R-:W-:Y:S04]  /*62d30*/  STL.64 [R1+0x4dc8], R14 ;  /* 0x004dc80e01007387 */ /* 0x000fe80000100a00 */
[----:B------:R-:W-:Y:S04]  /*62d40*/  STL.64 [R1+0x730], R20 ;  /* 0x0007301401007387 */ /* 0x000fe80000100a00 */
[----:B------:R0:W-:Y:S04]  /*62d50*/  STL.64 [R1+0x738], R22 ;  /* 0x0007381601007387 */ /* 0x0001e80000100a00 */
[----:B0-----:R-:W2:Y:S04]  /*62d60*/  LDL.LU.64 R22, [R1+0x4e58] ;  /* 0x004e580001167983 */ /* 0x001ea80000300a00 */
[----:B------:R-:W2:Y:S04]  /*62d70*/  LDL.LU.64 R20, [R1+0x4e50] ;  /* 0x004e500001147983 */ /* 0x000ea80000300a00 */
[----:B------:R-:W2:Y:S02]  /*62d80*/  LDL.LU.64 R50, [R1+0x4e48] ;  /* 0x004e480001327983 */ /* 0x000ea40000300a00 */
[----:B--2---:R-:W-:Y:S02]  /*62d90*/  HMMA.16816.F32.BF16 R4, R4, R50, R8 ;  /* 0x000000320404723c */ /* 0x004fe40000041808 */
[----:B------:R-:W2:Y:S04]  /*62da0*/  LDL.LU.64 R10, [R1+0x4e40] ;  /* 0x004e4000010a7983 */ /* 0x000ea80000300a00 */
[----:B------:R-:W2:Y:S04]  /*62db0*/  LDL.LU.64 R8, [R1+0x4e38] ;  /* 0x004e380001087983 */ /* 0x000ea80000300a00 */
[----:B------:R-:W-:Y:S11]  /*62dc0*/  STL.64 [R1+0x4dd8], R50 ;  /* 0x004dd83201007387 */ /* 0x000ff60000100a00 */
[----:B------:R-:W-:Y:S02]  /*62dd0*/  @!UPT UIADD3 URZ, URZ, URZ, URZ ;  /* 0x0000003f3f3ff290 */ /* 0x000fe4000fffe03f */
[----:B------:R-:W-:Y:S04]  /*62de0*/  STL.64 [R1+0x410], R4 ;  /* 0x0004100401007387 */ /* 0x000fe80000100a00 */
[----:B------:R2:W-:Y:S04]  /*62df0*/  STL.64 [R1+0x418], R6 ;  /* 0x0004180601007387 */ /* 0x0005e80000100a00 */
[----:B------:R-:W-:Y:S04]  /*62e00*/  STL.64 [R1+0x4de8], R22 ;  /* 0x004de81601007387 */ /* 0x000fe80000100a00 */
[----:B------:R-:W-:Y:S01]  /*62e10*/  STL.64 [R1+0x4de0], R20 ;  /* 0x004de01401007387 */ /* 0x000fe20000100a00 */
[----:B------:R-:W-:-:S02]  /*62e20*/  IMAD.MOV.U32 R18, RZ, RZ, R40 ;  /* 0x000000ffff127224 */ /* 0x000fc400078e0028 */
[----:B------:R-:W-:Y:S01]  /*62e30*/  IMAD.MOV.U32 R19, RZ, RZ, R17 ;  /* 0x000000ffff137224 */ /* 0x000fe200078e0011 */
[C---:B--2---:R-:W-:Y:S11]  /*62e40*/  HMMA.16816.F32.BF16 R4, R8.reuse, R22, R56 ;  /* 0x000000160804723c */ /* 0x044ff60000041838 */
[----:B------:R-:W-:Y:S11]  /*62e50*/  @!UPT UIADD3 URZ, URZ, URZ, URZ ;  /* 0x0000003f3f3ff290 */ /* 0x000ff6000fffe03f */
[----:B------:R-:W-:Y:S01]  /*62e60*/  @!UPT UIADD3 URZ, URZ, URZ, URZ ;  /* 0x0000003f3f3ff290 */ /* 0x000fe2000fffe03f */
[----:B------:R-:W-:Y:S04]  /*62e70*/  STL.64 [R1+0x220], R4 ;  /* 0x0002200401007387 */ /* 0x000fe80000100a00 */
[----:B------:R4:W-:Y:S02]  /*62e80*/  STL.64 [R1+0x228], R6 ;  /* 0x0002280601007387 */ /* 0x0009e40000100a00 */
[C---:B----4-:R-:W-:Y:S02]  /*62e90*/  HMMA.16816.F32.BF16 R4, R8.reuse, R26, R52 ;  /* 0x0000001a0804723c */ /* 0x050fe40000041834 */
[----:B------:R-:W-:Y:S04]  /*62ea0*/  STL.64 [R1+0x4d90], R26 ;  /* 0x004d901a01007387 */ /* 0x000fe80000100a00 */
[----:B------:R-:W-:Y:S11]  /*62eb0*/  STL.64 [R1+0x4d88], R24 ;  /* 0x004d881801007387 */ /* 0x000ff60000100a00 */
[----:B------:R-:W-:Y:S06]  /*62ec0*/  @!UPT UIADD3 URZ, URZ, URZ, URZ ;  /* 0x0000003f3f3ff290 */ /* 0x000fec000fffe03f */
[----:B------:R-:W-:Y:S04]  /*62ed0*/  STL.64 [R1+0x210], R4 ;  /* 0x0002100401007387 */ /* 0x000fe80000100a00 */
[----:B------:R0:W-:Y:S02]  /*62ee0*/  STL.64 [R1+0x218], R6 ;  /* 0x0002180601007387 */ /* 0x0001e40000100a00 */
[----:B0-----:R-:W-:Y:S01]  /*62ef0*/  HMMA.16816.F32.BF16 R4, R8, R30, R44 ;  /* 0x0000001e0804723c */ /* 0x001fe2000004182c */
[----:B------:R-:W-:Y:S02]  /*62f00*/  IMAD.MOV.U32 R26, RZ, RZ, R16 ;  /* 0x000000ffff1a7224 */ /* 0x000fe400078e0010 */
[----:B------:R-:W-:Y:S11]  /*62f10*/  IMAD.MOV.U32 R27, RZ, RZ, R13 ;  /* 0x000000ffff1b7224 */ /* 0x000ff600078e000d */
[----:B------:R-:W-:Y:S09]  /*62f20*/  @!UPT UIADD3 URZ, URZ, URZ, URZ ;  /* 0x0000003f3f3ff290 */ /* 0x000ff2000fffe03f */
[----:B------:R-:W-:Y:S04]  /*62f30*/  STL.64 [R1+0x200], R4 ;  /* 0x0002000401007387 */ /* 0x000fe80000100a00 */
[----:B------:R-:W-:Y:S04]  /*62f40*/  STL.64 [R1+0x208], R6 ;  /* 0x0002080601007387 */ /* 0x000fe80000100a00 */
[----:B------:R-:W-:Y:S04]  /*62f50*/  STL.64 [R1+0x4df0], R18 ;  /* 0x004df01201007387 */ /* 0x000fe80000100a00 */
[----:B------:R0:W-:Y:S04]  /*62f60*/  STL.64 [R1+0x4df8], R26 ;  /* 0x004df81a01007387 */ /* 0x0001e80000100a00 */
[----:B------:R-:W2:Y:S04]  /*62f70*/  LDL.LU R20, [R1+0x5d0] ;  /* 0x0005d00001147983 */ /* 0x000ea80000300800 */
[----:B------:R-:W2:Y:S04]  /*62f80*/  LDL.LU R21, [R1+0x5d4] ;  /* 0x0005d40001157983 */ /* 0x000ea80000300800 */
[----:B------:R-:W4:Y:S04]  /*62f90*/  LDL.LU R22, [R1+0x5d8] ;  /* 0x0005d80001167983 */ /* 0x000f280000300800 */
[----:B------:R-:W4:Y:S04]  /*62fa0*/  LDL.LU R23, [R1+0x5dc] ;  /* 0x0005dc0001177983 */ /* 0x000f280000300800 */
[----:B----4-:R-:W-:Y:S04]  /*62fb0*/  STL.64 [R1+0x4e08], R22 ;  /* 0x004e081601007387 */ /* 0x010fe80000100a00 */
[----:B--2---:R1:W-:Y:S04]  /*62fc0*/  STL.64 [R1+0x4e00], R20 ;  /* 0x004e001401007387 */ /* 0x0043e80000100a00 */
[----:B------:R-:W2:Y:S04]  /*62fd0*/  LDL.LU R24, [R1+0x5e0] ;  /* 0x0005e00001187983 */ /* 0x000ea80000300800 */
[----:B------:R-:W2:Y:S04]  /*62fe0*/  LDL.LU R25, [R1+0x5e4] ;  /* 0x0005e40001197983 */ /* 0x000ea80000300800 */
[----:B0-----:R-:W2:Y:S04]  /*62ff0*/  LDL.LU R26, [R1+0x5e8] ;  /* 0x0005e800011a7983 */ /* 0x001ea80000300800 */
[----:B------:R-:W2:Y:S04]  /*63000*/  LDL.LU R27, [R1+0x5ec] ;  /* 0x0005ec00011b7983 */ /* 0x000ea80000300800 */
[----:B------:R-:W4:Y:S04]  /*63010*/  LDL.LU R4, [R1+0x1d0] ;  /* 0x0001d00001047983 */ /* 0x000f280000300800 */
[----:B------:R-:W4:Y:S04]  /*63020*/  LDL.LU R5, [R1+0x1d4] ;  /* 0x0001d40001057983 */ /* 0x000f280000300800 */
[----:B------:R-:W4:Y:S04]  /*63030*/  LDL.LU R6, [R1+0x1d8] ;  /* 0x0001d80001067983 */ /* 0x000f280000300800 */
[----:B------:R-:W4:Y:S04]  /*63040*/  LDL.LU R7, [R1+0x1dc] ;  /* 0x0001dc0001077983 */ /* 0x000f280000300800 */
[----:B------:R-:W2:Y:S04]  /*63050*/  LDL.LU R44, [R1+0x1f0] ;  /* 0x0001f000012c7983 */ /* 0x000ea80000300800 */
[----:B------:R-:W2:Y:S04]  /*63060*/  LDL.LU R45, [R1+0x1f4] ;  /* 0x0001f400012d7983 */ /* 0x000ea80000300800 */
[----:B------:R-:W2:Y:S04]  /*63070*/  LDL.LU R46, [R1+0x1f8] ;  /* 0x0001f800012e7983 */ /* 0x000ea80000300800 */
        /* <DEDUP_REMOVED lines=26> */
[----:B------:R-:W-:Y:S04]  /*63220*/  STL.64 [R1+0x4d80], R30 ;  /* 0x004d801e01007387 */ /* 0x000fe80000100a00 */
[----:B---3--:R0:W-:Y:S04]  /*63230*/  STL.64 [R1+0x4d78], R28 ;  /* 0x004d781c01007387 */ /* 0x0081e80000100a00 */
[----:B0-----:R-:W3:Y:S04]  /*63240*/  LDL.LU R28, [R1+0x5a0] ;  /* 0x0005a000011c7983 */ /* 0x001ee80000300800 */
[----:B------:R-:W3:Y:S04]  /*63250*/  LDL.LU R29, [R1+0x5a4] ;  /* 0x0005a400011d7983 */ /* 0x000ee80000300800 */
[----:B------:R-:W3:Y:S04]  /*63260*/  LDL.LU R30, [R1+0x5a8] ;  /* 0x0005a800011e7983 */ /* 0x000ee80000300800 */
[----:B------:R-:W3:Y:S01]  /*63270*/  LDL.LU R31, [R1+0x5ac] ;  /* 0x0005ac00011f7983 */ /* 0x000ee20000300800 */
[C---:B--2---:R-:W-:Y:S08]  /*63280*/  HMMA.16816.F32.BF16 R44, R8.reuse, R34, R44 ;  /* 0x00000022082c723c */ /* 0x044ff0000004182c */
[C---:B----4-:R-:W-:Y:S11]  /*63290*/  HMMA.16816.F32.BF16 R40, R8.reuse, R38, R40 ;  /* 0x000000260828723c */ /* 0x050ff60000041828 */
[----:B------:R-:W-:Y:S04]  /*632a0*/  @!UPT UIADD3 URZ, URZ, URZ, URZ ;  /* 0x0000003f3f3ff290 */ /* 0x000fe8000fffe03f */
[----:B------:R-:W-:Y:S04]  /*632b0*/  STL.64 [R1+0x1f0], R44 ;  /* 0x0001f02c01007387 */ /* 0x000fe80000100a00 */
[----:B------:R0:W-:Y:S04]  /*632c0*/  STL.64 [R1+0x1f8], R46 ;  /* 0x0001f82e01007387 */ /* 0x0001e80000100a00 */
[----:B0-----:R-:W2:Y:S04]  /*632d0*/  LDL.LU.64 R46, [R1+0x4e30] ;  /* 0x004e3000012e7983 */ /* 0x001ea80000300a00 */
[----:B------:R-:W-:Y:S04]  /*632e0*/  STL.64 [R1+0x4d70], R34 ;  /* 0x004d702201007387 */ /* 0x000fe80000100a00 */
[----:B------:R-:W-:Y:S04]  /*632f0*/  STL.64 [R1+0x4d68], R32 ;  /* 0x004d682001007387 */ /* 0x000fe80000100a00 */
[----:B------:R-:W-:Y:S04]  /*63300*/  STL.64 [R1+0x1e0], R40 ;  /* 0x0001e02801007387 */ /* 0x000fe80000100a00 */
[----:B------:R0:W-:Y:S04]  /*63310*/  STL.64 [R1+0x1e8], R42 ;  /* 0x0001e82a01007387 */ /* 0x0001e80000100a00 */
[----:B0-----:R-:W4:Y:S04]  /*63320*/  LDL.LU.64 R42, [R1+0x4e28] ;  /* 0x004e2800012a7983 */ /* 0x001f280000300a00 */
[----:B------:R-:W2:Y:S01]  /*63330*/  LDL.LU R41, [R1+0x4e20] ;  /* 0x004e200001297983 */ /* 0x000ea20000300800 */
[C---:B----4-:R-:W-:Y:S11]  /*63340*/  HMMA.16816.F32.BF16 R4, R8.reuse, R42, R4 ;  /* 0x0000002a0804723c */ /* 0x050ff60000041804 */
[----:B------:R-:W-:Y:S11]  /*63350*/  @!UPT UIADD3 URZ, URZ, URZ, URZ ;  /* 0x0000003f3f3ff290 */ /* 0x000ff6000fffe03f */
[----:B------:R-:W-:Y:S01]  /*63360*/  @!UPT UIADD3 URZ, URZ, URZ, URZ ;  /* 0x0000003f3f3ff290 */ /* 0x000fe2000fffe03f */
[----:B------:R-:W-:Y:S04]  /*63370*/  STL.64 [R1+0x1d0], R4 ;  /* 0x0001d00401007387 */ /* 0x000fe80000100a00 */
[----:B------:R-:W-:Y:S04]  /*63380*/  STL.64 [R1+0x1d8], R6 ;  /* 0x0001d80601007387 */ /* 0x000fe80000100a00 */
[----:B------:R-:W0:Y:S01]  /*63390*/  LDSM.16.MT88.4 R4, [R36+0x3080] ;  /* 0x003080002404783b */ /* 0x000e220000004200 */
[C---:B--2---:R-:W-:Y:S03]  /*633a0*/  HMMA.16816.F32.BF16 R52, R8.reuse, R46, R52 ;  /* 0x0000002e0834723c */ /* 0x044fe60000041834 */
        /* <DEDUP_REMOVED lines=8> */
[----:B0-----:R-:W4:Y:S02]  /*63430*/  LDL.LU.64 R54, [R1+0x4e18] ;  /* 0x004e180001367983 */ /* 0x001f240000300a00 */
[----:B----4-:R-:W-:Y:S11]  /*63440*/  HMMA.16816.F32.BF16 R56, R8, R54, R56 ;  /* 0x000000360838723c */ /* 0x010ff60000041838 */
[----:B------:R-:W-:Y:S11]  /*63450*/  @!UPT UIADD3 URZ, URZ, URZ, URZ ;  /* 0x0000003f3f3ff290 */ /* 0x000ff6000fffe03f */
[----:B------:R-:W-:Y:S01]  /*63460*/  @!UPT UIADD3 URZ, URZ, URZ, URZ ;  /* 0x0000003f3f3ff290 */ /* 0x000fe2000fffe03f */
[----:B------:R-:W-:Y:S04]  /*63470*/  STL.64 [R1+0x600], R56 ;  /* 0x0006003801007387 */ /* 0x000fe80000100a00 */
[----:B------:R0:W-:Y:S04]  /*63480*/  STL.64 [R1+0x608], R58 ;  /* 0x0006083a01007387 */ /* 0x0001e80000100a00 */
[----:B0-----:R-:W4:Y:S01]  /*63490*/  LDL.LU.64 R58, [R1+0x4e10] ;  /* 0x004e1000013a7983 */ /* 0x001f220000300a00 */
[----:B------:R-:W-:-:S07]  /*634a0*/  IMAD.MOV.U32 R19, RZ, RZ, R3 ;  /* 0x000000ffff137224 */ /* 0x000fce00078e0003 */
        /* <DEDUP_REMOVED lines=9> */
[----:B------:R-:W-:Y:S04]  /*63540*/  STL.64 [R1+0x5e0], R16 ;  /* 0x0005e01001007387 */ /* 0x000fe80000100a00 */
[----:B------:R0:W-:Y:S04]  /*63550*/  STL.64 [R1+0x5e8], R18 ;  /* 0x0005e81201007387 */ /* 0x0001e80000100a00 */
[----:B0-----:R-:W2:Y:S01]  /*63560*/  LDL.LU.64 R18, [R1+0x4df0] ;  /* 0x004df00001127983 */ /* 0x001ea20000300a00 */
[C---:B----4-:R-:W-:Y:S03]  /*63570*/  HMMA.16816.F32.BF16 R24, R8.reuse, R26, R20 ;  /* 0x0000001a0818723c */ /* 0x050fe60000041814 */
[----:B------:R-:W4:Y:S04]  /*63580*/  LDL.LU.64 R22, [R1+0x4de8] ;  /* 0x004de80001167983 */ /* 0x000f280000300a00 */
[----:B------:R-:W3:Y:S01]  /*63590*/  LDL.LU.64 R20, [R1+0x4de0] ;  /* 0x004de00001147983 */ /* 0x000ee20000300a00 */
[C---:B--2---:R-:W-:Y:S11]  /*635a0*/  HMMA.16816.F32.BF16 R16, R8.reuse, R18, R48 ;  /* 0x000000120810723c */ /* 0x044ff60000041830 */
[----:B------:R-:W-:Y:S04]  /*635b0*/  @!UPT UIADD3 URZ, URZ, URZ, URZ ;  /* 0x0000003f3f3ff290 */ /* 0x000fe8000fffe03f */
[----:B------:R0:W-:Y:S04]  /*635c0*/  STL.64 [R1+0x5d0], R24 ;  /* 0x0005d01801007387 */ /* 0x0001e80000100a00 */
[----:B------:R1:W-:Y:S04]  /*635d0*/  STL.64 [R1+0x5d8], R26 ;  /* 0x0005d81a01007387 */ /* 0x0003e80000100a00 */
[----:B0-----:R-:W4:Y:S04]  /*635e0*/  LDL.LU R24, [R1+0x400] ;  /* 0x0004000001187983 */ /* 0x001f280000300800 */
[----:B------:R-:W4:Y:S04]  /*635f0*/  LDL.LU R25, [R1+0x404] ;  /* 0x0004040001197983 */ /* 0x000f280000300800 */
[----:B-1----:R-:W4:Y:S04]  /*63600*/  LDL.LU R26, [R1+0x408] ;  /* 0x00040800011a7983 */ /* 0x002f280000300800 */
[----:B------:R-:W4:Y:S04]  /*63610*/  LDL.LU R27, [R1+0x40c] ;  /* 0x00040c00011b7983 */ /* 0x000f280000300800 */
[----:B------:R-:W2:Y:S04]  /*63620*/  LDL.LU.64 R50, [R1+0x4dd8] ;  /* 0x004dd80001327983 */ /* 0x000ea80000300a00 */
[----:B------:R-:W-:Y:S04]  /*63630*/  STL.64 [R1+0x5c0], R16 ;  /* 0x0005c01001007387 */ /* 0x000fe80000100a00 */
[----:B------:R0:W-:Y:S04]  /*63640*/  STL.64 [R1+0x5c8], R18 ;  /* 0x0005c81201007387 */ /* 0x0001e80000100a00 */
[----:B0-----:R-:W2:Y:S02]  /*63650*/  LDL.LU.64 R18, [R1+0x4dd0] ;  /* 0x004dd00001127983 */ /* 0x001ea40000300a00 */
[----:B--2---:R-:W-:Y:S02]  /*63660*/  HMMA.16816.F32.BF16 R16, R8, R18, R12 ;  /* 0x000000120810723c */ /* 0x004fe4000004180c */
[----:B------:R-:W3:Y:S11]  /*63670*/  LDL.LU.64 R14, [R1+0x4dc8] ;  /* 0x004dc800010e7983 */ /* 0x000ef60000300a00 */
[----:B------:R-:W-:Y:S10]  /*63680*/  @!UPT UIADD3 URZ, URZ, URZ, URZ ;  /* 0x0000003f3f3ff290 */ /* 0x000ff4000fffe03f */
[----:B------:R-:W-:Y:S04]  /*63690*/  STL.64 [R1+0x5b0], R16 ;  /* 0x0005b01001007387 */ /* 0x000fe80000100a00 */
[----:B------:R0:W-:Y:S04]  /*636a0*/  STL.64 [R1+0x5b8], R18 ;  /* 0x0005b81201007387 */ /* 0x0001e80000100a00 */
[----:B0-----:R-:W2:Y:S04]  /*636b0*/  LDL.LU.64 R18, [R1+0x4dc0] ;  /* 0x004dc00001127983 */ /* 0x001ea80000300a00 */
[----:B------:R-:W2:Y:S01]  /*636c0*/  LDL.LU.64 R16, [R1+0x4db8] ;  /* 0x004db80001107983 */ /* 0x000ea20000300a00 */
[----:B------:R-:W-:-:S02]  /*636d0*/  IMAD.MOV.U32 R34, RZ, RZ, R2 ;  /* 0x000000ffff227224 */ /* 0x000fc400078e0002 */
[----:B------:R-:W-:-:S07]  /*636e0*/  IMAD.MOV.U32 R35, RZ, RZ, R0 ;  /* 0x000000ffff237224 */ /* 0x000fce00078e0000 */
[C---:B------:R-:W-:Y:S08]  /*636f0*/  HMMA.16816.F32.BF16 R4, R8.reuse, R34, R4 ;  /* 0x000000220804723c */ /* 0x040ff00000041804 */
[----:B---3--:R-:W-:Y:S01]  /*63700*/  HMMA.16816.F32.BF16 R28, R8, R14, R28 ;  /* 0x0000000e081c723c */ /* 0x008fe2000004181c */
[----:B------:R-:W-:Y:S02]  /*63710*/  IMAD.MOV.U32 R2, RZ, RZ, R14 ;  /* 0x000000ffff027224 */ /* 0x000fe400078e000e */
[----:B------:R-:W-:Y:S11]  /*63720*/  IMAD.MOV.U32 R0, RZ, RZ, R15 ;  /* 0x000000ffff007224 */ /* 0x000ff600078e000f */
[----:B------:R-:W-:Y:S09]  /*63730*/  @!UPT UIADD3 URZ, URZ, URZ, URZ ;  /* 0x0000003f3f3ff290 */ /* 0x000ff2000fffe03f */
[----:B------:R0:W-:Y:S04]  /*63740*/  STL.64 [R1+0x5a0], R28 ;  /* 0x0005a01c01007387 */ /* 0x0001e80000100a00 */
[----:B------:R2:W-:Y:S04]  /*63750*/  STL.64 [R1+0x5a8], R30 ;  /* 0x0005a81e01007387 */ /* 0x0005e80000100a00 */
[----:B------:R-:W4:Y:S04]  /*63760*/  LDL.LU.64 R14, [R1+0x4db0] ;  /* 0x004db000010e7983 */ /* 0x000f280000300a00 */
[----:B------:R-:W4:Y:S04]  /*63770*/  LDL.LU.64 R12, [R1+0x4da8] ;  /* 0x004da800010c7983 */ /* 0x000f280000300a00 */
[----:B0-----:R-:W3:Y:S01]  /*63780*/  LDL.LU R28, [R1+0x3f0] ;  /* 0x0003f000011c7983 */ /* 0x001ee20000300800 */
[----:B--2---:R-:W-:-:S03]  /*63790*/  IMAD.MOV.U32 R31, RZ, RZ, R16 ;  /* 0x000000ffff1f7224 */ /* 0x004fc600078e0010 */
[----:B------:R-:W3:Y:S01]  /*637a0*/  LDL.LU R29, [R1+0x3f4] ;  /* 0x0003f400011d7983 */ /* 0x000ee20000300800 */
[----:B------:R-:W-:-:S03]  /*637b0*/  IMAD.MOV.U32 R32, RZ, RZ, R17 ;  /* 0x000000ffff207224 */ /* 0x000fc600078e0011 */
[----:B------:R-:W3:Y:S01]  /*637c0*/  LDL.LU R30, [R1+0x3f8] ;  /* 0x0003f800011e7983 */ /* 0x000ee20000300800 */
[----:B------:R-:W-:-:S03]  /*637d0*/  IMAD.MOV.U32 R33, RZ, RZ, R18 ;  /* 0x000000ffff217224 */ /* 0x000fc600078e0012 */
[----:B------:R-:W2:Y:S01]  /*637e0*/  LDL.LU R16, [R1+0x4da4] ;  /* 0x004da40001107983 */ /* 0x000ea20000300800 */
[----:B------:R-:W-:-:S03]  /*637f0*/  IMAD.MOV.U32 R34, RZ, RZ, R19 ;  /* 0x000000ffff227224 */ /* 0x000fc600078e0013 */
[----:B------:R-:W2:Y:S04]  /*63800*/  LDL.LU R17, [R1+0x4da0] ;  /* 0x004da00001117983 */ /* 0x000ea80000300800 */
[----:B------:R0:W-:Y:S04]  /*63810*/  STL.64 [R1+0x590], R4 ;  /* 0x0005900401007387 */ /* 0x0001e80000100a00 */
[----:B------:R1:W-:Y:S04]  /*63820*/  STL.64 [R1+0x598], R6 ;  /* 0x0005980601007387 */ /* 0x0003e80000100a00 */
[----:B------:R-:W2:Y:S04]  /*63830*/  LDL.LU R18, [R1+0x4d9c] ;  /* 0x004d9c0001127983 */ /* 0x000ea80000300800 */
[----:B------:R-:W2:Y:S04]  /*63840*/  LDL.LU R19, [R1+0x4d98] ;  /* 0x004d980001137983 */ /* 0x000ea80000300800 */
[----:B------:R-:W3:Y:S04]  /*63850*/  LDL.LU R35, [R1+0x3ec] ;  /* 0x0003ec0001237983 */ /* 0x000ee80000300800 */
[----:B0-----:R-:W3:Y:S04]  /*63860*/  LDL.LU R4, [R1+0x700] ;  /* 0x0007000001047983 */ /* 0x001ee80000300800 */
[----:B------:R-:W3:Y:S04]  /*63870*/  LDL.LU R5, [R1+0x704] ;  /* 0x0007040001057983 */ /* 0x000ee80000300800 */
[----:B-1----:R-:W3:Y:S04]  /*63880*/  LDL.LU R6, [R1+0x708] ;  /* 0x0007080001067983 */ /* 0x002ee80000300800 */
[----:B------:R-:W3:Y:S01]  /*63890*/  LDL.LU R7, [R1+0x70c] ;  /* 0x00070c0001077983 */ /* 0x000ee20000300800 */
[----:B----4-:R-:W-:Y:S08]  /*638a0*/  HMMA.16816.F32.BF16 R24, R12, R22, R24 ;  /* 0x000000160c18723c */ /* 0x010ff00000041818 */
[----:B--2---:R-:W-:Y:S11]  /*638b0*/  HMMA.16816.F32.BF16 R8, R8, R50, R16 ;  /* 0x000000320808723c */ /* 0x004ff60000041810 */
[----:B------:R-:W-:Y:S11]  /*638c0*/  @!UPT UIADD3 URZ, URZ, URZ, URZ ;  /* 0x0000003f3f3ff290 */ /* 0x000ff6000fffe03f */
[----:B------:R-:W-:Y:S01]  /*638d0*/  @!UPT UIADD3 URZ, URZ, URZ, URZ ;  /* 0x0000003f3f3ff290 */ /* 0x000fe2000fffe03f */
[----:B------:R-:W-:Y:S04]  /*638e0*/  STL.64 [R1+0x878], R10 ;  /* 0x0008780a01007387 */ /* 0x000fe80000100a00 */
[----:B------:R-:W2:Y:S04]  /*638f0*/  LDL.LU R16, [R1+0x3b0] ;  /* 0x0003b00001107983 */ /* 0x000ea80000300800 */
[----:B------:R-:W2:Y:S04]  /*63900*/  LDL.LU R17, [R1+0x3b4] ;  /* 0x0003b40001117983 */ /* 0x000ea80000300800 */
[----:B------:R-:W2:Y:S04]  /*63910*/  LDL.LU R18, [R1+0x3b8] ;  /* 0x0003b80001127983 */ /* 0x000ea80000300800 */
[----:B------:R-:W2:Y:S04]  /*63920*/  LDL.LU R19, [R1+0x3bc] ;  /* 0x0003bc0001137983 */ /* 0x000ea80000300800 */
[----:B------:R0:W-:Y:S04]  /*63930*/  STL.64 [R1+0x4cf0], R50 ;  /* 0x004cf03201007387 */ /* 0x0001e80000100a00 */
[----:B------:R-:W4:Y:S04]  /*63940*/  LDL.LU R48, [R1+0x710] ;  /* 0x0007100001307983 */ /* 0x000f280000300800 */
[----:B------:R-:W4:Y:S04]  /*63950*/  LDL.LU R49, [R1+0x714] ;  /* 0x0007140001317983 */ /* 0x000f280000300800 */
[----:B0-----:R-:W4:Y:S04]  /*63960*/  LDL.LU R50, [R1+0x718] ;  /* 0x0007180001327983 */ /* 0x001f280000300800 */
[----:B------:R-:W4:Y:S04]  /*63970*/  LDL.LU R51, [R1+0x71c] ;  /* 0x00071c0001337983 */ /* 0x000f280000300800 */
[----:B------:R-:W-:Y:S04]  /*63980*/  STL.64 [R1+0x400], R24 ;  /* 0x0004001801007387 */ /* 0x000fe80000100a00 */
[----:B------:R0:W-:Y:S04]  /*63990*/  STL.64 [R1+0x408], R26 ;  /* 0x0004081a01007387 */ /* 0x0001e80000100a00 */
[----:B0-----:R-:W3:Y:S04]  /*639a0*/  LDL.LU.64 R26, [R1+0x4d90] ;  /* 0x004d9000011a7983 */ /* 0x001ee80000300a00 */
[----:B------:R-:W2:Y:S04]  /*639b0*/  LDL.LU.64 R24, [R1+0x4d88] ;  /* 0x004d880001187983 */ /* 0x000ea80000300a00 */
        /* <DEDUP_REMOVED lines=12> */
[----:B------:R-:W4:Y:S04]  /*63a80*/  LDL.LU.64 R28, [R1+0x4d78] ;  /* 0x004d7800011c7983 */ /* 0x000f280000300a00 */
[----:B------:R-:W-:Y:S04]  /*63a90*/  STL.64 [R1+0x4cd8], R26 ;  /* 0x004cd81a01007387 */ /* 0x000fe80000100a00 */
[----:B--2---:R0:W-:Y:S04]  /*63aa0*/  STL.64 [R1+0x4cd0], R24 ;  /* 0x004cd01801007387 */ /* 0x0041e80000100a00 */
        /* <DEDUP_REMOVED lines=10> */
[----:B------:R-:W3:Y:S04]  /*63b50*/  LDL.LU.64 R32, [R1+0x4d68] ;  /* 0x004d680001207983 */ /* 0x000ee80000300a00 */
[----:B------:R-:W-:Y:S04]  /*63b60*/  STL.64 [R1+0x4d10], R30 ;  /* 0x004d101e01007387 */ /* 0x000fe80000100a00 */
[----:B----4-:R0:W-:Y:S04]  /*63b70*/  STL.64 [R1+0x4d08], R28 ;  /* 0x004d081c01007387 */ /* 0x0101e80000100a00 */
[----:B0-----:R-:W4:Y:S04]  /*63b80*/  LDL.LU R28, [R1+0x3d0] ;  /* 0x0003d000011c7983 */ /* 0x001f280000300800 */
[----:B------:R-:W4:Y:S04]  /*63b90*/  LDL.LU R29, [R1+0x3d4] ;  /* 0x0003d400011d7983 */ /* 0x000f280000300800 */
[----:B------:R-:W4:Y:S04]  /*63ba0*/  LDL.LU R30, [R1+0x3d8] ;  /* 0x0003d800011e7983 */ /* 0x000f280000300800 */
[----:B------:R-:W4:Y:S01]  /*63bb0*/  LDL.LU R31, [R1+0x3dc] ;  /* 0x0003dc00011f7983 */ /* 0x000f220000300800 */
[C---:B--2---:R-:W-:Y:S08]  /*63bc0*/  HMMA.16816.F32.BF16 R24, R12.reuse, R38, R24 ;  /* 0x000000260c18723c */ /* 0x044ff00000041818 */
[----:B------:R-:W-:Y:S01]  /*63bd0*/  HMMA.16816.F32.BF16 R16, R12, R42, R16 ;  /* 0x0000002a0c10723c */ /* 0x000fe20000041810 */
[----:B------:R-:W-:-:S02]  /*63be0*/  IMAD.MOV.U32 R44, RZ, RZ, R8 ;  /* 0x000000ffff2c7224 */ /* 0x000fc400078e0008 */
[----:B------:R-:W-:-:S05]  /*63bf0*/  IMAD.MOV.U32 R45, RZ, RZ, R9 ;  /* 0x000000ffff2d7224 */ /* 0x000fca00078e0009 */
[C---:B------:R-:W-:Y:S01]  /*63c00*/  HMMA.16816.F32.BF16 R4, R12.reuse, R58, R4 ;  /* 0x0000003a0c04723c */ /* 0x040fe20000041804 */
[----:B---3--:R-:W-:Y:S04]  /*63c10*/  STL.64 [R1+0x4d20], R34 ;  /* 0x004d202201007387 */ /* 0x008fe80000100a00 */
[----:B------:R-:W-:Y:S03]  /*63c20*/  STL.64 [R1+0x4d18], R32 ;  /* 0x004d182001007387 */ /* 0x000fe60000100a00 */
[C---:B----4-:R-:W-:Y:S11]  /*63c30*/  HMMA.16816.F32.BF16 R28, R12.reuse, R34, R28 ;  /* 0x000000220c1c723c */ /* 0x050ff6000004181c */
[----:B------:R-:W-:Y:S11]  /*63c40*/  @!UPT UIADD3 URZ, URZ, URZ, URZ ;  /* 0x0000003f3f3ff290 */ /* 0x000ff6000fffe03f */
[----:B------:R-:W-:Y:S01]  /*63c50*/  @!UPT UIADD3 URZ, URZ, URZ, URZ ;  /* 0x0000003f3f3ff290 */ /* 0x000fe2000fffe03f */
[----:B------:R-:W-:Y:S04]  /*63c60*/  STL.64 [R1+0x3d0], R28 ;  /* 0x0003d01c01007387 */ /* 0x000fe80000100a00 */
[----:B------:R-:W-:Y:S04]  /*63c70*/  STL.64 [R1+0x3d8], R30 ;  /* 0x0003d81e01007387 */ /* 0x000fe80000100a00 */
[----:B------:R-:W-:Y:S04]  /*63c80*/  STL.64 [R1+0x4d60], R42 ;  /* 0x004d602a01007387 */ /* 0x000fe80000100a00 */
[----:B------:R-:W-:Y:S04]  /*63c90*/  STL.64 [R1+0x3c0], R24 ;  /* 0x0003c01801007387 */ /* 0x000fe80000100a00 */
[----:B------:R-:W-:Y:S04]  /*63ca0*/  STL.64 [R1+0x3c8], R26 ;  /* 0x0003c81a01007387 */ /* 0x000fe80000100a00 */
[----:B------:R-:W-:Y:S04]  /*63cb0*/  STL [R1+0x4d58], R41 ;  /* 0x004d582901007387 */ /* 0x000fe80000100800 */
[----:B------:R-:W-:Y:S04]  /*63cc0*/  STL.64 [R1+0x3b0], R16 ;  /* 0x0003b01001007387 */ /* 0x000fe80000100a00 */
[----:B------:R-:W-:Y:S04]  /*63cd0*/  STL.64 [R1+0x3b8], R18 ;  /* 0x0003b81201007387 */ /* 0x000fe80000100a00 */
[----:B------:R-:W0:Y:S04]  /*63ce0*/  LDSM.16.MT88.4 R16, [R37+0x3000] ;  /* 0x003000002510783b */ /* 0x000e280000004200 */
[----:B------:R-:W-:Y:S04]  /*63cf0*/  STL.64 [R1+0x4d30], R38 ;  /* 0x004d302601007387 */ /* 0x000fe80000100a00 */
[----:B------:R-:W-:Y:S04]  /*63d00*/  STL [R1+0x4d28], R37 ;  /* 0x004d282501007387 */ /* 0x000fe80000100800 */
        /* <DEDUP_REMOVED lines=9> */
[----:B------:R0:W-:Y:S11]  /*63da0*/  STL.64 [R1+0x4cc8], R54 ;  /* 0x004cc83601007387 */ /* 0x0001f60000100a00 */
[----:B------:R-:W-:Y:S10]  /*63db0*/  @!UPT UIADD3 URZ, URZ, URZ, URZ ;  /* 0x0000003f3f3ff290 */ /* 0x000ff4000fffe03f */
[----:B------:R1:W-:Y:S04]  /*63dc0*/  STL.64 [R1+0x710], R16 ;  /* 0x0007101001007387 */ /* 0x0003e80000100a00 */
[----:B------:R2:W-:Y:S04]  /*63dd0*/  STL.64 [R1+0x718], R18 ;  /* 0x0007181201007387 */ /* 0x0005e80000100a00 */
[----:B------:R-:W3:Y:S04]  /*63de0*/  LDL.LU R52, [R1+0x6f0] ;  /* 0x0006f00001347983 */ /* 0x000ee80000300800 */
[----:B------:R-:W-:Y:S04]  /*63df0*/  STL.64 [R1+0x700], R4 ;  /* 0x0007000401007387 */ /* 0x000fe80000100a00 */
[----:B------:R-:W-:Y:S04]  /*63e00*/  STL.64 [R1+0x708], R6 ;  /* 0x0007080601007387 */ /* 0x000fe80000100a00 */
[----:B------:R-:W3:Y:S04]  /*63e10*/  LDL.LU R53, [R1+0x6f4] ;  /* 0x0006f40001357983 */ /* 0x000ee80000300800 */
[----:B0-----:R-:W3:Y:S04]  /*63e20*/  LDL.LU R54, [R1+0x6f8] ;  /* 0x0006f80001367983 */ /* 0x001ee80000300800 */
[----:B------:R-:W3:Y:S04]  /*63e30*/  LDL.LU R55, [R1+0x6fc] ;  /* 0x0006fc0001377983 */ /* 0x000ee80000300800 */
[----:B------:R-:W3:Y:S04]  /*63e40*/  LDL.64 R26, [R1+0xb8] ;  /* 0x0000b800011a7983 */ /* 0x000ee80000100a00 */
[----:B------:R-:W4:Y:S04]  /*63e50*/  LDL.LU R20, [R1+0x6a0] ;  /* 0x0006a00001147983 */ /* 0x000f280000300800 */
[----:B------:R-:W4:Y:S04]  /*63e60*/  LDL.LU R21, [R1+0x6a4] ;  /* 0x0006a40001157983 */ /* 0x000f280000300800 */
[----:B------:R-:W2:Y:S04]  /*63e70*/  LDL.LU R22, [R1+0x6a8] ;  /* 0x0006a80001167983 */ /* 0x000ea80000300800 */
[----:B------:R-:W2:Y:S04]  /*63e80*/  LDL.LU R23, [R1+0x6ac] ;  /* 0x0006ac0001177983 */ /* 0x000ea80000300800 */
[----:B--2---:R-:W-:Y:S04]  /*63e90*/  STL.64 [R1+0x4d50], R22 ;  /* 0x004d501601007387 */ /* 0x004fe80000100a00 */
[----:B----4-:R0:W-:Y:S04]  /*63ea0*/  STL.64 [R1+0x4d48], R20 ;  /* 0x004d481401007387 */ /* 0x0101e80000100a00 */
[----:B------:R-:W2:Y:S04]  /*63eb0*/  LDL.LU R36, [R1+0x6c0] ;  /* 0x0006c00001247983 */ /* 0x000ea80000300800 */
[----:B------:R-:W2:Y:S04]  /*63ec0*/  LDL.LU R37, [R1+0x6c4] ;  /* 0x0006c40001257983 */ /* 0x000ea80000300800 */
[----:B------:R-:W2:Y:S04]  /*63ed0*/  LDL.LU R38, [R1+0x6c8] ;  /* 0x0006c80001267983 */ /* 0x000ea80000300800 */
[----:B------:R-:W2:Y:S04]  /*63ee0*/  LDL.LU R39, [R1+0x6cc] ;  /* 0x0006cc0001277983 */ /* 0x000ea80000300800 */
[----:B-1----:R-:W4:Y:S04]  /*63ef0*/  LDL.LU R16, [R1+0x6e0] ;  /* 0x0006e00001107983 */ /* 0x002f280000300800 */
[----:B------:R-:W4:Y:S04]  /*63f00*/  LDL.LU R17, [R1+0x6e4] ;  /* 0x0006e40001117983 */ /* 0x000f280000300800 */
[----:B------:R-:W4:Y:S04]  /*63f10*/  LDL.LU R18, [R1+0x6e8] ;  /* 0x0006e80001127983 */ /* 0x000f280000300800 */
[----:B------:R-:W4:Y:S04]  /*63f20*/  LDL.LU R19, [R1+0x6ec] ;  /* 0x0006ec0001137983 */ /* 0x000f280000300800 */
[----:B------:R-:W4:Y:S04]  /*63f30*/  LDL.64 R42, [R1+0xa8] ;  /* 0x0000a800012a7983 */ /* 0x000f280000100a00 */
[----:B0-----:R-:W2:Y:S04]  /*63f40*/  LDL.LU R20, [R1+0x6d0] ;  /* 0x0006d00001147983 */ /* 0x001ea80000300800 */
[----:B------:R-:W2:Y:S04]  /*63f50*/  LDL.LU R21, [R1+0x6d4] ;  /* 0x0006d40001157983 */ /* 0x000ea80000300800 */
[----:B------:R-:W2:Y:S04]  /*63f60*/  LDL.LU R22, [R1+0x6d8] ;  /* 0x0006d80001167983 */ /* 0x000ea80000300800 */
[----:B------:R-:W2:Y:S04]  /*63f70*/  LDL.LU R23, [R1+0x6dc] ;  /* 0x0006dc0001177983 */ /* 0x000ea80000300800 */
[----:B------:R-:W2:Y:S01]  /*63f80*/  LDL.64 R46, [R1+0x98] ;  /* 0x00009800012e7983 */ /* 0x000ea20000100a00 */
[----:B---3--:R-:W-:Y:S03]  /*63f90*/  HMMA.16816.F32.BF16 R52, R12, R26, R52 ;  /* 0x0000001a0c34723c */ /* 0x008fe60000041834 */
        /* <DEDUP_REMOVED lines=10> */
[----:B------:R0:W-:Y:S01]  /*64040*/  STL.64 [R1+0x4cc0], R58 ;  /* 0x004cc03a01007387 */ /* 0x0001e20000100a00 */
[----:B------:R-:W-:-:S03]  /*64050*/  IMAD.MOV.U32 R8, RZ, RZ, R26 ;  /* 0x000000ffff087224 */ /* 0x000fc600078e001a */
[----:B------:R1:W-:Y:S01]  /*64060*/  STL.64 [R1+0x6f0], R52 ;  /* 0x0006f03401007387 */ /* 0x0003e20000100a00 */
[----:B------:R-:W-:-:S03]  /*64070*/  IMAD.MOV.U32 R3, RZ, RZ, R27 ;  /* 0x000000ffff037224 */ /* 0x000fc600078e001b */
[----:B------:R0:W-:Y:S04]  /*64080*/  STL.64 [R1+0x6f8], R54 ;  /* 0x0006f83601007387 */ /* 0x0001e80000100a00 */
[----:B------:R-:W3:Y:S04]  /*64090*/  LDL.LU R24, [R1+0x1c0] ;  /* 0x0001c00001187983 */ /* 0x000ee80000300800 */
[----:B------:R-:W3:Y:S04]  /*640a0*/  LDL.LU R25, [R1+0x1c4] ;  /* 0x0001c40001197983 */ /* 0x000ee80000300800 */
[----:B------:R-:W3:Y:S04]  /*640b0*/  LDL.LU R26, [R1+0x1c8] ;  /* 0x0001c800011a7983 */ /* 0x000ee80000300800 */
[----:B------:R-:W3:Y:S04]  /*640c0*/  LDL.LU R27, [R1+0x1cc] ;  /* 0x0001cc00011b7983 */ /* 0x000ee80000300800 */
[----:B------:R-:W3:Y:S04]  /*640d0*/  LDL.LU R56, [R1+0x180] ;  /* 0x0001800001387983 */ /* 0x000ee80000300800 */
[----:B------:R-:W3:Y:S04]  /*640e0*/  LDL.LU R57, [R1+0x184] ;  /* 0x0001840001397983 */ /* 0x000ee80000300800 */
[----:B0-----:R-:W3:Y:S04]  /*640f0*/  LDL.LU R58, [R1+0x188] ;  /* 0x00018800013a7983 */ /* 0x001ee80000300800 */
[----:B------:R-:W3:Y:S04]  /*64100*/  LDL.LU R59, [R1+0x18c] ;  /* 0x00018c00013b7983 */ /* 0x000ee80000300800 */
[----:B-1----:R-:W3:Y:S04]  /*64110*/  LDL.LU R52, [R1+0x170] ;  /* 0x0001700001347983 */ /* 0x002ee80000300800 */
[----:B------:R-:W3:Y:S04]  /*64120*/  LDL.LU R53, [R1+0x174] ;  /* 0x0001740001357983 */ /* 0x000ee80000300800 */
[----:B------:R-:W3:Y:S04]  /*64130*/  LDL.LU R54, [R1+0x178] ;  /* 0x0001780001367983 */ /* 0x000ee80000300800 */
[----:B------:R-:W3:Y:S01]  /*64140*/  LDL.LU R55, [R1+0x17c] ;  /* 0x00017c0001377983 */ /* 0x000ee20000300800 */
[----:B----4-:R-:W-:Y:S01]  /*64150*/  HMMA.16816.F32.BF16 R16, R12, R42, R16 ;  /* 0x0000002a0c10723c */ /* 0x010fe20000041810 */
[----:B------:R-:W-:-:S07]  /*64160*/  IMAD.MOV.U32 R9, RZ, RZ, R43 ;  /* 0x000000ffff097224 */ /* 0x000fce00078e002b */
[----:B--2---:R-:W-:Y:S11]  /*64170*/  HMMA.16816.F32.BF16 R20, R12, R46, R20 ;  /* 0x0000002e0c14723c */ /* 0x004ff60000041814 */
[----:B------:R-:W-:Y:S04]  /*64180*/  @!UPT UIADD3 URZ, URZ, URZ, URZ ;  /* 0x0000003f3f3ff290 */ /* 0x000fe8000fffe03f */
[----:B------:R0:W-:Y:S04]  /*64190*/  STL.64 [R1+0x6e0], R16 ;  /* 0x0006e01001007387 */ /* 0x0001e80000100a00 */
[----:B------:R-:W-:Y:S01]  /*641a0*/  STL.64 [R1+0x6e8], R18 ;  /* 0x0006e81201007387 */ /* 0x000fe20000100a00 */
[----:B0-----:R-:W-:-:S03]  /*641b0*/  IMAD.MOV.U32 R16, RZ, RZ, R42 ;  /* 0x000000ffff107224 */ /* 0x001fc600078e002a */
[----:B------:R-:W2:Y:S04]  /*641c0*/  LDL.LU.64 R42, [R1+0x4d60] ;  /* 0x004d6000012a7983 */ /* 0x000ea80000300a00 */
[----:B------:R-:W4:Y:S04]  /*641d0*/  LDL.LU R41, [R1+0x4d58] ;  /* 0x004d580001297983 */ /* 0x000f280000300800 */
[----:B------:R-:W4:Y:S04]  /*641e0*/  LDL R40, [R1+0x2f68] ;  /* 0x002f680001287983 */ /* 0x000f280000100800 */
[----:B------:R-:W-:Y:S04]  /*641f0*/  STL.64 [R1+0x6d0], R20 ;  /* 0x0006d01401007387 */ /* 0x000fe80000100a00 */
[----:B------:R0:W-:Y:S04]  /*64200*/  STL.64 [R1+0x6d8], R22 ;  /* 0x0006d81601007387 */ /* 0x0001e80000100a00 */
[----:B0-----:R-:W2:Y:S04]  /*64210*/  LDL.LU.64 R22, [R1+0x4d50] ;  /* 0x004d500001167983 */ /* 0x001ea80000300a00 */
[----:B------:R-:W2:Y:S01]  /*64220*/  LDL.LU.64 R20, [R1+0x4d48] ;  /* 0x004d480001147983 */ /* 0x000ea20000300a00 */
[----:B------:R-:W-:Y:S01]  /*64230*/  IMAD.MOV.U32 R10, RZ, RZ, R2 ;  /* 0x000000ffff0a7224 */ /* 0x000fe200078e0002 */
[----:B---3--:R-:W-:Y:S01]  /*64240*/  HMMA.16816.F32.BF16 R36, R12, R34, R36 ;  /* 0x000000220c24723c */ /* 0x008fe20000041824 */
[----:B------:R-:W-:-:S07]  /*64250*/  IMAD.MOV.U32 R11, RZ, RZ, R0 ;  /* 0x000000ffff0b7224 */ /* 0x000fce00078e0000 */
[----:B------:R-:W-:Y:S01]  /*64260*/  HMMA.16816.F32.BF16 R28, R12, R10, R28 ;  /* 0x0000000a0c1c723c */ /* 0x000fe2000004181c */
[----:B------:R-:W-:Y:S02]  /*64270*/  IMAD.MOV.U32 R18, RZ, RZ, R46 ;  /* 0x000000ffff127224 */ /* 0x000fe400078e002e */
[----:B------:R-:W-:Y:S02]  /*64280*/  IMAD.MOV.U32 R17, RZ, RZ, R47 ;  /* 0x000000ffff117224 */ /* 0x000fe400078e002f */
[----:B------:R-:W3:Y:S04]  /*64290*/  LDL.LU.64 R46, [R1+0x4d40] ;  /* 0x004d4000012e7983 */ /* 0x000ee80000300a00 */
[----:B------:R-:W3:Y:S01]  /*642a0*/  LDL.LU.64 R44, [R1+0x4d38] ;  /* 0x004d3800012c7983 */ /* 0x000ee20000300a00 */
[----:B------:R-:W-:-:S05]  /*642b0*/  IMAD.MOV.U32 R19, RZ, RZ, R35 ;  /* 0x000000ffff137224 */ /* 0x000fca00078e0023 */
[----:B------:R0:W-:Y:S04]  /*642c0*/  STL.64 [R1+0x6c0], R36 ;  /* 0x0006c02401007387 */ /* 0x0001e80000100a00 */
[----:B------:R1:W-:Y:S01]  /*642d0*/  STL.64 [R1+0x6c8], R38 ;  /* 0x0006c82601007387 */ /* 0x0003e20000100a00 */
[----:B0-----:R-:W-:-:S03]  /*642e0*/  IMAD.MOV.U32 R36, RZ, RZ, R34 ;  /* 0x000000ffff247224 */ /* 0x001fc600078e0022 */
[----:B-1----:R-:W3:Y:S04]  /*642f0*/  LDL.LU.64 R38, [R1+0x4d30] ;  /* 0x004d300001267983 */ /* 0x002ee80000300a00 */
[----:B------:R-:W3:Y:S04]  /*64300*/  LDL.LU R37, [R1+0x4d28] ;  /* 0x004d280001257983 */ /* 0x000ee80000300800 */
[----:B------:R-:W3:Y:S04]  /*64310*/  LDL.LU.64 R34, [R1+0x4d20] ;  /* 0x004d200001227983 */ /* 0x000ee80000300a00 */
[----:B------:R-:W3:Y:S04]  /*64320*/  LDL.LU.64 R32, [R1+0x4d18] ;  /* 0x004d180001207983 */ /* 0x000ee80000300a00 */
[----:B------:R-:W-:Y:S04]  /*64330*/  STL.64 [R1+0x6b0], R28 ;  /* 0x0006b01c01007387 */ /* 0x000fe80000100a00 */
[----:B------:R0:W-:Y:S01]  /*64340*/  STL.64 [R1+0x6b8], R30 ;  /* 0x0006b81e01007387 */ /* 0x0001e20000100a00 */
[----:B------:R-:W-:-:S02]  /*64350*/  IMAD.MOV.U32 R2, RZ, RZ, R50 ;  /* 0x000000ffff027224 */ /* 0x000fc400078e0032 */
[----:B------:R-:W-:Y:S01]  /*64360*/  IMAD.MOV.U32 R0, RZ, RZ, R51 ;  /* 0x000000ffff007224 */ /* 0x000fe200078e0033 */
[----:B0-----:R-:W3:Y:S04]  /*64370*/  LDL.LU.64 R30, [R1+0x4d10] ;  /* 0x004d1000011e7983 */ /* 0x001ee80000300a00 */
[----:B------:R-:W3:Y:S04]  /*64380*/  LDL.LU.64 R28, [R1+0x4d08] ;  /* 0x004d0800011c7983 */ /* 0x000ee80000300a00 */
        /* <DEDUP_REMOVED lines=19> */
[----:B------:R0:W-:Y:S04]  /*644c0*/  STL.64 [R1+0x4c38], R50 ;  /* 0x004c383201007387 */ /* 0x0001e80000100a00 */
[----:B------:R-:W3:Y:S04]  /*644d0*/  LDL.LU R48, [R1+0x1a0] ;  /* 0x0001a00001307983 */ /* 0x000ee80000300800 */
[----:B------:R-:W3:Y:S04]  /*644e0*/  LDL.LU R49, [R1+0x1a4] ;  /* 0x0001a40001317983 */ /* 0x000ee80000300800 */
[----:B0-----:R-:W3:Y:S04]  /*644f0*/  LDL.LU R50, [R1+0x1a8] ;  /* 0x0001a80001327983 */ /* 0x001ee80000300800 */
        /* <DEDUP_REMOVED lines=16> */
[----:B----4-:R-:W-:Y:S01]  /*64600*/  STL.64 [R1+0x4c58], R24 ;  /* 0x004c581801007387 */ /* 0x010fe20000100a00 */
[C---:B------:R-:W-:Y:S11]  /*64610*/  HMMA.16816.F32.BF16 R20, R4.reuse, R26, R20 ;  /* 0x0000001a0414723c */ /* 0x040ff60000041814 */
[----:B------:R-:W-:Y:S11]  /*64620*/  @!UPT UIADD3 URZ, URZ, URZ, URZ ;  /* 0x0000003f3f3ff290 */ /* 0x000ff6000fffe03f */
[----:B------:R-:W-:Y:S01]  /*64630*/  @!UPT UIADD3 URZ, URZ, URZ, URZ ;  /* 0x0000003f3f3ff290 */ /* 0x000fe2000fffe03f */
[----:B------:R-:W-:Y:S04]  /*64640*/  STL.64 [R1+0x1b0], R20 ;  /* 0x0001b01401007387 */ /* 0x000fe80000100a00 */
[----:B------:R0:W-:Y:S02]  /*64650*/  STL.64 [R1+0x1b8], R22 ;  /* 0x0001b81601007387 */ /* 0x0001e40000100a00 */
[C---:B0-----:R-:W-:Y:S02]  /*64660*/  HMMA.16816.F32.BF16 R20, R4.reuse, R30, R48 ;  /* 0x0000001e0414723c */ /* 0x041fe40000041830 */
[----:B------:R-:W-:Y:S04]  /*64670*/  STL.64 [R1+0x4c70], R30 ;  /* 0x004c701e01007387 */ /* 0x000fe80000100a00 */
[----:B------:R-:W-:Y:S11]  /*64680*/  STL.64 [R1+0x4c68], R28 ;  /* 0x004c681c01007387 */ /* 0x000ff60000100a00 */
[----:B------:R-:W-:Y:S06]  /*64690*/  @!UPT UIADD3 URZ, URZ, URZ, URZ ;  /* 0x0000003f3f3ff290 */ /* 0x000fec000fffe03f */
        /* <DEDUP_REMOVED lines=8> */
[----:B------:R-:W-:Y:S11]  /*64720*/  STL [R1+0x4c88], R37 ;  /* 0x004c882501007387 */ /* 0x000ff60000100800 */
[----:B------:R-:W-:Y:S06]  /*64730*/  @!UPT UIADD3 URZ, URZ, URZ, URZ ;  /* 0x0000003f3f3ff290 */ /* 0x000fec000fffe03f */
[----:B------:R-:W-:Y:S04]  /*64740*/  STL.64 [R1+0x180], R12 ;  /* 0x0001800c01007387 */ /* 0x000fe80000100a00 */
[----:B------:R0:W-:Y:S04]  /*64750*/  STL.64 [R1+0x188], R14 ;  /* 0x0001880e01007387 */ /* 0x0001e80000100a00 */
[----:B------:R-:W2:Y:S01]  /*64760*/  LDL.LU R48, [R1+0xf0] ;  /* 0x0000f00001307983 */ /* 0x000ea20000300800 */
[----:B0-----:R-:W-:Y:S11]  /*64770*/  HMMA.16816.F32.BF16 R12, R4, R42, R52 ;  /* 0x0000002a040c723c */ /* 0x001ff60000041834 */
[----:B------:R-:W-:Y:S11]  /*64780*/  @!UPT UIADD3 URZ, URZ, URZ, URZ ;  /* 0x0000003f3f3ff290 */ /* 0x000ff6000fffe03f */
[----:B------:R-:W-:Y:S01]  /*64790*/  @!UPT UIADD3 URZ, URZ, URZ, URZ ;  /* 0x0000003f3f3ff290 */ /* 0x000fe2000fffe03f */
[----:B------:R-:W-:Y:S04]  /*647a0*/  STL.64 [R1+0x170], R12 ;  /* 0x0001700c01007387 */ /* 0x000fe80000100a00 */
[----:B------:R-:W-:Y:S04]  /*647b0*/  STL.64 [R1+0x178], R14 ;  /* 0x0001780e01007387 */ /* 0x000fe80000100a00 */
[----:B------:R-:W2:Y:S04]  /*647c0*/  LDL.LU R49, [R1+0xf4] ;  /* 0x0000f40001317983 */ /* 0x000ea80000300800 */
[----:B------:R-:W3:Y:S04]  /*647d0*/  LDL.LU R50, [R1+0xf8] ;  /* 0x0000f80001327983 */ /* 0x000ee80000300800 */
[----:B------:R-:W3:Y:S01]  /*647e0*/  LDL.LU R51, [R1+0xfc] ;  /* 0x0000fc0001337983 */ /* 0x000ee20000300800 */
[----:B------:R-:W-:-:S02]  /*647f0*/  IMAD.MOV.U32 R10, RZ, RZ, R36 ;  /* 0x000000ffff0a7224 */ /* 0x000fc400078e0024 */
[----:B------:R-:W-:Y:S01]  /*64800*/  IMAD.MOV.U32 R11, RZ, RZ, R19 ;  /* 0x000000ffff0b7224 */ /* 0x000fe200078e0013 */
[----:B---3--:R0:W-:Y:S04]  /*64810*/  STL.64 [R1+0x4ca0], R50 ;  /* 0x004ca03201007387 */ /* 0x0081e80000100a00 */
[----:B--2---:R-:W-:Y:S04]  /*64820*/  STL.64 [R1+0x4c98], R48 ;  /* 0x004c983001007387 */ /* 0x004fe80000100a00 */
[----:B------:R-:W-:Y:S04]  /*64830*/  STL.64 [R1+0x4ca8], R10 ;  /* 0x004ca80a01007387 */ /* 0x000fe80000100a00 */
[----:B------:R-:W2:Y:S04]  /*64840*/  LDL.LU R20, [R1+0x100] ;  /* 0x0001000001147983 */ /* 0x000ea80000300800 */
[----:B------:R-:W2:Y:S04]  /*64850*/  LDL.LU R21, [R1+0x104] ;  /* 0x0001040001157983 */ /* 0x000ea80000300800 */
[----:B------:R-:W3:Y:S04]  /*64860*/  LDL.LU R22, [R1+0x108] ;  /* 0x0001080001167983 */ /* 0x000ee80000300800 */
[----:B------:R-:W3:Y:S04]  /*64870*/  LDL.LU R23, [R1+0x10c] ;  /* 0x00010c0001177983 */ /* 0x000ee80000300800 */
[----:B---3--:R-:W-:Y:S04]  /*64880*/  STL.64 [R1+0x4cb8], R22 ;  /* 0x004cb81601007387 */ /* 0x008fe80000100a00 */
[----:B--2---:R1:W-:Y:S04]  /*64890*/  STL.64 [R1+0x4cb0], R20 ;  /* 0x004cb01401007387 */ /* 0x0043e80000100a00 */
        /* <DEDUP_REMOVED lines=8> */
[----:B------:R-:W4:Y:S04]  /*64920*/  LDL.LU R56, [R1+0x150] ;  /* 0x0001500001387983 */ /* 0x000f280000300800 */
[----:B------:R-:W4:Y:S04]  /*64930*/  LDL.LU R57, [R1+0x154] ;  /* 0x0001540001397983 */ /* 0x000f280000300800 */
[----:B------:R-:W4:Y:S04]  /*64940*/  LDL.LU R58, [R1+0x158] ;  /* 0x00015800013a7983 */ /* 0x000f280000300800 */
[----:B------:R-:W4:Y:S01]  /*64950*/  LDL.LU R59, [R1+0x15c] ;  /* 0x00015c00013b7983 */ /* 0x000f220000300800 */
[----:B0-----:R-:W-:-:S03]  /*64960*/  IMAD.MOV.U32 R50, RZ, RZ, R8 ;  /* 0x000000ffff327224 */ /* 0x001fc600078e0008 */
[----:B-1----:R-:W2:Y:S01]  /*64970*/  LDL.LU R20, [R1+0x140] ;  /* 0x0001400001147983 */ /* 0x002ea20000300800 */
[----:B------:R-:W-:-:S03]  /*64980*/  IMAD.MOV.U32 R35, RZ, RZ, R9 ;  /* 0x000000ffff237224 */ /* 0x000fc600078e0009 */
        /* <DEDUP_REMOVED lines=11> */
[----:B------:R-:W-:-:S03]  /*64a40*/  IMAD.MOV.U32 R34, RZ, RZ, R16 ;  /* 0x000000ffff227224 */ /* 0x000fc600078e0010 */
[----:B------:R-:W2:Y:S01]  /*64a50*/  LDL.LU R12, [R1+0x360] ;  /* 0x00036000010c7983 */ /* 0x000ea20000300800 */
[----:B------:R-:W-:-:S03]  /*64a60*/  IMAD.MOV.U32 R27, RZ, RZ, R17 ;  /* 0x000000ffff1b7224 */ /* 0x000fc600078e0011 */
[----:B------:R-:W2:Y:S01]  /*64a70*/  LDL.LU R13, [R1+0x364] ;  /* 0x00036400010d7983 */ /* 0x000ea20000300800 */
[----:B------:R-:W-:-:S03]  /*64a80*/  IMAD.MOV.U32 R26, RZ, RZ, R18 ;  /* 0x000000ffff1a7224 */ /* 0x000fc600078e0012 */
        /* <DEDUP_REMOVED lines=17> */
[----:B0-----:R-:W4:Y:S04]  /*64ba0*/  LDL.LU.64 R54, [R1+0x4cc8] ;  /* 0x004cc80001367983 */ /* 0x001f280000300a00 */
[----:B------:R-:W-:Y:S04]  /*64bb0*/  STL.64 [R1+0x4c10], R46 ;  /* 0x004c102e01007387 */ /* 0x000fe80000100a00 */
[----:B------:R0:W-:Y:S04]  /*64bc0*/  STL.64 [R1+0x4c08], R44 ;  /* 0x004c082c01007387 */ /* 0x0001e80000100a00 */
[----:B0-----:R-:W3:Y:S04]  /*64bd0*/  LDL.LU R44, [R1+0x380] ;  /* 0x00038000012c7983 */ /* 0x001ee80000300800 */
[----:B------:R-:W3:Y:S04]  /*64be0*/  LDL.LU R45, [R1+0x384] ;  /* 0x00038400012d7983 */ /* 0x000ee80000300800 */
[----:B------:R-:W3:Y:S04]  /*64bf0*/  LDL.LU R46, [R1+0x388] ;  /* 0x00038800012e7983 */ /* 0x000ee80000300800 */
[----:B------:R-:W3:Y:S01]  /*64c00*/  LDL.LU R47, [R1+0x38c] ;  /* 0x00038c00012f7983 */ /* 0x000ee20000300800 */
[----:B----4-:R-:W-:Y:S11]  /*64c10*/  HMMA.16816.F32.BF16 R56, R4, R54, R56 ;  /* 0x000000360438723c */ /* 0x010ff60000041838 */
[----:B------:R-:W-:Y:S11]  /*64c20*/  @!UPT UIADD3 URZ, URZ, URZ, URZ ;  /* 0x0000003f3f3ff290 */ /* 0x000ff6000fffe03f */
[----:B------:R-:W-:Y:S01]  /*64c30*/  @!UPT UIADD3 URZ, URZ, URZ, URZ ;  /* 0x0000003f3f3ff290 */ /* 0x000fe2000fffe03f */
[----:B------:R-:W-:Y:S04]  /*64c40*/  STL.64 [R1+0x8e0], R56 ;  /* 0x0008e03801007387 */ /* 0x000fe80000100a00 */
[----:B------:R0:W-:Y:S04]  /*64c50*/  STL.64 [R1+0x8e8], R58 ;  /* 0x0008e83a01007387 */ /* 0x0001e80000100a00 */
[----:B0-----:R-:W4:Y:S01]  /*64c60*/  LDL.LU.64 R58, [R1+0x4cc0] ;  /* 0x004cc000013a7983 */ /* 0x001f220000300a00 */
[----:B------:R-:W-:-:S07]  /*64c70*/  IMAD.MOV.U32 R51, RZ, RZ, R3 ;  /* 0x000000ffff337224 */ /* 0x000fce00078e0003 */
[C---:B--2---:R-:W-:Y:S08]  /*64c80*/  HMMA.16816.F32.BF16 R48, R4.reuse, R50, R8 ;  /* 0x000000320430723c */ /* 0x044ff00000041808 */
[C---:B----4-:R-:W-:Y:S11]  /*64c90*/  HMMA.16816.F32.BF16 R20, R4.reuse, R58, R20 ;  /* 0x0000003a0414723c */ /* 0x050ff60000041814 */
[----:B------:R-:W-:Y:S11]  /*64ca0*/  @!UPT UIADD3 URZ, URZ, URZ, URZ ;  /* 0x0000003f3f3ff290 */ /* 0x000ff6000fffe03f */
[----:B------:R-:W-:Y:S01]  /*64cb0*/  @!UPT UIADD3 URZ, URZ, URZ, URZ ;  /* 0x0000003f3f3ff290 */ /* 0x000fe2000fffe03f */
[----:B------:R-:W-:Y:S04]  /*64cc0*/  STL.64 [R1+0x8d0], R20 ;  /* 0x0008d01401007387 */ /* 0x000fe80000100a00 */
[----:B------:R0:W-:Y:S04]  /*64cd0*/  STL.64 [R1+0x8d8], R22 ;  /* 0x0008d81601007387 */ /* 0x0001e80000100a00 */
[----:B0-----:R-:W2:Y:S04]  /*64ce0*/  LDL.LU.64 R22, [R1+0x4cb8] ;  /* 0x004cb80001167983 */ /* 0x001ea80000300a00 */
[----:B------:R-:W2:Y:S04]  /*64cf0*/  LDL.LU.64 R20, [R1+0x4cb0] ;  /* 0x004cb00001147983 */ /* 0x000ea80000300a00 */
[----:B------:R0:W-:Y:S04]  /*64d00*/  STL.64 [R1+0x4c00], R58 ;  /* 0x004c003a01007387 */ /* 0x0001e80000100a00 */
[----:B------:R-:W4:Y:S04]  /*64d10*/  LDL.LU R56, [R1+0x390] ;  /* 0x0003900001387983 */ /* 0x000f280000300800 */
[----:B------:R-:W4:Y:S04]  /*64d20*/  LDL.LU R57, [R1+0x394] ;  /* 0x0003940001397983 */ /* 0x000f280000300800 */
[----:B0-----:R-:W4:Y:S04]  /*64d30*/  LDL.LU R58, [R1+0x398] ;  /* 0x00039800013a7983 */ /* 0x001f280000300800 */
[----:B------:R-:W4:Y:S04]  /*64d40*/  LDL.LU R59, [R1+0x39c] ;  /* 0x00039c00013b7983 */ /* 0x000f280000300800 */
[----:B------:R-:W2:Y:S01]  /*64d50*/  LDL.LU.64 R10, [R1+0x4ca8] ;  /* 0x004ca800010a7983 */ /* 0x000ea20000300a00 */
[C---:B------:R-:W-:Y:S08]  /*64d60*/  HMMA.16816.F32.BF16 R32, R4.reuse, R34, R36 ;  /* 0x000000220420723c */ /* 0x040ff00000041824 */
[C---:B------:R-:W-:Y:S01]  /*64d70*/  HMMA.16816.F32.BF16 R24, R4.reuse, R26, R28 ;  /* 0x0000001a0418723c */ /* 0x040fe2000004181c */
[----:B------:R-:W-:Y:S04]  /*64d80*/  STL.64 [R1+0x8c0], R48 ;  /* 0x0008c03001007387 */ /* 0x000fe80000100a00 */
[----:B------:R0:W-:Y:S04]  /*64d90*/  STL.64 [R1+0x8c8], R50 ;  /* 0x0008c83201007387 */ /* 0x0001e80000100a00 */
[----:B0-----:R-:W3:Y:S04]  /*64da0*/  LDL.LU.64 R50, [R1+0x4ca0] ;  /* 0x004ca00001327983 */ /* 0x001ee80000300a00 */
[----:B------:R-:W3:Y:S04]  /*64db0*/  LDL.LU.64 R48, [R1+0x4c98] ;  /* 0x004c980001307983 */ /* 0x000ee80000300a00 */
[----:B------:R-:W3:Y:S04]  /*64dc0*/  LDL.LU.64 R38, [R1+0x4c90] ;  /* 0x004c900001267983 */ /* 0x000ee80000300a00 */
[----:B------:R-:W3:Y:S04]  /*64dd0*/  LDL.LU R37, [R1+0x4c88] ;  /* 0x004c880001257983 */ /* 0x000ee80000300800 */
[----:B------:R-:W-:Y:S04]  /*64de0*/  STL.64 [R1+0x8b0], R32 ;  /* 0x0008b02001007387 */ /* 0x000fe80000100a00 */
[----:B------:R0:W-:Y:S04]  /*64df0*/  STL.64 [R1+0x8b8], R34 ;  /* 0x0008b82201007387 */ /* 0x0001e80000100a00 */
[----:B0-----:R-:W3:Y:S04]  /*64e00*/  LDL.LU.64 R34, [R1+0x4c80] ;  /* 0x004c800001227983 */ /* 0x001ee80000300a00 */
[----:B------:R-:W3:Y:S04]  /*64e10*/  LDL.LU.64 R32, [R1+0x4c78] ;  /* 0x004c780001207983 */ /* 0x000ee80000300a00 */
[----:B------:R-:W3:Y:S04]  /*64e20*/  LDL.LU.64 R30, [R1+0x4c70] ;  /* 0x004c7000011e7983 */ /* 0x000ee80000300a00 */
[----:B------:R-:W3:Y:S04]  /*64e30*/  LDL.LU.64 R28, [R1+0x4c68] ;  /* 0x004c6800011c7983 */ /* 0x000ee80000300a00 */
[----:B------:R-:W-:Y:S04]  /*64e40*/  STL.64 [R1+0x8a0], R24 ;  /* 0x0008a01801007387 */ /* 0x000fe80000100a00 */
[----:B------:R0:W-:Y:S04]  /*64e50*/  STL.64 [R1+0x8a8], R26 ;  /* 0x0008a81a01007387 */ /* 0x0001e80000100a00 */
[----:B0-----:R-:W3:Y:S04]  /*64e60*/  LDL.LU.64 R26, [R1+0x4c60] ;  /* 0x004c6000011a7983 */ /* 0x001ee80000300a00 */
[----:B------:R-:W3:Y:S01]  /*64e70*/  LDL.LU.64 R24, [R1+0x4c58] ;  /* 0x004c580001187983 */ /* 0x000ee20000300a00 */
[C---:B--2---:R-:W-:Y:S03]  /*64e80*/  HMMA.16816.F32.BF16 R8, R4.reuse, R10, R20 ;  /* 0x0000000a0408723c */ /* 0x044fe60000041814 */
[----:B------:R-:W4:Y:S04]  /*64e90*/  LDL.LU.64 R22, [R1+0x4c50] ;  /* 0x004c500001167983 */ /* 0x000f280000300a00 */
[----:B------:R-:W2:Y:S11]  /*64ea0*/  LDL.LU.64 R20, [R1+0x4c48] ;  /* 0x004c480001147983 */ /* 0x000eb60000300a00 */
[----:B------:R-:W-:Y:S05]  /*64eb0*/  @!UPT UIADD3 URZ, URZ, URZ, URZ ;  /* 0x0000003f3f3ff290 */ /* 0x000fea000fffe03f */
[----:B------:R-:W-:Y:S04]  /*64ec0*/  STL.64 [R1+0x890], R8 ;  /* 0x0008900801007387 */ /* 0x000fe80000100a00 */
[----:B------:R0:W-:Y:S04]  /*64ed0*/  STL.64 [R1+0x898], R10 ;  /* 0x0008980a01007387 */ /* 0x0001e80000100a00 */
[----:B0-----:R-:W3:Y:S02]  /*64ee0*/  LDL.LU.64 R10, [R1+0x4c40] ;  /* 0x004c4000010a7983 */ /* 0x001ee40000300a00 */
[----:B---3--:R-:W-:Y:S02]  /*64ef0*/  HMMA.16816.F32.BF16 R8, R4, R10, R48 ;  /* 0x0000000a0408723c */ /* 0x008fe40000041830 */
[----:B------:R-:W3:Y:S11]  /*64f00*/  LDL.LU.64 R50, [R1+0x4c38] ;  /* 0x004c380001327983 */ /* 0x000ef60000300a00 */
[----:B------:R-:W-:Y:S10]  /*64f10*/  @!UPT UIADD3 URZ, URZ, URZ, URZ ;  /* 0x0000003f3f3ff290 */ /* 0x000ff4000fffe03f */
[----:B------:R-:W-:Y:S01]  /*64f20*/  STL.64 [R1+0x880], R8 ;  /* 0x0008800801007387 */ /* 0x000fe20000100a00 */
[----:B------:R-:W-:Y:S02]  /*64f30*/  STL.64 [R1+0x888], R10 ;  /* 0x0008880a01007387 */ /* 0x000fe40000100a00 */
[----:B------:R-:W0:Y:S02]  /*64f40*/  LDSM.16.MT88.4 R8, [R37+0x3080] ;  /* 0x003080002508783b */ /* 0x000e240000004200 */
[----:B0-----:R0:W-:Y:S02]  /*64f50*/  STL.64 [R1+0x4b78], R10 ;  /* 0x004b780a01007387 */ /* 0x0011e40000100a00 */
[----:B0-----:R-:W-:Y:S02]  /*64f60*/  IMAD.MOV.U32 R10, RZ, RZ, R2 ;  /* 0x000000ffff0a7224 */ /* 0x001fe400078e0002 */
[----:B------:R-:W-:-:S07]  /*64f70*/  IMAD.MOV.U32 R11, RZ, RZ, R0 ;  /* 0x000000ffff0b7224 */ /* 0x000fce00078e0000 */
[C---:B------:R-:W-:Y:S01]  /*64f80*/  HMMA.16816.F32.BF16 R16, R4.reuse, R10, R16 ;  /* 0x0000000a0410723c */ /* 0x040fe20000041810 */
[----:B------:R-:W-:Y:S11]  /*64f90*/  STL.64 [R1+0x4b70], R8 ;  /* 0x004b700801007387 */ /* 0x000ff60000100a00 */
[----:B------:R-:W-:Y:S11]  /*64fa0*/  @!UPT UIADD3 URZ, URZ, URZ, URZ ;  /* 0x0000003f3f3ff290 */ /* 0x000ff6000fffe03f */
[----:B------:R-:W-:Y:S01]  /*64fb0*/  STL.64 [R1+0x580], R16 ;  /* 0x0005801001007387 */ /* 0x000fe20000100a00 */
[----:B------:R0:W-:Y:S03]  /*64fc0*/  STL.64 [R1+0x588], R18 ;  /* 0x0005881201007387 */ /* 0x0001e60000100a00 */
[----:B0-----:R-:W4:Y:S01]  /*64fd0*/  LDL.LU.64 R18, [R1+0x4c30] ;  /* 0x004c300001127983 */ /* 0x001f220000300a00 */
[----:B------:R-:W4:Y:S02]  /*64fe0*/  LDL.LU.64 R16, [R1+0x4c28] ;  /* 0x004c280001107983 */ /* 0x000f240000300a00 */
[----:B------:R0:W-:Y:S02]  /*64ff0*/  STL.64 [R1+0x4b88], R10 ;  /* 0x004b880a01007387 */ /* 0x0001e40000100a00 */
[----:B------:R-:W2:Y:S01]  /*65000*/  LDL.LU R8, [R1+0xe0] ;  /* 0x0000e00001087983 */ /* 0x000ea20000300800 */
[----:B------:R-:W2:Y:S04]  /*65010*/  LDL.LU R9, [R1+0xe4] ;  /* 0x0000e40001097983 */ /* 0x000ea80000300800 */
[----:B0-----:R-:W2:Y:S01]  /*65020*/  LDL.LU R10, [R1+0xe8] ;  /* 0x0000e800010a7983 */ /* 0x001ea20000300800 */
[----:B------:R-:W2:Y:S03]  /*65030*/  LDL.LU R11, [R1+0xec] ;  /* 0x0000ec00010b7983 */ /* 0x000ea60000300800 */
[----:B---3--:R-:W-:Y:S01]  /*65040*/  STL.64 [R1+0x4b80], R50 ;  /* 0x004b803201007387 */ /* 0x008fe20000100a00 */
[----:B--2---:R-:W-:Y:S08]  /*65050*/  HMMA.16816.F32.BF16 R8, R4, R50, R8 ;  /* 0x000000320408723c */ /* 0x004ff00000041808 */
[C---:B----4-:R-:W-:Y:S11]  /*65060*/  HMMA.16816.F32.BF16 R4, R16.reuse, R22, R56 ;  /* 0x000000161004723c */ /* 0x050ff60000041838 */
[----:B------:R-:W-:Y:S04]  /*65070*/  @!UPT UIADD3 URZ, URZ, URZ, URZ ;  /* 0x0000003f3f3ff290 */ /* 0x000fe8000fffe03f */
[----:B------:R-:W-:Y:S01]  /*65080*/  STL.64 [R1+0x860], R8 ;  /* 0x0008600801007387 */ /* 0x000fe20000100a00 */
[----:B------:R-:W-:Y:S02]  /*65090*/  STL.64 [R1+0x868], R10 ;  /* 0x0008680a01007387 */ /* 0x000fe40000100a00 */
[----:B------:R-:W-:Y:S02]  /*650a0*/  STL.64 [R1+0x4b98], R22 ;  /* 0x004b981601007387 */ /* 0x000fe40000100a00 */
[----:B------:R-:W-:Y:S03]  /*650b0*/  STL.64 [R1+0x4b90], R20 ;  /* 0x004b901401007387 */ /* 0x000fe60000100a00 */
[----:B------:R-:W-:Y:S01]  /*650c0*/  STL.64 [R1+0x390], R4 ;  /* 0x0003900401007387 */ /* 0x000fe20000100a00 */
[----:B------:R0:W-:Y:S02]  /*650d0*/  STL.64 [R1+0x398], R6 ;  /* 0x0003980601007387 */ /* 0x0001e40000100a00 */
[C---:B0-----:R-:W-:Y:S01]  /*650e0*/  HMMA.16816.F32.BF16 R4, R16.reuse, R26, R44 ;  /* 0x0000001a1004723c */ /* 0x041fe2000004182c */
[----:B------:R-:W-:Y:S01]  /*650f0*/  STL.64 [R1+0x4ba8], R26 ;  /* 0x004ba81a01007387 */ /* 0x000fe20000100a00 */
[----:B------:R-:W-:Y:S11]  /*65100*/  STL.64 [R1+0x4ba0], R24 ;  /* 0x004ba01801007387 */ /* 0x000ff60000100a00 */
[----:B------:R-:W-:Y:S10]  /*65110*/  @!UPT UIADD3 URZ, URZ, URZ, URZ ;  /* 0x0000003f3f3ff290 */ /* 0x000ff4000fffe03f */
        /* <DEDUP_REMOVED lines=10> */
[----:B------:R0:W-:Y:S11]  /*651c0*/  STL.64 [R1+0x4bc0], R32 ;  /* 0x004bc02001007387 */ /* 0x0001f60000100a00 */
[----:B------:R-:W-:Y:S10]  /*651d0*/  @!UPT UIADD3 URZ, URZ, URZ, URZ ;  /* 0x0000003f3f3ff290 */ /* 0x000ff4000fffe03f */
[----:B------:R-:W-:Y:S01]  /*651e0*/  STL.64 [R1+0x360], R4 ;  /* 0x0003600401007387 */ /* 0x000fe20000100a00 */
[----:B------:R-:W-:Y:S02]  /*651f0*/  STL.64 [R1+0x368], R6 ;  /* 0x0003680601007387 */ /* 0x000fe40000100a00 */
[----:B------:R-:W2:Y:S02]  /*65200*/  LDL.LU R48, [R1+0x620] ;  /* 0x0006200001307983 */ /* 0x000ea40000300800 */
[----:B------:R-:W2:Y:S01]  /*65210*/  LDL.LU R49, [R1+0x624] ;  /* 0x0006240001317983 */ /* 0x000ea20000300800 */
[----:B------:R-:W3:Y:S01]  /*65220*/  LDL.LU R50, [R1+0x628] ;  /* 0x0006280001327983 */ /* 0x000ee20000300800 */
[----:B------:R-:W3:Y:S03]  /*65230*/  LDL.LU R51, [R1+0x62c] ;  /* 0x00062c0001337983 */ /* 0x000ee60000300800 */
[----:B---3--:R-:W-:Y:S01]  /*65240*/  STL.64 [R1+0x4bd8], R50 ;  /* 0x004bd83201007387 */ /* 0x008fe20000100a00 */
[----:B--2---:R-:W-:Y:S02]  /*65250*/  STL.64 [R1+0x4bd0], R48 ;  /* 0x004bd03001007387 */ /* 0x004fe40000100a00 */
[----:B0-----:R-:W2:Y:S02]  /*65260*/  LDL.LU R32, [R1+0x650] ;  /* 0x0006500001207983 */ /* 0x001ea40000300800 */
[----:B------:R-:W2:Y:S01]  /*65270*/  LDL.LU R33, [R1+0x654] ;  /* 0x0006540001217983 */ /* 0x000ea20000300800 */
[----:B------:R-:W3:Y:S01]  /*65280*/  LDL.LU R34, [R1+0x658] ;  /* 0x0006580001227983 */ /* 0x000ee20000300800 */
[----:B------:R-:W3:Y:S02]  /*65290*/  LDL.LU R35, [R1+0x65c] ;  /* 0x00065c0001237983 */ /* 0x000ee40000300800 */
        /* <DEDUP_REMOVED lines=12> */
[----:B---3--:R0:W-:Y:S01]  /*65360*/  STL.64 [R1+0x4be8], R34 ;  /* 0x004be82201007387 */ /* 0x0081e20000100a00 */
[----:B--2---:R1:W-:Y:S03]  /*65370*/  STL.64 [R1+0x4be0], R32 ;  /* 0x004be02001007387 */ /* 0x0043e60000100a00 */
[----:B0-----:R-:W2:Y:S04]  /*65380*/  LDL.64 R34, [R1+0xb8] ;  /* 0x0000b80001227983 */ /* 0x001ea80000100a00 */
[----:B--2---:R0:W-:Y:S01]  /*65390*/  STL.64 [R1+0x4bf8], R34 ;  /* 0x004bf82201007387 */ /* 0x0041e20000100a00 */
[----:B-1----:R-:W2:Y:S02]  /*653a0*/  LDL.LU R32, [R1+0x680] ;  /* 0x0006800001207983 */ /* 0x002ea40000300800 */
[----:B------:R-:W2:Y:S01]  /*653b0*/  LDL.LU R33, [R1+0x684] ;  /* 0x0006840001217983 */ /* 0x000ea20000300800 */
[----:B0-----:R-:W2:Y:S01]  /*653c0*/  LDL.LU R34, [R1+0x688] ;  /* 0x0006880001227983 */ /* 0x001ea20000300800 */
[----:B------:R-:W2:Y:S02]  /*653d0*/  LDL.LU R35, [R1+0x68c] ;  /* 0x00068c0001237983 */ /* 0x000ea40000300800 */
[----:B------:R-:W3:Y:S02]  /*653e0*/  LDL.LU R56, [R1+0x690] ;  /* 0x0006900001387983 */ /* 0x000ee40000300800 */
[----:B------:R-:W3:Y:S01]  /*653f0*/  LDL.LU R57, [R1+0x694] ;  /* 0x0006940001397983 */ /* 0x000ee20000300800 */
[----:B------:R-:W3:Y:S01]  /*65400*/  LDL.LU R58, [R1+0x698] ;  /* 0x00069800013a7983 */ /* 0x000ee20000300800 */
[----:B------:R-:W3:Y:S02]  /*65410*/  LDL.LU R59, [R1+0x69c] ;  /* 0x00069c00013b7983 */ /* 0x000ee40000300800 */
[----:B------:R-:W2:Y:S01]  /*65420*/  LDL.64 R50, [R1+0xa8] ;  /* 0x0000a80001327983 */ /* 0x000ea20000100a00 */
[C---:B----4-:R-:W-:Y:S01]  /*65430*/  HMMA.16816.F32.BF16 R40, R16.reuse, R38, R40 ;  /* 0x000000261028723c */ /* 0x050fe20000041828 */
[----:B--2---:R0:W-:Y:S01]  /*65440*/  STL.64 [R1+0x4bf0], R50 ;  /* 0x004bf03201007387 */ /* 0x0041e20000100a00 */
[----:B------:R-:W2:Y:S02]  /*65450*/  LDL.LU R48, [R1+0x670] ;  /* 0x0006700001307983 */ /* 0x000ea40000300800 */
[----:B------:R-:W2:Y:S01]  /*65460*/  LDL.LU R49, [R1+0x674] ;  /* 0x0006740001317983 */ /* 0x000ea20000300800 */
[----:B0-----:R-:W2:Y:S01]  /*65470*/  LDL.LU R50, [R1+0x678] ;  /* 0x0006780001327983 */ /* 0x001ea20000300800 */
[----:B------:R-:W2:Y:S02]  /*65480*/  LDL.LU R51, [R1+0x67c] ;  /* 0x00067c0001337983 */ /* 0x000ea40000300800 */
[----:B------:R-:W4:Y:S02]  /*65490*/  LDL.64 R30, [R1+0x98] ;  /* 0x00009800011e7983 */ /* 0x000f240000100a00 */
[----:B------:R-:W2:Y:S01]  /*654a0*/  LDL.64 R26, [R1+0x88] ;  /* 0x00008800011a7983 */ /* 0x000ea20000100a00 */
[----:B------:R-:W2:Y:S01]  /*654b0*/  LDL.LU R20, [R1+0x630] ;  /* 0x0006300001147983 */ /* 0x000ea20000300800 */
[----:B------:R-:W2:Y:S02]  /*654c0*/  LDL.LU R21, [R1+0x634] ;  /* 0x0006340001157983 */ /* 0x000ea40000300800 */
[----:B------:R-:W2:Y:S02]  /*654d0*/  LDL.LU R22, [R1+0x638] ;  /* 0x0006380001167983 */ /* 0x000ea40000300800 */
[----:B------:R-:W2:Y:S01]  /*654e0*/  LDL.LU R23, [R1+0x63c] ;  /* 0x00063c0001177983 */ /* 0x000ea20000300800 */
[----:B------:R-:W2:Y:S01]  /*654f0*/  LDL.64 R10, [R1+0x78] ;  /* 0x00007800010a7983 */ /* 0x000ea20000100a00 */
[----:B------:R-:W2:Y:S02]  /*65500*/  LDL.LU R4, [R1+0x320] ;  /* 0x0003200001047983 */ /* 0x000ea40000300800 */
[----:B------:R-:W2:Y:S02]  /*65510*/  LDL.LU R5, [R1+0x324] ;  /* 0x0003240001057983 */ /* 0x000ea40000300800 */
[----:B------:R-:W2:Y:S01]  /*65520*/  LDL.LU R6, [R1+0x328] ;  /* 0x0003280001067983 */ /* 0x000ea20000300800 */
[----:B------:R-:W2:Y:S01]  /*65530*/  LDL.LU R7, [R1+0x32c] ;  /* 0x00032c0001077983 */ /* 0x000ea20000300800 */
[----:B------:R-:W-:Y:S02]  /*65540*/  STL.64 [R1+0x350], R40 ;  /* 0x0003502801007387 */ /* 0x000fe40000100a00 */
[----:B------:R0:W-:Y:S02]  /*65550*/  STL.64 [R1+0x358], R42 ;  /* 0x0003582a01007387 */ /* 0x0001e40000100a00 */
[----:B0-----:R-:W2:Y:S01]  /*65560*/  LDL.LU.64 R42, [R1+0x4c20] ;  /* 0x004c2000012a7983 */ /* 0x001ea20000300a00 */
[----:B------:R-:W3:Y:S02]  /*65570*/  LDL.LU.64 R40, [R1+0x4c18] ;  /* 0x004c180001287983 */ /* 0x000ee40000300a00 */
[----:B------:R0:W-:Y:S02]  /*65580*/  STL.64 [R1+0x4b68], R38 ;  /* 0x004b682601007387 */ /* 0x0001e40000100a00 */
[----:B------:R-:W3:Y:S01]  /*65590*/  LDL.LU R36, [R1+0x640] ;  /* 0x0006400001247983 */ /* 0x000ee20000300800 */
[----:B------:R-:W3:Y:S04]  /*655a0*/  LDL.LU R37, [R1+0x644] ;  /* 0x0006440001257983 */ /* 0x000ee80000300800 */
[----:B0-----:R-:W3:Y:S01]  /*655b0*/  LDL.LU R38, [R1+0x648] ;  /* 0x0006480001267983 */ /* 0x001ee20000300800 */
[----:B------:R-:W3:Y:S01]  /*655c0*/  LDL.LU R39, [R1+0x64c] ;  /* 0x00064c0001277983 */ /* 0x000ee20000300800 */
[C---:B--2---:R-:W-:Y:S11]  /*655d0*/  HMMA.16816.F32.BF16 R44, R16.reuse, R42, R44 ;  /* 0x0000002a102c723c */ /* 0x044ff6000004182c */
[----:B------:R-:W-:Y:S11]  /*655e0*/  @!UPT UIADD3 URZ, URZ, URZ, URZ ;  /* 0x0000003f3f3ff290 */ /* 0x000ff6000fffe03f */
[----:B------:R-:W-:Y:S01]  /*655f0*/  @!UPT UIADD3 URZ, URZ, URZ, URZ ;  /* 0x0000003f3f3ff290 */ /* 0x000fe2000fffe03f */
[----:B------:R-:W-:Y:S01]  /*65600*/  STL.64 [R1+0x340], R44 ;  /* 0x0003402c01007387 */ /* 0x000fe20000100a00 */
[----:B------:R0:W-:Y:S03]  /*65610*/  STL.64 [R1+0x348], R46 ;  /* 0x0003482e01007387 */ /* 0x0001e60000100a00 */
[----:B0-----:R-:W2:Y:S01]  /*65620*/  LDL.LU.64 R46, [R1+0x4c10] ;  /* 0x004c1000012e7983 */ /* 0x001ea20000300a00 */
[----:B------:R-:W4:Y:S01]  /*65630*/  LDL.LU.64 R44, [R1+0x4c08] ;  /* 0x004c0800012c7983 */ /* 0x000f220000300a00 */
[C---:B---3--:R-:W-:Y:S08]  /*65640*/  HMMA.16816.F32.BF16 R56, R16.reuse, R54, R56 ;  /* 0x000000361038723c */ /* 0x048ff00000041838 */
[C---:B--2---:R-:W-:Y:S11]  /*65650*/  HMMA.16816.F32.BF16 R12, R16.reuse, R46, R12 ;  /* 0x0000002e100c723c */ /* 0x044ff6000004180c */
[----:B------:R-:W-:Y:S11]  /*65660*/  @!UPT UIADD3 URZ, URZ, URZ, URZ ;  /* 0x0000003f3f3ff290 */ /* 0x000ff6000fffe03f */
[----:B------:R-:W-:Y:S01]  /*65670*/  @!UPT UIADD3 URZ, URZ, URZ, URZ ;  /* 0x0000003f3f3ff290 */ /* 0x000fe2000fffe03f */
[----:B------:R-:W-:Y:S01]  /*65680*/  STL.64 [R1+0x330], R12 ;  /* 0x0003300c01007387 */ /* 0x000fe20000100a00 */
[----:B------:R-:W-:Y:S02]  /*65690*/  STL.64 [R1+0x338], R14 ;  /* 0x0003380e01007387 */ /* 0x000fe40000100a00 */
[----:B------:R-:W0:Y:S02]  /*656a0*/  LDSM.16.MT88.4 R12, [R40+0x3000] ;  /* 0x00300000280c783b */ /* 0x000e240000004200 */
[----:B0-----:R-:W-:Y:S02]  /*656b0*/  STL.64 [R1+0x4ad0], R14 ;  /* 0x004ad00e01007387 */ /* 0x001fe40000100a00 */
[----:B------:R0:W-:Y:S02]  /*656c0*/  STL.64 [R1+0x4ac8], R12 ;  /* 0x004ac80c01007387 */ /* 0x0001e40000100a00 */
[----:B0-----:R-:W2:Y:S01]  /*656d0*/  LDL.LU R12, [R1+0x660] ;  /* 0x00066000010c7983 */ /* 0x001ea20000300800 */
[----:B------:R-:W2:Y:S02]  /*656e0*/  LDL.LU R13, [R1+0x664] ;  /* 0x00066400010d7983 */ /* 0x000ea40000300800 */
[----:B------:R-:W2:Y:S02]  /*656f0*/  LDL.LU R14, [R1+0x668] ;  /* 0x00066800010e7983 */ /* 0x000ea40000300800 */
[----:B------:R-:W2:Y:S01]  /*65700*/  LDL.LU R15, [R1+0x66c] ;  /* 0x00066c00010f7983 */ /* 0x000ea20000300800 */
[----:B------:R-:W-:Y:S01]  /*65710*/  STL.64 [R1+0x690], R56 ;  /* 0x0006903801007387 */ /* 0x000fe20000100a00 */
[----:B------:R0:W-:Y:S03]  /*65720*/  STL.64 [R1+0x698], R58 ;  /* 0x0006983a01007387 */ /* 0x0001e60000100a00 */
[----:B0-----:R-:W3:Y:S02]  /*65730*/  LDL.LU.64 R58, [R1+0x4c00] ;  /* 0x004c0000013a7983 */ /* 0x001ee40000300a00 */
[C---:B---3--:R-:W-:Y:S11]  /*65740*/  HMMA.16816.F32.BF16 R32, R16.reuse, R58, R32 ;  /* 0x0000003a1020723c */ /* 0x048ff60000041820 */
[----:B------:R-:W-:Y:S11]  /*65750*/  @!UPT UIADD3 URZ, URZ, URZ, URZ ;  /* 0x0000003f3f3ff290 */ /* 0x000ff6000fffe03f */
[----:B------:R-:W-:Y:S01]  /*65760*/  @!UPT UIADD3 URZ, URZ, URZ, URZ ;  /* 0x0000003f3f3ff290 */ /* 0x000fe2000fffe03f */
[----:B------:R-:W-:Y:S01]  /*65770*/  STL.64 [R1+0x680], R32 ;  /* 0x0006802001007387 */ /* 0x000fe20000100a00 */
[----:B------:R0:W-:Y:S03]  /*65780*/  STL.64 [R1+0x688], R34 ;  /* 0x0006882201007387 */ /* 0x0001e60000100a00 */
[----:B0-----:R-:W3:Y:S01]  /*65790*/  LDL.LU.64 R34, [R1+0x4bf8] ;  /* 0x004bf80001227983 */ /* 0x001ee20000300a00 */
[----:B------:R0:W-:Y:S02]  /*657a0*/  STL.64 [R1+0x4b60], R58 ;  /* 0x004b603a01007387 */ /* 0x0001e40000100a00 */
[----:B------:R-:W2:Y:S02]  /*657b0*/  LDL.LU R56, [R1+0x560] ;  /* 0x0005600001387983 */ /* 0x000ea40000300800 */
[----:B------:R-:W2:Y:S01]  /*657c0*/  LDL.LU R57, [R1+0x564] ;  /* 0x0005640001397983 */ /* 0x000ea20000300800 */
[----:B0-----:R-:W2:Y:S01]  /*657d0*/  LDL.LU R58, [R1+0x568] ;  /* 0x00056800013a7983 */ /* 0x001ea20000300800 */
[----:B------:R-:W2:Y:S01]  /*657e0*/  LDL.LU R59, [R1+0x56c] ;  /* 0x00056c00013b7983 */ /* 0x000ea20000300800 */
[----:B---3--:R-:W-:Y:S01]  /*657f0*/  HMMA.16816.F32.BF16 R48, R16, R34, R48 ;  /* 0x000000221030723c */ /* 0x008fe20000041830 */
[----:B------:R-:W-:-:S02]  /*65800*/  IMAD.MOV.U32 R2, RZ, RZ, R34 ;  /* 0x000000ffff027224 */ /* 0x000fc400078e0022 */
[----:B------:R-:W-:Y:S11]  /*65810*/  IMAD.MOV.U32 R0, RZ, RZ, R35 ;  /* 0x000000ffff007224 */ /* 0x000ff600078e0023 */
[----:B------:R-:W-:Y:S09]  /*65820*/  @!UPT UIADD3 URZ, URZ, URZ, URZ ;  /* 0x0000003f3f3ff290 */ /* 0x000ff2000fffe03f */
[----:B------:R-:W-:Y:S01]  /*65830*/  STL.64 [R1+0x670], R48 ;  /* 0x0006703001007387 */ /* 0x000fe20000100a00 */
[----:B------:R0:W-:Y:S03]  /*65840*/  STL.64 [R1+0x678], R50 ;  /* 0x0006783201007387 */ /* 0x0001e60000100a00 */
[----:B0-----:R-:W2:Y:S01]  /*65850*/  LDL.LU.64 R50, [R1+0x4bf0] ;  /* 0x004bf00001327983 */ /* 0x001ea20000300a00 */
[----:B------:R-:W4:Y:S02]  /*65860*/  LDL.LU.64 R34, [R1+0x4be8] ;  /* 0x004be80001227983 */ /* 0x000f240000300a00 */
[----:B------:R-:W4:Y:S01]  /*65870*/  LDL.LU.64 R32, [R1+0x4be0] ;  /* 0x004be00001207983 */ /* 0x000f220000300a00 */
[C---:B------:R-:W-:Y:S08]  /*65880*/  HMMA.16816.F32.BF16 R36, R16.reuse, R26, R36 ;  /* 0x0000001a1024723c */ /* 0x040ff00000041824 */
[C---:B------:R-:W-:Y:S08]  /*65890*/  HMMA.16816.F32.BF16 R20, R16.reuse, R10, R20 ;  /* 0x0000000a1014723c */ /* 0x040ff00000041814 */
[C---:B--2---:R-:W-:Y:S08]  /*658a0*/  HMMA.16816.F32.BF16 R12, R16.reuse, R50, R12 ;  /* 0x00000032100c723c */ /* 0x044ff0000004180c */
[----:B----4-:R-:W-:Y:S01]  /*658b0*/  HMMA.16816.F32.BF16 R32, R16, R30, R32 ;  /* 0x0000001e1020723c */ /* 0x010fe20000041820 */
[----:B------:R-:W-:Y:S11]  /*658c0*/  IMAD.MOV.U32 R3, RZ, RZ, R51 ;  /* 0x000000ffff037224 */ /* 0x000ff600078e0033 */
[----:B------:R-:W-:Y:S03]  /*658d0*/  @!UPT UIADD3 URZ, URZ, URZ, URZ ;  /* 0x0000003f3f3ff290 */ /* 0x000fe6000fffe03f */
[----:B------:R0:W-:Y:S01]  /*658e0*/  STL.64 [R1+0x660], R12 ;  /* 0x0006600c01007387 */ /* 0x0001e20000100a00 */
[----:B------:R1:W-:Y:S02]  /*658f0*/  STL.64 [R1+0x668], R14 ;  /* 0x0006680e01007387 */ /* 0x0003e40000100a00 */
[----:B0-----:R-:W-:Y:S02]  /*65900*/  IMAD.MOV.U32 R12, RZ, RZ, R50 ;  /* 0x000000ffff0c7224 */ /* 0x001fe400078e0032 */
[----:B------:R-:W2:Y:S01]  /*65910*/  LDL.LU.64 R50, [R1+0x4bd8] ;  /* 0x004bd80001327983 */ /* 0x000ea20000300a00 */
[----:B------:R-:W2:Y:S02]  /*65920*/  LDL.LU.64 R48, [R1+0x4bd0] ;  /* 0x004bd00001307983 */ /* 0x000ea40000300a00 */
[----:B------:R-:W-:Y:S02]  /*65930*/  STL.64 [R1+0x650], R32 ;  /* 0x0006502001007387 */ /* 0x000fe40000100a00 */
[----:B------:R0:W-:Y:S02]  /*65940*/  STL.64 [R1+0x658], R34 ;  /* 0x0006582201007387 */ /* 0x0001e40000100a00 */
[----:B-1----:R-:W-:-:S02]  /*65950*/  IMAD.MOV.U32 R14, RZ, RZ, R30 ;  /* 0x000000ffff0e7224 */ /* 0x002fc400078e001e */
[----:B------:R-:W-:Y:S02]  /*65960*/  IMAD.MOV.U32 R13, RZ, RZ, R31 ;  /* 0x000000ffff0d7224 */ /* 0x000fe400078e001f */
[----:B------:R-:W-:Y:S01]  /*65970*/  IMAD.MOV.U32 R15, RZ, RZ, R27 ;  /* 0x000000ffff0f7224 */ /* 0x000fe200078e001b */
[----:B0-----:R-:W3:Y:S01]  /*65980*/  LDL.LU.64 R34, [R1+0x4bc8] ;  /* 0x004bc80001227983 */ /* 0x001ee20000300a00 */
[----:B------:R-:W4:Y:S02]  /*65990*/  LDL.LU.64 R32, [R1+0x4bc0] ;  /* 0x004bc00001207983 */ /* 0x000f240000300a00 */
[----:B------:R-:W2:Y:S02]  /*659a0*/  LDL.LU.64 R30, [R1+0x4bb8] ;  /* 0x004bb800011e7983 */ /* 0x000ea40000300a00 */
[----:B------:R-:W2:Y:S01]  /*659b0*/  LDL.LU.64 R28, [R1+0x4bb0] ;  /* 0x004bb000011c7983 */ /* 0x000ea20000300a00 */
[----:B------:R0:W-:Y:S01]  /*659c0*/  STL.64 [R1+0x640], R36 ;  /* 0x0006402401007387 */ /* 0x0001e20000100a00 */
[----:B------:R1:W-:Y:S02]  /*659d0*/  STL.64 [R1+0x648], R38 ;  /* 0x0006482601007387 */ /* 0x0003e40000100a00 */
[----:B0-----:R-:W-:-:S02]  /*659e0*/  IMAD.MOV.U32 R36, RZ, RZ, R26 ;  /* 0x000000ffff247224 */ /* 0x001fc400078e001a */
[----:B------:R-:W2:Y:S01]  /*659f0*/  LDL.LU.64 R26, [R1+0x4ba8] ;  /* 0x004ba800011a7983 */ /* 0x000ea20000300a00 */
[----:B------:R-:W2:Y:S02]  /*65a00*/  LDL.LU.64 R24, [R1+0x4ba0] ;  /* 0x004ba00001187983 */ /* 0x000ea40000300a00 */
[----:B------:R-:W-:Y:S02]  /*65a10*/  STL.64 [R1+0x630], R20 ;  /* 0x0006301401007387 */ /* 0x000fe40000100a00 */
[----:B------:R0:W-:Y:S02]  /*65a20*/  STL.64 [R1+0x638], R22 ;  /* 0x0006381601007387 */ /* 0x0001e40000100a00 */
[----:B-1----:R-:W-:Y:S02]  /*65a30*/  IMAD.MOV.U32 R38, RZ, RZ, R10 ;  /* 0x000000ffff267224 */ /* 0x002fe400078e000a */
[----:B------:R-:W-:Y:S01]  /*65a40*/  IMAD.MOV.U32 R37, RZ, RZ, R11 ;  /* 0x000000ffff257224 */ /* 0x000fe200078e000b */
[----:B0-----:R-:W2:Y:S01]  /*65a50*/  LDL.LU.64 R22, [R1+0x4b98] ;  /* 0x004b980001167983 */ /* 0x001ea20000300a00 */
[----:B------:R-:W2:Y:S02]  /*65a60*/  LDL.LU.64 R20, [R1+0x4b90] ;  /* 0x004b900001147983 */ /* 0x000ea40000300a00 */
[----:B------:R-:W2:Y:S02]  /*65a70*/  LDL.LU.64 R10, [R1+0x4b88] ;  /* 0x004b8800010a7983 */ /* 0x000ea40000300a00 */
[C---:B--2---:R-:W-:Y:S01]  /*65a80*/  HMMA.16816.F32.BF16 R8, R16.reuse, R10, R48 ;  /* 0x0000000a1008723c */ /* 0x044fe20000041830 */
[----:B------:R-:W2:Y:S11]  /*65a90*/  LDL.LU.64 R50, [R1+0x4b80] ;  /* 0x004b800001327983 */ /* 0x000eb60000300a00 */
[----:B------:R-:W-:Y:S11]  /*65aa0*/  @!UPT UIADD3 URZ, URZ, URZ, URZ ;  /* 0x0000003f3f3ff290 */ /* 0x000ff6000fffe03f */
[----:B------:R-:W-:Y:S01]  /*65ab0*/  STL.64 [R1+0x620], R8 ;  /* 0x0006200801007387 */ /* 0x000fe20000100a00 */
[----:B------:R0:W-:Y:S03]  /*65ac0*/  STL.64 [R1+0x628], R10 ;  /* 0x0006280a01007387 */ /* 0x0001e60000100a00 */
[----:B0-----:R-:W3:Y:S01]  /*65ad0*/  LDL.LU.64 R10, [R1+0x4b78] ;  /* 0x004b7800010a7983 */ /* 0x001ee20000300a00 */
[----:B------:R-:W3:Y:S01]  /*65ae0*/  LDL.LU.64 R8, [R1+0x4b70] ;  /* 0x004b700001087983 */ /* 0x000ee20000300a00 */
[----:B--2---:R-:W-:Y:S02]  /*65af0*/  HMMA.16816.F32.BF16 R4, R16, R50, R4 ;  /* 0x000000321004723c */ /* 0x004fe40000041804 */
[----:B------:R-:W3:Y:S11]  /*65b00*/  LDL.LU R16, [R1+0x570] ;  /* 0x0005700001107983 */ /* 0x000ef60000300800 */
[----:B------:R-:W-:Y:S10]  /*65b10*/  @!UPT UIADD3 URZ, URZ, URZ, URZ ;  /* 0x0000003f3f3ff290 */ /* 0x000ff4000fffe03f */
[----:B------:R-:W-:Y:S01]  /*65b20*/  STL.64 [R1+0x320], R4 ;  /* 0x0003200401007387 */ /* 0x000fe20000100a00 */
[----:B------:R-:W-:Y:S02]  /*65b30*/  STL.64 [R1+0x328], R6 ;  /* 0x0003280601007387 */ /* 0x000fe40000100a00 */
[----:B------:R-:W0:Y:S04]  /*65b40*/  LDSM.16.MT88.4 R4, [R40+0x3080] ;  /* 0x003080002804783b */ /* 0x000e280000004200 */
[----:B------:R-:W3:Y:S01]  /*65b50*/  LDL.LU R17, [R1+0x574] ;  /* 0x0005740001117983 */ /* 0x000ee20000300800 */
[----:B------:R-:W3:Y:S01]  /*65b60*/  LDL.LU R18, [R1+0x578] ;  /* 0x0005780001127983 */ /* 0x000ee20000300800 */
[----:B------:R-:W3:Y:S02]  /*65b70*/  LDL.LU R19, [R1+0x57c] ;  /* 0x00057c0001137983 */ /* 0x000ee40000300800 */
[----:B------:R-:W-:Y:S01]  /*65b80*/  STL.64 [R1+0x4ad8], R50 ;  /* 0x004ad83201007387 */ /* 0x000fe20000100a00 */
[----:B0-----:R0:W-:Y:S01]  /*65b90*/  STL.64 [R1+0x4a08], R6 ;  /* 0x004a080601007387 */ /* 0x0011e20000100a00 */
[----:B------:R-:W-:Y:S03]  /*65ba0*/  STL.64 [R1+0x4a00], R4 ;  /* 0x004a000401007387 */ /* 0x000fe60000100a00 */
[----:B0-----:R-:W2:Y:S04]  /*65bb0*/  LDL.LU.64 R6, [R1+0x68] ;  /* 0x0000680001067983 */ /* 0x001ea80000300a00 */
[----:B--2---:R3:W-:Y:S02]  /*65bc0*/  STL.64 [R1+0x4ae0], R6 ;  /* 0x004ae00601007387 */ /* 0x0047e40000100a00 */
[C---:B---3--:R-:W-:Y:S02]  /*65bd0*/  HMMA.16816.F32.BF16 R4, R8.reuse, R22, R16 ;  /* 0x000000160804723c */ /* 0x048fe40000041810 */
[----:B------:R-:W-:Y:S01]  /*65be0*/  STL.64 [R1+0x4af0], R22 ;  /* 0x004af01601007387 */ /* 0x000fe20000100a00 */
[----:B------:R-:W-:Y:S11]  /*65bf0*/  STL.64 [R1+0x4ae8], R20 ;  /* 0x004ae81401007387 */ /* 0x000ff60000100a00 */
[----:B------:R-:W-:Y:S09]  /*65c00*/  @!UPT UIADD3 URZ, URZ, URZ, URZ ;  /* 0x0000003f3f3ff290 */ /* 0x000ff2000fffe03f */
[----:B------:R-:W-:Y:S01]  /*65c10*/  STL.64 [R1+0x570], R4 ;  /* 0x0005700401007387 */ /* 0x000fe20000100a00 */
[----:B------:R0:W-:Y:S02]  /*65c20*/  STL.64 [R1+0x578], R6 ;  /* 0x0005780601007387 */ /* 0x0001e40000100a00 */
[----:B------:R-:W2:Y:S01]  /*65c30*/  LDL.LU R48, [R1+0x490] ;  /* 0x0004900001307983 */ /* 0x000ea20000300800 */
[----:B0-----:R-:W-:Y:S11]  /*65c40*/  HMMA.16816.F32.BF16 R4, R8, R26, R56 ;  /* 0x0000001a0804723c */ /* 0x001ff60000041838 */
[----:B------:R-:W-:Y:S11]  /*65c50*/  @!UPT UIADD3 URZ, URZ, URZ, URZ ;  /* 0x0000003f3f3ff290 */ /* 0x000ff6000fffe03f */
[----:B------:R-:W-:Y:S01]  /*65c60*/  @!UPT UIADD3 URZ, URZ, URZ, URZ ;  /* 0x0000003f3f3ff290 */ /* 0x000fe2000fffe03f */
[----:B------:R-:W-:Y:S01]  /*65c70*/  STL.64 [R1+0x560], R4 ;  /* 0x0005600401007387 */ /* 0x000fe20000100a00 */
[----:B------:R0:W-:Y:S02]  /*65c80*/  STL.64 [R1+0x568], R6 ;  /* 0x0005680601007387 */ /* 0x0001e40000100a00 */
[----:B------:R-:W2:Y:S02]  /*65c90*/  LDL.LU R49, [R1+0x494] ;  /* 0x0004940001317983 */ /* 0x000ea40000300800 */
[----:B------:R-:W3:Y:S01]  /*65ca0*/  LDL.LU R50, [R1+0x498] ;  /* 0x0004980001327983 */ /* 0x000ee20000300800 */
[----:B------:R-:W3:Y:S01]  /*65cb0*/  LDL.LU R51, [R1+0x49c] ;  /* 0x00049c0001337983 */ /* 0x000ee20000300800 */
[----:B0-----:R-:W-:Y:S02]  /*65cc0*/  IMAD.MOV.U32 R6, RZ, RZ, R38 ;  /* 0x000000ffff067224 */ /* 0x001fe400078e0026 */
[----:B------:R-:W-:Y:S01]  /*65cd0*/  IMAD.MOV.U32 R7, RZ, RZ, R37 ;  /* 0x000000ffff077224 */ /* 0x000fe200078e0025 */
[----:B---3--:R0:W-:Y:S01]  /*65ce0*/  STL.64 [R1+0x4b00], R50 ;  /* 0x004b003201007387 */ /* 0x0081e20000100a00 */
[----:B--2---:R-:W-:Y:S03]  /*65cf0*/  STL.64 [R1+0x4af8], R48 ;  /* 0x004af83001007387 */ /* 0x004fe60000100a00 */
[----:B------:R-:W-:Y:S02]  /*65d00*/  STL.64 [R1+0x4b08], R6 ;  /* 0x004b080601007387 */ /* 0x000fe40000100a00 */
[----:B------:R-:W2:Y:S01]  /*65d10*/  LDL.LU R20, [R1+0x4a0] ;  /* 0x0004a00001147983 */ /* 0x000ea20000300800 */
[----:B------:R-:W2:Y:S01]  /*65d20*/  LDL.LU R21, [R1+0x4a4] ;  /* 0x0004a40001157983 */ /* 0x000ea20000300800 */
[----:B------:R-:W3:Y:S02]  /*65d30*/  LDL.LU R22, [R1+0x4a8] ;  /* 0x0004a80001167983 */ /* 0x000ee40000300800 */
[----:B------:R-:W3:Y:S02]  /*65d40*/  LDL.LU R23, [R1+0x4ac] ;  /* 0x0004ac0001177983 */ /* 0x000ee40000300800 */
[----:B0-----:R-:W-:-:S02]  /*65d50*/  IMAD.MOV.U32 R50, RZ, RZ, R36 ;  /* 0x000000ffff327224 */ /* 0x001fc400078e0024 */
[----:B------:R-:W-:Y:S01]  /*65d60*/  IMAD.MOV.U32 R51, RZ, RZ, R15 ;  /* 0x000000ffff337224 */ /* 0x000fe200078e000f */
[----:B---3--:R0:W-:Y:S01]  /*65d70*/  STL.64 [R1+0x4b18], R22 ;  /* 0x004b181601007387 */ /* 0x0081e20000100a00 */
[----:B--2---:R-:W-:Y:S03]  /*65d80*/  STL.64 [R1+0x4b10], R20 ;  /* 0x004b101401007387 */ /* 0x004fe60000100a00 */
[----:B------:R1:W-:Y:S02]  /*65d90*/  STL.64 [R1+0x4b20], R50 ;  /* 0x004b203201007387 */ /* 0x0003e40000100a00 */
[----:B0-----:R-:W-:Y:S02]  /*65da0*/  IMAD.MOV.U32 R22, RZ, RZ, R14 ;  /* 0x000000ffff167224 */ /* 0x001fe400078e000e */
[----:B------:R-:W-:-:S05]  /*65db0*/  IMAD.MOV.U32 R23, RZ, RZ, R13 ;  /* 0x000000ffff177224 */ /* 0x000fca00078e000d */
[----:B------:R0:W-:Y:S01]  /*65dc0*/  STL.64 [R1+0x4b28], R22 ;  /* 0x004b281601007387 */ /* 0x0001e20000100a00 */
[----:B------:R-:W2:Y:S02]  /*65dd0*/  LDL.LU R48, [R1+0x4c0] ;  /* 0x0004c00001307983 */ /* 0x000ea40000300800 */
[----:B------:R-:W2:Y:S02]  /*65de0*/  LDL.LU R49, [R1+0x4c4] ;  /* 0x0004c40001317983 */ /* 0x000ea40000300800 */
[----:B-1----:R-:W3:Y:S01]  /*65df0*/  LDL.LU R50, [R1+0x4c8] ;  /* 0x0004c80001327983 */ /* 0x002ee20000300800 */
[----:B------:R-:W3:Y:S01]  /*65e00*/  LDL.LU R51, [R1+0x4cc] ;  /* 0x0004cc0001337983 */ /* 0x000ee20000300800 */
[----:B0-----:R-:W-:Y:S02]  /*65e10*/  IMAD.MOV.U32 R22, RZ, RZ, R12 ;  /* 0x000000ffff167224 */ /* 0x001fe400078e000c */
[----:B------:R-:W-:Y:S01]  /*65e20*/  IMAD.MOV.U32 R23, RZ, RZ, R3 ;  /* 0x000000ffff177224 */ /* 0x000fe200078e0003 */
[----:B---3--:R-:W-:Y:S01]  /*65e30*/  STL.64 [R1+0x4b38], R50 ;  /* 0x004b383201007387 */ /* 0x008fe20000100a00 */
[----:B--2---:R0:W-:Y:S03]  /*65e40*/  STL.64 [R1+0x4b30], R48 ;  /* 0x004b303001007387 */ /* 0x0041e60000100a00 */
[----:B------:R1:W-:Y:S01]  /*65e50*/  STL.64 [R1+0x4b40], R22 ;  /* 0x004b401601007387 */ /* 0x0003e20000100a00 */
[----:B0-----:R-:W2:Y:S01]  /*65e60*/  LDL.LU R48, [R1+0x4d0] ;  /* 0x0004d00001307983 */ /* 0x001ea20000300800 */
[----:B------:R-:W2:Y:S02]  /*65e70*/  LDL.LU R49, [R1+0x4d4] ;  /* 0x0004d40001317983 */ /* 0x000ea40000300800 */
[----:B------:R-:W3:Y:S02]  /*65e80*/  LDL.LU R50, [R1+0x4d8] ;  /* 0x0004d80001327983 */ /* 0x000ee40000300800 */
[----:B------:R-:W3:Y:S01]  /*65e90*/  LDL.LU R51, [R1+0x4dc] ;  /* 0x0004dc0001337983 */ /* 0x000ee20000300800 */
[----:B------:R-:W2:Y:S01]  /*65ea0*/  LDL.LU R16, [R1+0x510] ;  /* 0x0005100001107983 */ /* 0x000ea20000300800 */
[----:B------:R-:W4:Y:S02]  /*65eb0*/  LDL.LU R17, [R1+0x514] ;  /* 0x0005140001117983 */ /* 0x000f240000300800 */
[----:B------:R-:W4:Y:S02]  /*65ec0*/  LDL.LU R18, [R1+0x518] ;  /* 0x0005180001127983 */ /* 0x000f240000300800 */
[----:B------:R-:W4:Y:S01]  /*65ed0*/  LDL.LU R19, [R1+0x51c] ;  /* 0x00051c0001137983 */ /* 0x000f220000300800 */
[----:B------:R-:W4:Y:S01]  /*65ee0*/  LDL.LU R12, [R1+0x550] ;  /* 0x00055000010c7983 */ /* 0x000f220000300800 */
[----:B------:R-:W4:Y:S02]  /*65ef0*/  LDL.LU R13, [R1+0x554] ;  /* 0x00055400010d7983 */ /* 0x000f240000300800 */
[----:B------:R-:W4:Y:S02]  /*65f00*/  LDL.LU R14, [R1+0x558] ;  /* 0x00055800010e7983 */ /* 0x000f240000300800 */
[----:B------:R-:W4:Y:S02]  /*65f10*/  LDL.LU R15, [R1+0x55c] ;  /* 0x00055c00010f7983 */ /* 0x000f240000300800 */
[----:B-1----:R-:W-:-:S02]  /*65f20*/  IMAD.MOV.U32 R22, RZ, RZ, R2 ;  /* 0x000000ffff167224 */ /* 0x002fc400078e0002 */
[----:B------:R-:W-:Y:S01]  /*65f30*/  IMAD.MOV.U32 R23, RZ, RZ, R0 ;  /* 0x000000ffff177224 */ /* 0x000fe200078e0000 */
[----:B---3--:R-:W-:Y:S01]  /*65f40*/  STL.64 [R1+0x4b50], R50 ;  /* 0x004b503201007387 */ /* 0x008fe20000100a00 */
[----:B--2---:R0:W-:Y:S02]  /*65f50*/  STL.64 [R1+0x4b48], R48 ;  /* 0x004b483001007387 */ /* 0x0041e40000100a00 */
[----:B------:R-:W2:Y:S02]  /*65f60*/  LDL.LU R36, [R1+0x540] ;  /* 0x0005400001247983 */ /* 0x000ea40000300800 */
[----:B------:R-:W2:Y:S01]  /*65f70*/  LDL.LU R37, [R1+0x544] ;  /* 0x0005440001257983 */ /* 0x000ea20000300800 */
[----:B------:R-:W2:Y:S01]  /*65f80*/  LDL.LU R38, [R1+0x548] ;  /* 0x0005480001267983 */ /* 0x000ea20000300800 */
[----:B------:R-:W2:Y:S02]  /*65f90*/  LDL.LU R39, [R1+0x54c] ;  /* 0x00054c0001277983 */ /* 0x000ea40000300800 */
[----:B------:R1:W-:Y:S01]  /*65fa0*/  STL.64 [R1+0x4b58], R22 ;  /* 0x004b581601007387 */ /* 0x0003e20000100a00 */
[C---:B----4-:R-:W-:Y:S01]  /*65fb0*/  HMMA.16816.F32.BF16 R12, R8.reuse, R30, R12 ;  /* 0x0000001e080c723c */ /* 0x050fe2000004180c */
[----:B0-----:R-:W3:Y:S01]  /*65fc0*/  LDL.LU R48, [R1+0x4e0] ;  /* 0x0004e00001307983 */ /* 0x001ee20000300800 */
[----:B------:R-:W3:Y:S02]  /*65fd0*/  LDL.LU R49, [R1+0x4e4] ;  /* 0x0004e40001317983 */ /* 0x000ee40000300800 */
[----:B------:R-:W3:Y:S02]  /*65fe0*/  LDL.LU R50, [R1+0x4e8] ;  /* 0x0004e80001327983 */ /* 0x000ee40000300800 */
[----:B------:R-:W3:Y:S01]  /*65ff0*/  LDL.LU R51, [R1+0x4ec] ;  /* 0x0004ec0001337983 */ /* 0x000ee20000300800 */
[----:B------:R-:W4:Y:S01]  /*66000*/  LDL.LU R56, [R1+0x500] ;  /* 0x0005000001387983 */ /* 0x000f220000300800 */
[----:B------:R-:W4:Y:S02]  /*66010*/  LDL.LU R57, [R1+0x504] ;  /* 0x0005040001397983 */ /* 0x000f240000300800 */
[----:B------:R-:W4:Y:S02]  /*66020*/  LDL.LU R58, [R1+0x508] ;  /* 0x00050800013a7983 */ /* 0x000f240000300800 */
[----:B------:R-:W4:Y:S01]  /*66030*/  LDL.LU R59, [R1+0x50c] ;  /* 0x00050c00013b7983 */ /* 0x000f220000300800 */
[----:B------:R-:W3:Y:S01]  /*66040*/  LDL.LU R20, [R1+0x4f0] ;  /* 0x0004f00001147983 */ /* 0x000ee20000300800 */
[----:B------:R-:W3:Y:S02]  /*66050*/  LDL.LU R21, [R1+0x4f4] ;  /* 0x0004f40001157983 */ /* 0x000ee40000300800 */
[----:B-1----:R-:W3:Y:S02]  /*66060*/  LDL.LU R22, [R1+0x4f8] ;  /* 0x0004f80001167983 */ /* 0x002ee40000300800 */
[----:B------:R-:W3:Y:S01]  /*66070*/  LDL.LU R23, [R1+0x4fc] ;  /* 0x0004fc0001177983 */ /* 0x000ee20000300800 */
[----:B------:R-:W3:Y:S01]  /*66080*/  LDL.LU R4, [R1+0x4b0] ;  /* 0x0004b00001047983 */ /* 0x000ee20000300800 */
[----:B------:R-:W3:Y:S02]  /*66090*/  LDL.LU R5, [R1+0x4b4] ;  /* 0x0004b40001057983 */ /* 0x000ee40000300800 */
[----:B------:R-:W3:Y:S02]  /*660a0*/  LDL.LU R6, [R1+0x4b8] ;  /* 0x0004b80001067983 */ /* 0x000ee40000300800 */
[----:B------:R-:W3:Y:S01]  /*660b0*/  LDL.LU R7, [R1+0x4bc] ;  /* 0x0004bc0001077983 */ /* 0x000ee20000300800 */
[----:B------:R-:W-:Y:S01]  /*660c0*/  STL.64 [R1+0x4ac0], R26 ;  /* 0x004ac01a01007387 */ /* 0x000fe20000100a00 */
[----:B------:R0:W-:Y:S03]  /*660d0*/  STL.64 [R1+0x4ab8], R24 ;  /* 0x004ab81801007387 */ /* 0x0001e60000100a00 */
[----:B0-----:R-:W3:Y:S01]  /*660e0*/  LDL.LU R24, [R1+0x520] ;  /* 0x0005200001187983 */ /* 0x001ee20000300800 */
[----:B------:R-:W3:Y:S02]  /*660f0*/  LDL.LU R25, [R1+0x524] ;  /* 0x0005240001197983 */ /* 0x000ee40000300800 */
[----:B------:R-:W3:Y:S02]  /*66100*/  LDL.LU R26, [R1+0x528] ;  /* 0x00052800011a7983 */ /* 0x000ee40000300800 */
[----:B------:R-:W3:Y:S01]  /*66110*/  LDL.LU R27, [R1+0x52c] ;  /* 0x00052c00011b7983 */ /* 0x000ee20000300800 */
[----:B------:R0:W-:Y:S01]  /*66120*/  STL.64 [R1+0x550], R12 ;  /* 0x0005500c01007387 */ /* 0x0001e20000100a00 */
[----:B------:R1:W-:Y:S03]  /*66130*/  STL.64 [R1+0x558], R14 ;  /* 0x0005580e01007387 */ /* 0x0003e60000100a00 */
[----:B0-----:R-:W3:Y:S01]  /*66140*/  LDL.LU R12, [R1+0x50] ;  /* 0x00005000010c7983 */ /* 0x001ee20000300800 */
[----:B------:R-:W3:Y:S02]  /*66150*/  LDL.LU R13, [R1+0x54] ;  /* 0x00005400010d7983 */ /* 0x000ee40000300800 */
[----:B-1----:R-:W3:Y:S02]  /*66160*/  LDL.LU R14, [R1+0x58] ;  /* 0x00005800010e7983 */ /* 0x002ee40000300800 */
[----:B------:R-:W3:Y:S01]  /*66170*/  LDL.LU R15, [R1+0x5c] ;  /* 0x00005c00010f7983 */ /* 0x000ee20000300800 */
[----:B------:R-:W-:Y:S01]  /*66180*/  STL.64 [R1+0x4ab0], R30 ;  /* 0x004ab01e01007387 */ /* 0x000fe20000100a00 */
[----:B------:R0:W-:Y:S03]  /*66190*/  STL.64 [R1+0x4aa8], R28 ;  /* 0x004aa81c01007387 */ /* 0x0001e60000100a00 */
[----:B0-----:R-:W3:Y:S01]  /*661a0*/  LDL.LU R28, [R1+0x530] ;  /* 0x00053000011c7983 */ /* 0x001ee20000300800 */
[----:B------:R-:W3:Y:S02]  /*661b0*/  LDL.LU R29, [R1+0x534] ;  /* 0x00053400011d7983 */ /* 0x000ee40000300800 */
[----:B------:R-:W3:Y:S02]  /*661c0*/  LDL.LU R30, [R1+0x538] ;  /* 0x00053800011e7983 */ /* 0x000ee40000300800 */
[----:B------:R-:W3:Y:S01]  /*661d0*/  LDL.LU R31, [R1+0x53c] ;  /* 0x00053c00011f7983 */ /* 0x000ee20000300800 */
[C---:B--2---:R-:W-:Y:S11]  /*661e0*/  HMMA.16816.F32.BF16 R36, R8.reuse, R34, R36 ;  /* 0x000000220824723c */ /* 0x044ff60000041824 */
[----:B------:R-:W-:Y:S11]  /*661f0*/  @!UPT UIADD3 URZ, URZ, URZ, URZ ;  /* 0x0000003f3f3ff290 */ /* 0x000ff6000fffe03f */
[----:B------:R-:W-:Y:S01]  /*66200*/  @!UPT UIADD3 URZ, URZ, URZ, URZ ;  /* 0x0000003f3f3ff290 */ /* 0x000fe2000fffe03f */
[----:B------:R-:W-:Y:S01]  /*66210*/  STL.64 [R1+0x540], R36 ;  /* 0x0005402401007387 */ /* 0x000fe20000100a00 */
[----:B------:R0:W-:Y:S03]  /*66220*/  STL.64 [R1+0x548], R38 ;  /* 0x0005482601007387 */ /* 0x0001e60000100a00 */
[----:B0-----:R-:W3:Y:S01]  /*66230*/  LDL.LU.64 R38, [R1+0x4b68] ;  /* 0x004b680001267983 */ /* 0x001ee20000300a00 */
[C---:B------:R-:W-:Y:S08]  /*66240*/  HMMA.16816.F32.BF16 R16, R8.reuse, R46, R16 ;  /* 0x0000002e0810723c */ /* 0x040ff00000041810 */
[C---:B----4-:R-:W-:Y:S08]  /*66250*/  HMMA.16816.F32.BF16 R56, R8.reuse, R54, R56 ;  /* 0x000000360838723c */ /* 0x050ff00000041838 */
[C---:B---3--:R-:W-:Y:S11]  /*66260*/  HMMA.16816.F32.BF16 R28, R8.reuse, R38, R28 ;  /* 0x00000026081c723c */ /* 0x048ff6000004181c */
[----:B------:R-:W-:Y:S11]  /*66270*/  @!UPT UIADD3 URZ, URZ, URZ, URZ ;  /* 0x0000003f3f3ff290 */ /* 0x000ff6000fffe03f */
[----:B------:R-:W-:Y:S01]  /*66280*/  @!UPT UIADD3 URZ, URZ, URZ, URZ ;  /* 0x0000003f3f3ff290 */ /* 0x000fe2000fffe03f */
[----:B------:R-:W-:Y:S01]  /*66290*/  STL.64 [R1+0x530], R28 ;  /* 0x0005301c01007387 */ /* 0x000fe20000100a00 */
[----:B------:R0:W-:Y:S02]  /*662a0*/  STL.64 [R1+0x538], R30 ;  /* 0x0005381e01007387 */ /* 0x0001e40000100a00 */
[C---:B0-----:R-:W-:Y:S01]  /*662b0*/  HMMA.16816.F32.BF16 R28, R8.reuse, R42, R24 ;  /* 0x0000002a081c723c */ /* 0x041fe20000041818 */
[----:B------:R-:W2:Y:S11]  /*662c0*/  LDL.LU R24, [R1+0x310] ;  /* 0x0003100001187983 */ /* 0x000eb60000300800 */
[----:B------:R-:W-:Y:S11]  /*662d0*/  @!UPT UIADD3 URZ, URZ, URZ, URZ ;  /* 0x0000003f3f3ff290 */ /* 0x000ff6000fffe03f */
[----:B------:R-:W-:Y:S01]  /*662e0*/  STL.64 [R1+0x520], R28 ;  /* 0x0005201c01007387 */ /* 0x000fe20000100a00 */
[----:B------:R-:W-:Y:S02]  /*662f0*/  STL.64 [R1+0x528], R30 ;  /* 0x0005281e01007387 */ /* 0x000fe40000100a00 */
[----:B------:R0:W-:Y:S02]  /*66300*/  STL.64 [R1+0x510], R16 ;  /* 0x0005101001007387 */ /* 0x0001e40000100a00 */
[----:B------:R1:W-:Y:S01]  /*66310*/  STL.64 [R1+0x518], R18 ;  /* 0x0005181201007387 */ /* 0x0003e20000100a00 */
[----:B------:R-:W2:Y:S01]  /*66320*/  LDL.LU R25, [R1+0x314] ;  /* 0x0003140001197983 */ /* 0x000ea20000300800 */
[----:B------:R-:W2:Y:S02]  /*66330*/  LDL.LU R26, [R1+0x318] ;  /* 0x00031800011a7983 */ /* 0x000ea40000300800 */
[----:B------:R-:W2:Y:S01]  /*66340*/  LDL.LU R27, [R1+0x31c] ;  /* 0x00031c00011b7983 */ /* 0x000ea20000300800 */
[----:B0-----:R-:W3:Y:S01]  /*66350*/  LDL.LU R16, [R1+0x2a0] ;  /* 0x0002a00001107983 */ /* 0x001ee20000300800 */
[----:B------:R-:W3:Y:S02]  /*66360*/  LDL.LU R17, [R1+0x2a4] ;  /* 0x0002a40001117983 */ /* 0x000ee40000300800 */
[----:B-1----:R-:W3:Y:S02]  /*66370*/  LDL.LU R18, [R1+0x2a8] ;  /* 0x0002a80001127983 */ /* 0x002ee40000300800 */
[----:B------:R-:W3:Y:S01]  /*66380*/  LDL.LU R19, [R1+0x2ac] ;  /* 0x0002ac0001137983 */ /* 0x000ee20000300800 */
[----:B------:R-:W4:Y:S01]  /*66390*/  LDL.LU R28, [R1+0x300] ;  /* 0x00030000011c7983 */ /* 0x000f220000300800 */
[----:B------:R-:W4:Y:S02]  /*663a0*/  LDL.LU R29, [R1+0x304] ;  /* 0x00030400011d7983 */ /* 0x000f240000300800 */
[----:B------:R-:W4:Y:S02]  /*663b0*/  LDL.LU R30, [R1+0x308] ;  /* 0x00030800011e7983 */ /* 0x000f240000300800 */
[----:B------:R-:W4:Y:S01]  /*663c0*/  LDL.LU R31, [R1+0x30c] ;  /* 0x00030c00011f7983 */ /* 0x000f220000300800 */
[----:B------:R-:W-:Y:S01]  /*663d0*/  STL.64 [R1+0x500], R56 ;  /* 0x0005003801007387 */ /* 0x000fe20000100a00 */
[----:B------:R0:W-:Y:S03]  /*663e0*/  STL.64 [R1+0x508], R58 ;  /* 0x0005083a01007387 */ /* 0x0001e60000100a00 */
[----:B0-----:R-:W2:Y:S02]  /*663f0*/  LDL.LU.64 R58, [R1+0x4b60] ;  /* 0x004b6000013a7983 */ /* 0x001ea40000300a00 */
[C---:B--2---:R-:W-:Y:S11]  /*66400*/  HMMA.16816.F32.BF16 R20, R8.reuse, R58, R20 ;  /* 0x0000003a0814723c */ /* 0x044ff60000041814 */
[----:B------:R-:W-:Y:S11]  /*66410*/  @!UPT UIADD3 URZ, URZ, URZ, URZ ;  /* 0x0000003f3f3ff290 */ /* 0x000ff6000fffe03f */
[----:B------:R-:W-:Y:S01]  /*66420*/  @!UPT UIADD3 URZ, URZ, URZ, URZ ;  /* 0x0000003f3f3ff290 */ /* 0x000fe2000fffe03f */
[----:B------:R-:W-:Y:S01]  /*66430*/  STL.64 [R1+0x4f0], R20 ;  /* 0x0004f01401007387 */ /* 0x000fe20000100a00 */
[----:B------:R0:W-:Y:S03]  /*66440*/  STL.64 [R1+0x4f8], R22 ;  /* 0x0004f81601007387 */ /* 0x0001e60000100a00 */
[----:B0-----:R-:W2:Y:S02]  /*66450*/  LDL.LU.64 R22, [R1+0x4b58] ;  /* 0x004b580001167983 */ /* 0x001ea40000300a00 */
[C---:B--2---:R-:W-:Y:S02]  /*66460*/  HMMA.16816.F32.BF16 R20, R8.reuse, R22, R48 ;  /* 0x000000160814723c */ /* 0x044fe40000041830 */
[----:B------:R-:W2:Y:S01]  /*66470*/  LDL.LU.64 R50, [R1+0x4b50] ;  /* 0x004b500001327983 */ /* 0x000ea20000300a00 */
[----:B------:R-:W2:Y:S11]  /*66480*/  LDL.LU.64 R48, [R1+0x4b48] ;  /* 0x004b480001307983 */ /* 0x000eb60000300a00 */
[----:B------:R-:W-:Y:S09]  /*66490*/  @!UPT UIADD3 URZ, URZ, URZ, URZ ;  /* 0x0000003f3f3ff290 */ /* 0x000ff2000fffe03f */
        /* <DEDUP_REMOVED lines=11> */
[----:B------:R-:W2:Y:S11]  /*66550*/  LDL.LU.64 R50, [R1+0x4b20] ;  /* 0x004b200001327983 */ /* 0x000eb60000300a00 */
[----:B------:R-:W-:Y:S10]  /*66560*/  @!UPT UIADD3 URZ, URZ, URZ, URZ ;  /* 0x0000003f3f3ff290 */ /* 0x000ff4000fffe03f */
[----:B------:R-:W-:Y:S01]  /*66570*/  STL.64 [R1+0x4c0], R20 ;  /* 0x0004c01401007387 */ /* 0x000fe20000100a00 */
[----:B------:R0:W-:Y:S03]  /*66580*/  STL.64 [R1+0x4c8], R22 ;  /* 0x0004c81601007387 */ /* 0x0001e60000100a00 */
[----:B0-----:R-:W3:Y:S01]  /*66590*/  LDL.LU.64 R22, [R1+0x4b18] ;  /* 0x004b180001167983 */ /* 0x001ee20000300a00 */
[----:B------:R-:W3:Y:S01]  /*665a0*/  LDL.LU.64 R20, [R1+0x4b10] ;  /* 0x004b100001147983 */ /* 0x000ee20000300a00 */
[C---:B--2---:R-:W-:Y:S02]  /*665b0*/  HMMA.16816.F32.BF16 R48, R8.reuse, R50, R4 ;  /* 0x000000320830723c */ /* 0x044fe40000041804 */
[----:B------:R-:W3:Y:S11]  /*665c0*/  LDL.LU.64 R6, [R1+0x4b08] ;  /* 0x004b080001067983 */ /* 0x000ef60000300a00 */
[----:B------:R-:W-:Y:S10]  /*665d0*/  @!UPT UIADD3 URZ, URZ, URZ, URZ ;  /* 0x0000003f3f3ff290 */ /* 0x000ff4000fffe03f */
[----:B------:R-:W-:Y:S01]  /*665e0*/  STL.64 [R1+0x4b0], R48 ;  /* 0x0004b03001007387 */ /* 0x000fe20000100a00 */
[----:B------:R0:W-:Y:S03]  /*665f0*/  STL.64 [R1+0x4b8], R50 ;  /* 0x0004b83201007387 */ /* 0x0001e60000100a00 */
[----:B0-----:R-:W2:Y:S01]  /*66600*/  LDL.LU.64 R50, [R1+0x4b00] ;  /* 0x004b000001327983 */ /* 0x001ea20000300a00 */
[----:B------:R-:W2:Y:S01]  /*66610*/  LDL.LU.64 R48, [R1+0x4af8] ;  /* 0x004af80001307983 */ /* 0x000ea20000300a00 */
[C---:B---3--:R-:W-:Y:S02]  /*66620*/  HMMA.16816.F32.BF16 R4, R8.reuse, R6, R20 ;  /* 0x000000060804723c */ /* 0x048fe40000041814 */
[----:B------:R-:W3:Y:S01]  /*66630*/  LDL.LU.64 R22, [R1+0x4af0] ;  /* 0x004af00001167983 */ /* 0x000ee20000300a00 */
[----:B------:R-:W2:Y:S11]  /*66640*/  LDL.LU.64 R20, [R1+0x4ae8] ;  /* 0x004ae80001147983 */ /* 0x000eb60000300a00 */
[----:B------:R-:W-:Y:S09]  /*66650*/  @!UPT UIADD3 URZ, URZ, URZ, URZ ;  /* 0x0000003f3f3ff290 */ /* 0x000ff2000fffe03f */
        /* <DEDUP_REMOVED lines=8> */
[----:B0-----:R-:W2:Y:S01]  /*666e0*/  LDL.LU.64 R50, [R1+0x4ad8] ;  /* 0x004ad80001327983 */ /* 0x001ea20000300a00 */
[----:B------:R0:W-:Y:S02]  /*666f0*/  STL.64 [R1+0x4a18], R6 ;  /* 0x004a180601007387 */ /* 0x0001e40000100a00 */
[----:B------:R-:W3:Y:S02]  /*66700*/  LDL.LU R4, [R1+0x2b0] ;  /* 0x0002b00001047983 */ /* 0x000ee40000300800 */
[----:B------:R-:W3:Y:S01]  /*66710*/  LDL.LU R5, [R1+0x2b4] ;  /* 0x0002b40001057983 */ /* 0x000ee20000300800 */
[----:B0-----:R-:W3:Y:S01]  /*66720*/  LDL.LU R6, [R1+0x2b8] ;  /* 0x0002b80001067983 */ /* 0x001ee20000300800 */
[----:B------:R-:W3:Y:S01]  /*66730*/  LDL.LU R7, [R1+0x2bc] ;  /* 0x0002bc0001077983 */ /* 0x000ee20000300800 */
[----:B--2---:R-:W-:Y:S02]  /*66740*/  HMMA.16816.F32.BF16 R8, R8, R50, R12 ;  /* 0x000000320808723c */ /* 0x004fe4000004180c */
[----:B------:R-:W3:Y:S01]  /*66750*/  LDL.LU.64 R14, [R1+0x4ad0] ;  /* 0x004ad000010e7983 */ /* 0x000ee20000300a00 */
[----:B------:R-:W3:Y:S11]  /*66760*/  LDL.LU.64 R12, [R1+0x4ac8] ;  /* 0x004ac800010c7983 */ /* 0x000ef60000300a00 */
[----:B------:R-:W-:Y:S09]  /*66770*/  @!UPT UIADD3 URZ, URZ, URZ, URZ ;  /* 0x0000003f3f3ff290 */ /* 0x000ff2000fffe03f */
[----:B------:R0:W-:Y:S01]  /*66780*/  STL.64 [R1+0x50], R8 ;  /* 0x0000500801007387 */ /* 0x0001e20000100a00 */
[----:B------:R1:W-:Y:S03]  /*66790*/  STL.64 [R1+0x58], R10 ;  /* 0x0000580a01007387 */ /* 0x0003e60000100a00 */
[----:B0-----:R-:W2:Y:S01]  /*667a0*/  LDL.LU R8, [R1+0x2c0] ;  /* 0x0002c00001087983 */ /* 0x001ea20000300800 */
[----:B------:R-:W2:Y:S02]  /*667b0*/  LDL.LU R9, [R1+0x2c4] ;  /* 0x0002c40001097983 */ /* 0x000ea40000300800 */
[----:B-1----:R-:W2:Y:S02]  /*667c0*/  LDL.LU R10, [R1+0x2c8] ;  /* 0x0002c800010a7983 */ /* 0x002ea40000300800 */
[----:B------:R-:W2:Y:S01]  /*667d0*/  LDL.LU R11, [R1+0x2cc] ;  /* 0x0002cc00010b7983 */ /* 0x000ea20000300800 */
[----:B------:R0:W-:Y:S01]  /*667e0*/  STL.64 [R1+0x4a10], R50 ;  /* 0x004a103201007387 */ /* 0x0001e20000100a00 */
[----:B------:R-:W2:Y:S02]  /*667f0*/  LDL.LU R48, [R1+0x2d0] ;  /* 0x0002d00001307983 */ /* 0x000ea40000300800 */
[----:B------:R-:W2:Y:S01]  /*66800*/  LDL.LU R49, [R1+0x2d4] ;  /* 0x0002d40001317983 */ /* 0x000ea20000300800 */
[----:B0-----:R-:W2:Y:S01]  /*66810*/  LDL.LU R50, [R1+0x2d8] ;  /* 0x0002d80001327983 */ /* 0x001ea20000300800 */
[----:B------:R-:W2:Y:S01]  /*66820*/  LDL.LU R51, [R1+0x2dc] ;  /* 0x0002dc0001337983 */ /* 0x000ea20000300800 */
[C---:B---3--:R-:W-:Y:S11]  /*66830*/  HMMA.16816.F32.BF16 R24, R12.reuse, R22, R24 ;  /* 0x000000160c18723c */ /* 0x048ff60000041818 */
[----:B------:R-:W-:Y:S11]  /*66840*/  @!UPT UIADD3 URZ, URZ, URZ, URZ ;  /* 0x0000003f3f3ff290 */ /* 0x000ff6000fffe03f */
[----:B------:R-:W-:Y:S01]  /*66850*/  @!UPT UIADD3 URZ, URZ, URZ, URZ ;  /* 0x0000003f3f3ff290 */ /* 0x000fe2000fffe03f */
[----:B------:R-:W-:Y:S01]  /*66860*/  STL.64 [R1+0x310], R24 ;  /* 0x0003101801007387 */ /* 0x000fe20000100a00 */
[----:B------:R0:W-:Y:S03]  /*66870*/  STL.64 [R1+0x318], R26 ;  /* 0x0003181a01007387 */ /* 0x0001e60000100a00 */
[----:B0-----:R-:W4:Y:S01]  /*66880*/  LDL.LU.64 R26, [R1+0x4ac0] ;  /* 0x004ac000011a7983 */ /* 0x001f220000300a00 */
[----:B------:R-:W3:Y:S02]  /*66890*/  LDL.LU.64 R24, [R1+0x4ab8] ;  /* 0x004ab80001187983 */ /* 0x000ee40000300a00 */
[----:B------:R-:W-:Y:S02]  /*668a0*/  STL.64 [R1+0x4a28], R22 ;  /* 0x004a281601007387 */ /* 0x000fe40000100a00 */
[----:B------:R0:W-:Y:S02]  /*668b0*/  STL.64 [R1+0x4a20], R20 ;  /* 0x004a201401007387 */ /* 0x0001e40000100a00 */
[----:B0-----:R-:W2:Y:S01]  /*668c0*/  LDL.LU R20, [R1+0x2e0] ;  /* 0x0002e00001147983 */ /* 0x001ea20000300800 */
[----:B------:R-:W2:Y:S02]  /*668d0*/  LDL.LU R21, [R1+0x2e4] ;  /* 0x0002e40001157983 */ /* 0x000ea40000300800 */
[----:B------:R-:W2:Y:S02]  /*668e0*/  LDL.LU R22, [R1+0x2e8] ;  /* 0x0002e80001167983 */ /* 0x000ea40000300800 */
[----:B------:R-:W2:Y:S01]  /*668f0*/  LDL.LU R23, [R1+0x2ec] ;  /* 0x0002ec0001177983 */ /* 0x000ea20000300800 */
[C---:B----4-:R-:W-:Y:S11]  /*66900*/  HMMA.16816.F32.BF16 R28, R12.reuse, R26, R28 ;  /* 0x0000001a0c1c723c */ /* 0x050ff6000004181c */
[----:B------:R-:W-:Y:S11]  /*66910*/  @!UPT UIADD3 URZ, URZ, URZ, URZ ;  /* 0x0000003f3f3ff290 */ /* 0x000ff6000fffe03f */
[----:B------:R-:W-:Y:S01]  /*66920*/  @!UPT UIADD3 URZ, URZ, URZ, URZ ;  /* 0x0000003f3f3ff290 */ /* 0x000fe2000fffe03f */
[----:B------:R-:W-:Y:S01]  /*66930*/  STL.64 [R1+0x300], R28 ;  /* 0x0003001c01007387 */ /* 0x000fe20000100a00 */
[----:B------:R0:W-:Y:S03]  /*66940*/  STL.64 [R1+0x308], R30 ;  /* 0x0003081e01007387 */ /* 0x0001e60000100a00 */
[----:B0-----:R-:W4:Y:S01]  /*66950*/  LDL.LU.64 R30, [R1+0x4ab0] ;  /* 0x004ab000011e7983 */ /* 0x001f220000300a00 */
[----:B------:R-:W4:Y:S02]  /*66960*/  LDL.LU.64 R28, [R1+0x4aa8] ;  /* 0x004aa800011c7983 */ /* 0x000f240000300a00 */
[----:B------:R-:W-:Y:S02]  /*66970*/  STL.64 [R1+0x4a38], R26 ;  /* 0x004a381a01007387 */ /* 0x000fe40000100a00 */
[----:B---3--:R0:W-:Y:S02]  /*66980*/  STL.64 [R1+0x4a30], R24 ;  /* 0x004a301801007387 */ /* 0x0081e40000100a00 */
[----:B0-----:R-:W3:Y:S01]  /*66990*/  LDL.LU R24, [R1+0x2f0] ;  /* 0x0002f00001187983 */ /* 0x001ee20000300800 */
[----:B------:R-:W3:Y:S02]  /*669a0*/  LDL.LU R25, [R1+0x2f4] ;  /* 0x0002f40001197983 */ /* 0x000ee40000300800 */
[----:B------:R-:W3:Y:S02]  /*669b0*/  LDL.LU R26, [R1+0x2f8] ;  /* 0x0002f800011a7983 */ /* 0x000ee40000300800 */
[----:B------:R-:W3:Y:S01]  /*669c0*/  LDL.LU R27, [R1+0x2fc] ;  /* 0x0002fc00011b7983 */ /* 0x000ee20000300800 */
[C---:B--2---:R-:W-:Y:S01]  /*669d0*/  HMMA.16816.F32.BF16 R8, R12.reuse, R42, R8 ;  /* 0x0000002a0c08723c */ /* 0x044fe20000041808 */
[----:B----4-:R-:W-:Y:S01]  /*669e0*/  STL.64 [R1+0x4a40], R30 ;  /* 0x004a401e01007387 */ /* 0x010fe20000100a00 */
[----:B------:R-:W2:Y:S06]  /*669f0*/  LDL R40, [R1+0xb48] ;  /* 0x000b480001287983 */ /* 0x000eac0000100800 */
[C---:B---3--:R-:W-:Y:S08]  /*66a00*/  HMMA.16816.F32.BF16 R24, R12.reuse, R30, R24 ;  /* 0x0000001e0c18723c */ /* 0x048ff00000041818 */
[C---:B------:R-:W-:Y:S11]  /*66a10*/  HMMA.16816.F32.BF16 R4, R12.reuse, R46, R4 ;  /* 0x0000002e0c04723c */ /* 0x040ff60000041804 */
[----:B------:R-:W-:Y:S04]  /*66a20*/  @!UPT UIADD3 URZ, URZ, URZ, URZ ;  /* 0x0000003f3f3ff290 */ /* 0x000fe8000fffe03f */
[----:B------:R-:W-:Y:S01]  /*66a30*/  STL.64 [R1+0x2f0], R24 ;  /* 0x0002f01801007387 */ /* 0x000fe20000100a00 */
[----:B------:R0:W-:Y:S02]  /*66a40*/  STL.64 [R1+0x2f8], R26 ;  /* 0x0002f81a01007387 */ /* 0x0001e40000100a00 */
[C---:B0-----:R-:W-:Y:S08]  /*66a50*/  HMMA.16816.F32.BF16 R24, R12.reuse, R34, R20 ;  /* 0x000000220c18723c */ /* 0x041ff00000041814 */
[C---:B------:R-:W-:Y:S01]  /*66a60*/  HMMA.16816.F32.BF16 R20, R12.reuse, R38, R48 ;  /* 0x000000260c14723c */ /* 0x040fe20000041830 */
[----:B------:R-:W-:Y:S11]  /*66a70*/  STL.64 [R1+0x4a48], R34 ;  /* 0x004a482201007387 */ /* 0x000ff60000100a00 */
[----:B------:R-:W-:Y:S03]  /*66a80*/  @!UPT UIADD3 URZ, URZ, URZ, URZ ;  /* 0x0000003f3f3ff290 */ /* 0x000fe6000fffe03f */
[----:B------:R-:W-:Y:S01]  /*66a90*/  STL.64 [R1+0x2e0], R24 ;  /* 0x0002e01801007387 */ /* 0x000fe20000100a00 */
[----:B------:R-:W-:Y:S02]  /*66aa0*/  STL.64 [R1+0x2e8], R26 ;  /* 0x0002e81a01007387 */ /* 0x000fe40000100a00 */
[----:B------:R-:W-:Y:S05]  /*66ab0*/  STL.64 [R1+0x4a50], R38 ;  /* 0x004a502601007387 */ /* 0x000fea0000100a00 */
[----:B------:R-:W-:Y:S01]  /*66ac0*/  STL.64 [R1+0x2d0], R20 ;  /* 0x0002d01401007387 */ /* 0x000fe20000100a00 */
[----:B------:R-:W-:Y:S01]  /*66ad0*/  STL.64 [R1+0x2d8], R22 ;  /* 0x0002d81601007387 */ /* 0x000fe20000100a00 */
[----:B------:R-:W-:Y:S03]  /*66ae0*/  STL.64 [R1+0x4a60], R42 ;  /* 0x004a602a01007387 */ /* 0x000fe60000100a00 */
[----:B--2---:R-:W-:Y:S01]  /*66af0*/  STL.64 [R1+0x4a58], R40 ;  /* 0x004a582801007387 */ /* 0x004fe20000100a00 */
[----:B------:R-:W-:Y:S02]  /*66b00*/  STL.64 [R1+0x2c0], R8 ;  /* 0x0002c00801007387 */ /* 0x000fe40000100a00 */
[----:B------:R-:W-:Y:S02]  /*66b10*/  STL.64 [R1+0x2c8], R10 ;  /* 0x0002c80a01007387 */ /* 0x000fe40000100a00 */
[----:B------:R-:W-:Y:S01]  /*66b20*/  STL.64 [R1+0x4a70], R46 ;  /* 0x004a702e01007387 */ /* 0x000fe20000100a00 */
[----:B------:R-:W-:Y:S01]  /*66b30*/  STL.64 [R1+0x4a68], R44 ;  /* 0x004a682c01007387 */ /* 0x000fe20000100a00 */
[----:B------:R-:W-:Y:S02]  /*66b40*/  STL.64 [R1+0x2b0], R4 ;  /* 0x0002b00401007387 */ /* 0x000fe40000100a00 */
[----:B------:R0:W-:Y:S02]  /*66b50*/  STL.64 [R1+0x2b8], R6 ;  /* 0x0002b80601007387 */ /* 0x0001e40000100a00 */
[----:B0-----:R-:W-:Y:S11]  /*66b60*/  HMMA.16816.F32.BF16 R4, R12, R54, R16 ;  /* 0x000000360c04723c */ /* 0x001ff60000041810 */
[----:B------:R-:W-:Y:S11]  /*66b70*/  @!UPT UIADD3 URZ, URZ, URZ, URZ ;  /* 0x0000003f3f3ff290 */ /* 0x000ff6000fffe03f */
[----:B------:R-:W-:Y:S01]  /*66b80*/  @!UPT UIADD3 URZ, URZ, URZ, URZ ;  /* 0x0000003f3f3ff290 */ /* 0x000fe2000fffe03f */
[----:B------:R-:W-:Y:S01]  /*66b90*/  STL.64 [R1+0x2a0], R4 ;  /* 0x0002a00401007387 */ /* 0x000fe20000100a00 */
[----:B------:R-:W-:Y:S02]  /*66ba0*/  STL.64 [R1+0x2a8], R6 ;  /* 0x0002a80601007387 */ /* 0x000fe40000100a00 */
[----:B------:R-:W2:Y:S02]  /*66bb0*/  LDL.LU R16, [R1] ;  /* 0x0000000001107983 */ /* 0x000ea40000300800 */
[----:B------:R-:W2:Y:S02]  /*66bc0*/  LDL.LU R17, [R1+0x4] ;  /* 0x0000040001117983 */ /* 0x000ea40000300800 */
[----:B------:R-:W-:Y:S02]  /*66bd0*/  IMAD.MOV.U32 R18, RZ, RZ, R33 ;  /* 0x000000ffff127224 */ /* 0x000fe400078e0021 */
[----:B------:R-:W-:-:S05]  /*66be0*/  IMAD.MOV.U32 R19, RZ, RZ, R32 ;  /* 0x000000ffff137224 */ /* 0x000fca00078e0020 */
[----:B------:R-:W-:Y:S04]  /*66bf0*/  STL.64 [R1+0x4a80], R18 ;  /* 0x004a801201007387 */ /* 0x000fe80000100a00 */
[----:B--2---:R-:W-:Y:S01]  /*66c00*/  STL.64 [R1+0x4a78], R16 ;  /* 0x004a781001007387 */ /* 0x004fe20000100a00 */
[----:B------:R-:W2:Y:S02]  /*66c10*/  LDL.LU R8, [R1+0x10] ;  /* 0x0000100001087983 */ /* 0x000ea40000300800 */
[----:B------:R-:W2:Y:S02]  /*66c20*/  LDL.LU R9, [R1+0x14] ;  /* 0x0000140001097983 */ /* 0x000ea40000300800 */
[----:B------:R-:W-:Y:S02]  /*66c30*/  IMAD.MOV.U32 R10, RZ, RZ, R29 ;  /* 0x000000ffff0a7224 */ /* 0x000fe400078e001d */
[----:B------:R-:W-:-:S02]  /*66c40*/  IMAD.MOV.U32 R11, RZ, RZ, R28 ;  /* 0x000000ffff0b7224 */ /* 0x000fc400078e001c */
[----:B------:R-:W-:-:S03]  /*66c50*/  IMAD.MOV.U32 R0, RZ, RZ, R54 ;  /* 0x000000ffff007224 */ /* 0x000fc600078e0036 */
[----:B------:R-:W-:Y:S01]  /*66c60*/  STL.64 [R1+0x4a90], R10 ;  /* 0x004a900a01007387 */ /* 0x000fe20000100a00 */
[----:B------:R-:W-:-:S03]  /*66c70*/  IMAD.MOV.U32 R2, RZ, RZ, R55 ;  /* 0x000000ffff027224 */ /* 0x000fc600078e0037 */
[----:B--2---:R-:W-:Y:S01]  /*66c80*/  STL.64 [R1+0x4a88], R8 ;  /* 0x004a880801007387 */ /* 0x004fe20000100a00 */
[----:B------:R-:W2:Y:S02]  /*66c90*/  LDL.LU R52, [R1+0x40] ;  /* 0x0000400001347983 */ /* 0x000ea40000300800 */
[----:B------:R-:W2:Y:S02]  /*66ca0*/  LDL.LU R53, [R1+0x44] ;  /* 0x0000440001357983 */ /* 0x000ea40000300800 */
[----:B------:R-:W3:Y:S01]  /*66cb0*/  LDL.LU R54, [R1+0x48] ;  /* 0x0000480001367983 */ /* 0x000ee20000300800 */
[----:B------:R-:W3:Y:S04]  /*66cc0*/  LDL.LU R55, [R1+0x4c] ;  /* 0x00004c0001377983 */ /* 0x000ee80000300800 */
[----:B---3--:R-:W-:Y:S01]  /*66cd0*/  STL.64 [R1+0x4aa0], R54 ;  /* 0x004aa03601007387 */ /* 0x008fe20000100a00 */
[----:B--2---:R0:W-:Y:S03]  /*66ce0*/  STL.64 [R1+0x4a98], R52 ;  /* 0x004a983401007387 */ /* 0x0041e60000100a00 */
[----:B0-----:R-:W2:Y:S01]  /*66cf0*/  LDL.LU R52, [R1+0x290] ;  /* 0x0002900001347983 */ /* 0x001ea20000300800 */
[----:B------:R-:W2:Y:S02]  /*66d00*/  LDL.LU R53, [R1+0x294] ;  /* 0x0002940001357983 */ /* 0x000ea40000300800 */
[----:B------:R-:W2:Y:S02]  /*66d10*/  LDL.LU R54, [R1+0x298] ;  /* 0x0002980001367983 */ /* 0x000ea40000300800 */
[----:B------:R-:W2:Y:S01]  /*66d20*/  LDL.LU R55, [R1+0x29c] ;  /* 0x00029c0001377983 */ /* 0x000ea20000300800 */
[----:B------:R-:W3:Y:S01]  /*66d30*/  LDL.LU R44, [R1+0x270] ;  /* 0x00027000012c7983 */ /* 0x000ee20000300800 */
[----:B------:R-:W3:Y:S02]  /*66d40*/  LDL.LU R45, [R1+0x274] ;  /* 0x00027400012d7983 */ /* 0x000ee40000300800 */
[----:B------:R-:W3:Y:S02]  /*66d50*/  LDL.LU R46, [R1+0x278] ;  /* 0x00027800012e7983 */ /* 0x000ee40000300800 */
[----:B------:R-:W3:Y:S01]  /*66d60*/  LDL.LU R47, [R1+0x27c] ;  /* 0x00027c00012f7983 */ /* 0x000ee20000300800 */
[----:B------:R-:W4:Y:S01]  /*66d70*/  LDL.LU R8, [R1+0x280] ;  /* 0x0002800001087983 */ /* 0x000f220000300800 */
[----:B------:R-:W4:Y:S02]  /*66d80*/  LDL.LU R9, [R1+0x284] ;  /* 0x0002840001097983 */ /* 0x000f240000300800 */
[----:B------:R-:W4:Y:S02]  /*66d90*/  LDL.LU R10, [R1+0x288] ;  /* 0x00028800010a7983 */ /* 0x000f240000300800 */
[----:B------:R-:W4:Y:S01]  /*66da0*/  LDL.LU R11, [R1+0x28c] ;  /* 0x00028c00010b7983 */ /* 0x000f220000300800 */
[----:B------:R-:W4:Y:S01]  /*66db0*/  LDL.64 R18, [R1+0xb8] ;  /* 0x0000b80001127983 */ /* 0x000f220000100a00 */
[----:B------:R-:W3:Y:S02]  /*66dc0*/  LDL.LU.64 R42, [R1+0xa8] ;  /* 0x0000a800012a7983 */ /* 0x000ee40000300a00 */
[----:B------:R-:W3:Y:S02]  /*66dd0*/  LDL.LU R36, [R1+0x260] ;  /* 0x0002600001247983 */ /* 0x000ee40000300800 */
[----:B------:R-:W3:Y:S01]  /*66de0*/  LDL.LU R37, [R1+0x264] ;  /* 0x0002640001257983 */ /* 0x000ee20000300800 */
[----:B------:R-:W3:Y:S01]  /*66df0*/  LDL.LU R38, [R1+0x268] ;  /* 0x0002680001267983 */ /* 0x000ee20000300800 */
[----:B------:R-:W3:Y:S02]  /*66e00*/  LDL.LU R39, [R1+0x26c] ;  /* 0x00026c0001277983 */ /* 0x000ee40000300800 */
[----:B------:R-:W3:Y:S02]  /*66e10*/  LDL.LU.64 R34, [R1+0x98] ;  /* 0x0000980001227983 */ /* 0x000ee40000300a00 */
[----:B------:R-:W3:Y:S01]  /*66e20*/  LDL.LU R28, [R1+0x250] ;  /* 0x00025000011c7983 */ /* 0x000ee20000300800 */
[----:B------:R-:W3:Y:S01]  /*66e30*/  LDL.LU R29, [R1+0x254] ;  /* 0x00025400011d7983 */ /* 0x000ee20000300800 */
[----:B------:R-:W3:Y:S02]  /*66e40*/  LDL.LU R30, [R1+0x258] ;  /* 0x00025800011e7983 */ /* 0x000ee40000300800 */
[----:B------:R-:W3:Y:S02]  /*66e50*/  LDL.LU R31, [R1+0x25c] ;  /* 0x00025c00011f7983 */ /* 0x000ee40000300800 */
[----:B------:R-:W3:Y:S01]  /*66e60*/  LDL.LU.64 R26, [R1+0x88] ;  /* 0x00008800011a7983 */ /* 0x000ee20000300a00 */
[----:B------:R-:W3:Y:S01]  /*66e70*/  LDL.LU R20, [R1+0x240] ;  /* 0x0002400001147983 */ /* 0x000ee20000300800 */
[----:B------:R-:W3:Y:S02]  /*66e80*/  LDL.LU R21, [R1+0x244] ;  /* 0x0002440001157983 */ /* 0x000ee40000300800 */
[----:B------:R-:W3:Y:S02]  /*66e90*/  LDL.LU R22, [R1+0x248] ;  /* 0x0002480001167983 */ /* 0x000ee40000300800 */
[----:B------:R-:W3:Y:S01]  /*66ea0*/  LDL.LU R23, [R1+0x24c] ;  /* 0x00024c0001177983 */ /* 0x000ee20000300800 */
[----:B------:R-:W3:Y:S01]  /*66eb0*/  LDL.LU.64 R6, [R1+0x78] ;  /* 0x0000780001067983 */ /* 0x000ee20000300a00 */
[----:B------:R-:W3:Y:S02]  /*66ec0*/  LDL.LU R48, [R1+0x230] ;  /* 0x0002300001307983 */ /* 0x000ee40000300800 */
[----:B------:R-:W3:Y:S02]  /*66ed0*/  LDL.LU R49, [R1+0x234] ;  /* 0x0002340001317983 */ /* 0x000ee40000300800 */
[----:B------:R-:W3:Y:S01]  /*66ee0*/  LDL.LU R50, [R1+0x238] ;  /* 0x0002380001327983 */ /* 0x000ee20000300800 */
[----:B------:R-:W3:Y:S01]  /*66ef0*/  LDL.LU R51, [R1+0x23c] ;  /* 0x00023c0001337983 */ /* 0x000ee20000300800 */
[----:B------:R-:W-:Y:S02]  /*66f00*/  STL [R1+0x49b8], R2 ;  /* 0x0049b80201007387 */ /* 0x000fe40000100800 */
[----:B------:R-:W-:Y:S02]  /*66f10*/  STL [R1+0x49b4], R0 ;  /* 0x0049b40001007387 */ /* 0x000fe40000100800 */
[----:B------:R-:W-:-:S02]  /*66f20*/  IMAD.MOV.U32 R60, RZ, RZ, R59 ;  /* 0x000000ffff3c7224 */ /* 0x000fc400078e003b */
[----:B------:R-:W-:Y:S01]  /*66f30*/  IMAD.MOV.U32 R3, RZ, RZ, R58 ;  /* 0x000000ffff037224 */ /* 0x000fe200078e003a */
[C---:B--2---:R-:W-:Y:S08]  /*66f40*/  HMMA.16816.F32.BF16 R52, R12.reuse, R58, R52 ;  /* 0x0000003a0c34723c */ /* 0x044ff00000041834 */
[C---:B----4-:R-:W-:Y:S08]  /*66f50*/  HMMA.16816.F32.BF16 R8, R12.reuse, R18, R8 ;  /* 0x000000120c08723c */ /* 0x050ff00000041808 */
[C---:B---3--:R-:W-:Y:S08]  /*66f60*/  HMMA.16816.F32.BF16 R44, R12.reuse, R42, R44 ;  /* 0x0000002a0c2c723c */ /* 0x048ff0000004182c */
[C---:B------:R-:W-:Y:S01]  /*66f70*/  HMMA.16816.F32.BF16 R36, R12.reuse, R34, R36 ;  /* 0x000000220c24723c */ /* 0x040fe20000041824 */
[----:B------:R-:W-:Y:S01]  /*66f80*/  IMAD.MOV.U32 R61, RZ, RZ, R19 ;  /* 0x000000ffff3d7224 */ /* 0x000fe200078e0013 */
[----:B------:R-:W-:Y:S01]  /*66f90*/  STL.64 [R1+0x290], R52 ;  /* 0x0002903401007387 */ /* 0x000fe20000100a00 */
[----:B------:R0:W-:Y:S05]  /*66fa0*/  STL.64 [R1+0x298], R54 ;  /* 0x0002983601007387 */ /* 0x0001ea0000100a00 */
[C---:B------:R-:W-:Y:S01]  /*66fb0*/  HMMA.16816.F32.BF16 R28, R12.reuse, R26, R28 ;  /* 0x0000001a0c1c723c */ /* 0x040fe2000004181c */
[----:B0-----:R-:W2:Y:S01]  /*66fc0*/  LDL.LU.64 R54, [R1+0x4aa0] ;  /* 0x004aa00001367983 */ /* 0x001ea20000300a00 */
[----:B------:R-:W2:Y:S02]  /*66fd0*/  LDL.LU.64 R52, [R1+0x4a98] ;  /* 0x004a980001347983 */ /* 0x000ea40000300a00 */
[----:B------:R-:W3:Y:S02]  /*66fe0*/  LDL.LU R56, [R1+0x30] ;  /* 0x0000300001387983 */ /* 0x000ee40000300800 */
[----:B------:R-:W3:Y:S01]  /*66ff0*/  LDL.LU R57, [R1+0x34] ;  /* 0x0000340001397983 */ /* 0x000ee20000300800 */
[----:B------:R-:W3:Y:S01]  /*67000*/  LDL.LU R58, [R1+0x38] ;  /* 0x00003800013a7983 */ /* 0x000ee20000300800 */
[----:B------:R-:W3:Y:S02]  /*67010*/  LDL.LU R59, [R1+0x3c] ;  /* 0x00003c00013b7983 */ /* 0x000ee40000300800 */
[----:B------:R-:W-:Y:S02]  /*67020*/  STL [R1+0x49c0], R60 ;  /* 0x0049c03c01007387 */ /* 0x000fe40000100800 */
[----:B------:R-:W-:Y:S01]  /*67030*/  STL [R1+0x49bc], R3 ;  /* 0x0049bc0301007387 */ /* 0x000fe20000100800 */
[----:B------:R-:W-:Y:S01]  /*67040*/  STL.64 [R1+0x280], R8 ;  /* 0x0002800801007387 */ /* 0x000fe20000100a00 */
[----:B------:R0:W-:Y:S01]  /*67050*/  STL.64 [R1+0x288], R10 ;  /* 0x0002880a01007387 */ /* 0x0001e20000100a00 */
[----:B------:R-:W-:Y:S01]  /*67060*/  HMMA.16816.F32.BF16 R20, R12, R6, R20 ;  /* 0x000000060c14723c */ /* 0x000fe20000041814 */
[----:B------:R-:W-:-:S02]  /*67070*/  IMAD.MOV.U32 R0, RZ, RZ, R43 ;  /* 0x000000ffff007224 */ /* 0x000fc400078e002b */
[----:B------:R-:W-:Y:S01]  /*67080*/  IMAD.MOV.U32 R2, RZ, RZ, R42 ;  /* 0x000000ffff027224 */ /* 0x000fe200078e002a */
[----:B0-----:R-:W4:Y:S01]  /*67090*/  LDL.LU.64 R10, [R1+0x4a90] ;  /* 0x004a9000010a7983 */ /* 0x001f220000300a00 */
[----:B------:R-:W4:Y:S02]  /*670a0*/  LDL.LU.64 R8, [R1+0x4a88] ;  /* 0x004a880001087983 */ /* 0x000f240000300a00 */
[----:B------:R-:W2:Y:S02]  /*670b0*/  LDL.LU.64 R18, [R1+0x4a80] ;  /* 0x004a800001127983 */ /* 0x000ea40000300a00 */
[----:B------:R-:W2:Y:S01]  /*670c0*/  LDL.LU.64 R16, [R1+0x4a78] ;  /* 0x004a780001107983 */ /* 0x000ea20000300a00 */
[----:B------:R-:W-:Y:S01]  /*670d0*/  STL [R1+0x49c4], R61 ;  /* 0x0049c43d01007387 */ /* 0x000fe20000100800 */
[----:B------:R-:W-:Y:S02]  /*670e0*/  STL.64 [R1+0x270], R44 ;  /* 0x0002702c01007387 */ /* 0x000fe40000100a00 */
[----:B------:R0:W-:Y:S02]  /*670f0*/  STL.64 [R1+0x278], R46 ;  /* 0x0002782e01007387 */ /* 0x0001e40000100a00 */
[----:B------:R-:W-:-:S02]  /*67100*/  IMAD.MOV.U32 R3, RZ, RZ, R35 ;  /* 0x000000ffff037224 */ /* 0x000fc400078e0023 */
[----:B------:R-:W-:Y:S01]  /*67110*/  IMAD.MOV.U32 R60, RZ, RZ, R34 ;  /* 0x000000ffff3c7224 */ /* 0x000fe200078e0022 */
[----:B0-----:R-:W2:Y:S01]  /*67120*/  LDL.LU.64 R46, [R1+0x4a70] ;  /* 0x004a7000012e7983 */ /* 0x001ea20000300a00 */
[----:B------:R-:W2:Y:S02]  /*67130*/  LDL.LU.64 R44, [R1+0x4a68] ;  /* 0x004a6800012c7983 */ /* 0x000ea40000300a00 */
[----:B------:R-:W2:Y:S02]  /*67140*/  LDL.LU.64 R42, [R1+0x4a60] ;  /* 0x004a6000012a7983 */ /* 0x000ea40000300a00 */
[----:B------:R-:W2:Y:S01]  /*67150*/  LDL.LU.64 R40, [R1+0x4a58] ;  /* 0x004a580001287983 */ /* 0x000ea20000300a00 */
[----:B------:R-:W-:Y:S01]  /*67160*/  STL [R1+0x49cc], R0 ;  /* 0x0049cc0001007387 */ /* 0x000fe20000100800 */
[----:B------:R0:W-:Y:S02]  /*67170*/  STL [R1+0x49c8], R2 ;  /* 0x0049c80201007387 */ /* 0x0001e40000100800 */
[----:B------:R-:W-:Y:S02]  /*67180*/  STL.64 [R1+0x260], R36 ;  /* 0x0002602401007387 */ /* 0x000fe40000100a00 */
[----:B------:R1:W-:Y:S02]  /*67190*/  STL.64 [R1+0x268], R38 ;  /* 0x0002682601007387 */ /* 0x0003e40000100a00 */
[----:B------:R-:W-:-:S02]  /*671a0*/  IMAD.MOV.U32 R61, RZ, RZ, R27 ;  /* 0x000000ffff3d7224 */ /* 0x000fc400078e001b */
[----:B0-----:R-:W-:Y:S01]  /*671b0*/  IMAD.MOV.U32 R2, RZ, RZ, R26 ;  /* 0x000000ffff027224 */ /* 0x001fe200078e001a */
[----:B-1----:R-:W2:Y:S01]  /*671c0*/  LDL.LU.64 R38, [R1+0x4a50] ;  /* 0x004a500001267983 */ /* 0x002ea20000300a00 */
[----:B------:R-:W2:Y:S02]  /*671d0*/  LDL.LU.64 R34, [R1+0x4a48] ;  /* 0x004a480001227983 */ /* 0x000ea40000300a00 */
[----:B------:R-:W-:Y:S02]  /*671e0*/  STL [R1+0x49d4], R3 ;  /* 0x0049d40301007387 */ /* 0x000fe40000100800 */
[----:B------:R-:W-:Y:S01]  /*671f0*/  STL [R1+0x49d0], R60 ;  /* 0x0049d03c01007387 */ /* 0x000fe20000100800 */
[----:B------:R-:W-:Y:S01]  /*67200*/  STL.64 [R1+0x250], R28 ;  /* 0x0002501c01007387 */ /* 0x000fe20000100a00 */
[----:B------:R0:W-:Y:S02]  /*67210*/  STL.64 [R1+0x258], R30 ;  /* 0x0002581e01007387 */ /* 0x0001e40000100a00 */
[----:B------:R-:W-:Y:S01]  /*67220*/  IMAD.MOV.U32 R0, RZ, RZ, R7 ;  /* 0x000000ffff007224 */ /* 0x000fe200078e0007 */
[----:B0-----:R-:W4:Y:S01]  /*67230*/  LDL.LU.64 R30, [R1+0x4a40] ;  /* 0x004a4000011e7983 */ /* 0x001f220000300a00 */
[----:B------:R-:W2:Y:S02]  /*67240*/  LDL.LU.64 R26, [R1+0x4a38] ;  /* 0x004a3800011a7983 */ /* 0x000ea40000300a00 */
[----:B------:R-:W2:Y:S02]  /*67250*/  LDL.LU.64 R24, [R1+0x4a30] ;  /* 0x004a300001187983 */ /* 0x000ea40000300a00 */
[----:B------:R-:W-:Y:S01]  /*67260*/  STL [R1+0x49d8], R2 ;  /* 0x0049d80201007387 */ /* 0x000fe20000100800 */
[----:B------:R-:W-:Y:S01]  /*67270*/  STL.64 [R1+0x240], R20 ;  /* 0x0002401401007387 */ /* 0x000fe20000100a00 */
[----:B------:R0:W-:Y:S02]  /*67280*/  STL.64 [R1+0x248], R22 ;  /* 0x0002481601007387 */ /* 0x0001e40000100a00 */
[----:B------:R-:W-:Y:S01]  /*67290*/  IMAD.MOV.U32 R60, RZ, RZ, R6 ;  /* 0x000000ffff3c7224 */ /* 0x000fe200078e0006 */
[----:B0-----:R-:W3:Y:S01]  /*672a0*/  LDL.LU.64 R22, [R1+0x4a28] ;  /* 0x004a280001167983 */ /* 0x001ee20000300a00 */
[----:B------:R-:W2:Y:S02]  /*672b0*/  LDL.LU.64 R20, [R1+0x4a20] ;  /* 0x004a200001147983 */ /* 0x000ea40000300a00 */
[----:B------:R-:W2:Y:S02]  /*672c0*/  LDL.LU.64 R6, [R1+0x4a18] ;  /* 0x004a180001067983 */ /* 0x000ea40000300a00 */
[C---:B--2---:R-:W-:Y:S11]  /*672d0*/  HMMA.16816.F32.BF16 R48, R12.reuse, R6, R48 ;  /* 0x000000060c30723c */ /* 0x044ff60000041830 */
[----:B------:R-:W-:Y:S11]  /*672e0*/  @!UPT UIADD3 URZ, URZ, URZ, URZ ;  /* 0x0000003f3f3ff290 */ /* 0x000ff6000fffe03f */
[----:B------:R-:W-:Y:S01]  /*672f0*/  @!UPT UIADD3 URZ, URZ, URZ, URZ ;  /* 0x0000003f3f3ff290 */ /* 0x000fe2000fffe03f */
[----:B------:R-:W-:Y:S01]  /*67300*/  STL.64 [R1+0x230], R48 ;  /* 0x0002303001007387 */ /* 0x000fe20000100a00 */
[----:B------:R0:W-:Y:S03]  /*67310*/  STL.64 [R1+0x238], R50 ;  /* 0x0002383201007387 */ /* 0x0001e60000100a00 */
[----:B0-----:R-:W2:Y:S01]  /*67320*/  LDL.LU.64 R50, [R1+0x4a10] ;  /* 0x004a100001327983 */ /* 0x001ea20000300a00 */
[----:B------:R-:W-:Y:S02]  /*67330*/  IMAD.MOV.U32 R2, RZ, RZ, R6 ;  /* 0x000000ffff027224 */ /* 0x000fe400078e0006 */
[----:B------:R-:W-:Y:S02]  /*67340*/  IMAD.MOV.U32 R3, RZ, RZ, R7 ;  /* 0x000000ffff037224 */ /* 0x000fe400078e0007 */
[----:B------:R-:W3:Y:S01]  /*67350*/  LDL.LU.64 R6, [R1+0x4a08] ;  /* 0x004a080001067983 */ /* 0x000ee20000300a00 */
[----:B------:R-:W3:Y:S01]  /*67360*/  LDL.LU.64 R4, [R1+0x4a00] ;  /* 0x004a000001047983 */ /* 0x000ee20000300a00 */
[----:B--2---:R-:W-:Y:S02]  /*67370*/  HMMA.16816.F32.BF16 R12, R12, R50, R52 ;  /* 0x000000320c0c723c */ /* 0x004fe40000041834 */
[----:B------:R-:W2:Y:S01]  /*67380*/  LDL.LU.64 R54, [R1+0x49f8] ;  /* 0x0049f80001367983 */ /* 0x000ea20000300a00 */
[----:B------:R-:W2:Y:S05]  /*67390*/  LDL.LU.64 R52, [R1+0x49f0] ;  /* 0x0049f00001347983 */ /* 0x000eaa0000300a00 */
[C---:B---3--:R-:W-:Y:S11]  /*673a0*/  HMMA.16816.F32.BF16 R56, R4.reuse, R22, R56 ;  /* 0x000000160438723c */ /* 0x048ff60000041838 */
[----:B------:R-:W-:Y:S04]  /*673b0*/  @!UPT UIADD3 URZ, URZ, URZ, URZ ;  /* 0x0000003f3f3ff290 */ /* 0x000fe8000fffe03f */
        /* <DEDUP_REMOVED lines=8> */
[----:B0-----:R-:W2:Y:S01]  /*67440*/  LDL.LU.64 R58, [R1+0x49e8] ;  /* 0x0049e800013a7983 */ /* 0x001ea20000300a00 */
[----:B------:R-:W2:Y:S01]  /*67450*/  LDL.LU.64 R56, [R1+0x49e0] ;  /* 0x0049e00001387983 */ /* 0x000ea20000300a00 */
[C---:B----4-:R-:W-:Y:S08]  /*67460*/  HMMA.16816.F32.BF16 R28, R4.reuse, R30, R8 ;  /* 0x0000001e041c723c */ /* 0x050ff00000041808 */
[C---:B------:R-:W-:Y:S01]  /*67470*/  HMMA.16816.F32.BF16 R8, R4.reuse, R34, R16 ;  /* 0x000000220408723c */ /* 0x040fe20000041810 */
[----:B------:R-:W-:Y:S04]  /*67480*/  LDSM.16.M88.4 R16, [R40+0x8880] ;  /* 0x008880002810783b */ /* 0x000fe80000000200 */
[----:B------:R-:W-:Y:S03]  /*67490*/  LDSM.16.M88.4 R32, [R40+0xa880] ;  /* 0x00a880002820783b */ /* 0x000fe60000000200 */
[C---:B---3--:R-:W-:Y:S08]  /*674a0*/  HMMA.16816.F32.BF16 R12, R4.reuse, R26, R12 ;  /* 0x0000001a040c723c */ /* 0x048ff0000004180c */
[C---:B--2---:R-:W-:Y:S01]  /*674b0*/  HMMA.16816.F32.BF16 R56, R4.reuse, R38, R56 ;  /* 0x000000260438723c */ /* 0x044fe20000041838 */
[----:B------:R-:W0:Y:S11]  /*674c0*/  LDSM.16.MT88.4 R36, [R41+0x4000] ;  /* 0x004000002924783b */ /* 0x000e360000004200 */
[----:B------:R-:W-:Y:S03]  /*674d0*/  @!UPT UIADD3 URZ, URZ, URZ, URZ ;  /* 0x0000003f3f3ff290 */ /* 0x000fe6000fffe03f */
[----:B------:R-:W-:Y:S01]  /*674e0*/  STL.64 [R1+0x20], R12 ;  /* 0x0000200c01007387 */ /* 0x000fe20000100a00 */
[----:B------:R-:W-:Y:S02]  /*674f0*/  STL.64 [R1+0x28], R14 ;  /* 0x0000280e01007387 */ /* 0x000fe40000100a00 */
[----:B------:R-:W-:Y:S02]  /*67500*/  STL.64 [R1+0x10], R28 ;  /* 0x0000101c01007387 */ /* 0x000fe40000100a00 */
[----:B------:R-:W-:Y:S01]  /*67510*/  STL.64 [R1+0x18], R30 ;  /* 0x0000181e01007387 */ /* 0x000fe20000100a00 */
[----:B------:R-:W-:Y:S01]  /*67520*/  STL.64 [R1], R8 ;  /* 0x0000000801007387 */ /* 0x000fe20000100a00 */
[----:B------:R1:W-:Y:S03]  /*67530*/  STL.64 [R1+0x8], R10 ;  /* 0x0000080a01007387 */ /* 0x0003e60000100a00 */
[----:B------:R-:W-:Y:S01]  /*67540*/  LDSM.16.M88.4 R28, [R40+0xa080] ;  /* 0x00a08000281c783b */ /* 0x000fe20000000200 */
[----:B-1----:R-:W-:Y:S03]  /*67550*/  HMMA.16816.F32.BF16 R8, R4, R42, R52 ;  /* 0x0000002a0408723c */ /* 0x002fe60000041834 */
[----:B------:R-:W-:Y:S01]  /*67560*/  STL [R1+0x439c], R56 ;  /* 0x00439c3801007387 */ /* 0x000fe20000100800 */
[----:B------:R-:W-:Y:S02]  /*67570*/  STL [R1+0x4398], R57 ;  /* 0x0043983901007387 */ /* 0x000fe40000100800 */
[----:B------:R-:W-:Y:S02]  /*67580*/  STL [R1+0x4394], R58 ;  /* 0x0043943a01007387 */ /* 0x000fe40000100800 */
[----:B------:R-:W-:Y:S02]  /*67590*/  STL [R1+0x4390], R59 ;  /* 0x0043903b01007387 */ /* 0x000fe40000100800 */
[----:B------:R-:W-:-:S02]  /*675a0*/  IMAD.MOV.U32 R14, RZ, RZ, R21 ;  /* 0x000000ffff0e7224 */ /* 0x000fc400078e0015 */
[----:B------:R-:W-:Y:S02]  /*675b0*/  IMAD.MOV.U32 R15, RZ, RZ, R20 ;  /* 0x000000ffff0f7224 */ /* 0x000fe400078e0014 */
[----:B------:R-:W-:Y:S01]  /*675c0*/  IMAD.MOV.U32 R12, RZ, RZ, R25 ;  /* 0x000000ffff0c7224 */ /* 0x000fe200078e0019 */
[----:B------:R-:W-:Y:S01]  /*675d0*/  LDSM.16.M88.4 R20, [R40+0x9080] ;  /* 0x009080002814783b */ /* 0x000fe20000000200 */
[----:B------:R-:W-:Y:S02]  /*675e0*/  IMAD.MOV.U32 R13, RZ, RZ, R24 ;  /* 0x000000ffff0d7224 */ /* 0x000fe400078e0018 */
[----:B------:R-:W-:Y:S01]  /*675f0*/  LDSM.16.M88.4 R24, [R40+0x9880] ;  /* 0x009880002818783b */ /* 0x000fe20000000200 */
[----:B------:R-:W-:Y:S04]  /*67600*/  LDSM.16.M88.4 R52, [R40+0xe080] ;  /* 0x00e080002834783b */ /* 0x000fe80000000200 */
[----:B------:R-:W-:Y:S01]  /*67610*/  STL.64 [R1+0x858], R10 ;  /* 0x0008580a01007387 */ /* 0x000fe20000100a00 */
[----:B------:R-:W-:-:S02]  /*67620*/  IMAD.MOV.U32 R48, RZ, RZ, R8 ;  /* 0x000000ffff307224 */ /* 0x000fc400078e0008 */
[----:B------:R-:W-:Y:S02]  /*67630*/  IMAD.MOV.U32 R49, RZ, RZ, R9 ;  /* 0x000000ffff317224 */ /* 0x000fe400078e0009 */
[----:B------:R-:W1:Y:S01]  /*67640*/  LDSM.16.M88.4 R8, [R40+0x8080] ;  /* 0x008080002808783b */ /* 0x000e620000000200 */
[----:B------:R-:W-:Y:S01]  /*67650*/  HMMA.16816.F32.BF16 R12, R4, R46, R12 ;  /* 0x0000002e040c723c */ /* 0x000fe2000004180c */
[----:B------:R-:W-:Y:S02]  /*67660*/  STL.64 [R1+0x48f0], R50 ;  /* 0x0048f03201007387 */ /* 0x000fe40000100a00 */
[----:B------:R-:W-:Y:S01]  /*67670*/  STL.64 [R1+0x48e8], R48 ;  /* 0x0048e83001007387 */ /* 0x000fe20000100a00 */
[----:B0-----:R-:W-:Y:S01]  /*67680*/  STL.64 [R1+0x48e0], R38 ;  /* 0x0048e02601007387 */ /* 0x001fe20000100a00 */
[----:B------:R-:W-:Y:S03]  /*67690*/  STL.64 [R1+0x48d8], R36 ;  /* 0x0048d82401007387 */ /* 0x000fe60000100a00 */
[----:B-1----:R-:W-:Y:S01]  /*676a0*/  STL [R1+0x42e4], R10 ;  /* 0x0042e40a01007387 */ /* 0x002fe20000100800 */
[----:B------:R-:W-:Y:S02]  /*676b0*/  STL [R1+0x42e0], R11 ;  /* 0x0042e00b01007387 */ /* 0x000fe40000100800 */
[----:B------:R-:W-:Y:S02]  /*676c0*/  STL [R1+0x4320], R18 ;  /* 0x0043201201007387 */ /* 0x000fe40000100800 */
[----:B------:R-:W-:Y:S01]  /*676d0*/  STL [R1+0x42e8], R19 ;  /* 0x0042e81301007387 */ /* 0x000fe20000100800 */
[----:B------:R-:W-:Y:S01]  /*676e0*/  STL.64 [R1+0x48f8], R16 ;  /* 0x0048f81001007387 */ /* 0x000fe20000100a00 */
[----:B------:R-:W-:Y:S02]  /*676f0*/  STL.64 [R1+0x4908], R22 ;  /* 0x0049081601007387 */ /* 0x000fe40000100a00 */
[----:B------:R-:W-:Y:S02]  /*67700*/  STL.64 [R1+0x4900], R20 ;  /* 0x0049001401007387 */ /* 0x000fe40000100a00 */
[----:B------:R-:W-:Y:S01]  /*67710*/  STL [R1+0x4328], R26 ;  /* 0x0043281a01007387 */ /* 0x000fe20000100800 */
[----:B------:R-:W-:Y:S01]  /*67720*/  STL [R1+0x4324], R27 ;  /* 0x0043241b01007387 */ /* 0x000fe20000100800 */
[----:B------:R-:W-:Y:S02]  /*67730*/  STL.64 [R1+0x4910], R24 ;  /* 0x0049101801007387 */ /* 0x000fe40000100a00 */
[----:B------:R-:W-:Y:S02]  /*67740*/  STL [R1+0x4330], R30 ;  /* 0x0043301e01007387 */ /* 0x000fe40000100800 */
[----:B------:R-:W-:Y:S01]  /*67750*/  STL [R1+0x432c], R31 ;  /* 0x00432c1f01007387 */ /* 0x000fe20000100800 */
[----:B------:R-:W-:Y:S01]  /*67760*/  STL.64 [R1+0x4918], R28 ;  /* 0x0049181c01007387 */ /* 0x000fe20000100a00 */
[----:B------:R-:W-:Y:S02]  /*67770*/  STL [R1+0x4338], R34 ;  /* 0x0043382201007387 */ /* 0x000fe40000100800 */
[----:B------:R-:W-:Y:S02]  /*67780*/  STL [R1+0x4334], R35 ;  /* 0x0043342301007387 */ /* 0x000fe40000100800 */
[----:B------:R-:W-:Y:S02]  /*67790*/  STL.64 [R1+0x4920], R32 ;  /* 0x0049202001007387 */ /* 0x000fe40000100a00 */
[----:B------:R-:W-:-:S02]  /*677a0*/  IMAD.MOV.U32 R56, RZ, RZ, R13 ;  /* 0x000000ffff387224 */ /* 0x000fc400078e000d */
[----:B------:R-:W-:Y:S01]  /*677b0*/  IMAD.MOV.U32 R57, RZ, RZ, R14 ;  /* 0x000000ffff397224 */ /* 0x000fe200078e000e */
[----:B------:R-:W-:Y:S01]  /*677c0*/  STL [R1+0x810], R12 ;  /* 0x0008100c01007387 */ /* 0x000fe20000100800 */
[----:B------:R-:W-:Y:S02]  /*677d0*/  IMAD.MOV.U32 R58, RZ, RZ, R15 ;  /* 0x000000ffff3a7224 */ /* 0x000fe400078e000f */
[----:B------:R-:W0:Y:S01]  /*677e0*/  LDSM.16.M88.4 R12, [R40+0xb080] ;  /* 0x00b08000280c783b */ /* 0x000e220000000200 */
[----:B------:R-:W1:Y:S04]  /*677f0*/  LDSM.16.M88.4 R16, [R40+0xc080] ;  /* 0x00c080002810783b */ /* 0x000e680000000200 */
[----:B------:R-:W-:Y:S01]  /*67800*/  STL [R1+0x4990], R58 ;  /* 0x0049903a01007387 */ /* 0x000fe20000100800 */
[----:B------:R-:W-:Y:S02]  /*67810*/  STL.64 [R1+0x4988], R56 ;  /* 0x0049883801007387 */ /* 0x000fe40000100a00 */
[----:B------:R-:W-:Y:S02]  /*67820*/  STL.64 [R1+0x4828], R44 ;  /* 0x0048282c01007387 */ /* 0x000fe40000100a00 */
[----:B------:R-:W2:Y:S04]  /*67830*/  LDSM.16.M88.4 R44, [R40+0xb880] ;  /* 0x00b88000282c783b */ /* 0x000ea80000000200 */
[----:B0-----:R-:W-:Y:S01]  /*67840*/  STL [R1+0x42bc], R14 ;  /* 0x0042bc0e01007387 */ /* 0x001fe20000100800 */
[----:B-1----:R-:W-:-:S02]  /*67850*/  IMAD.MOV.U32 R11, RZ, RZ, R16 ;  /* 0x000000ffff0b7224 */ /* 0x002fc400078e0010 */
[----:B------:R-:W-:Y:S02]  /*67860*/  IMAD.MOV.U32 R10, RZ, RZ, R17 ;  /* 0x000000ffff0a7224 */ /* 0x000fe400078e0011 */
[----:B------:R-:W-:Y:S01]  /*67870*/  STL [R1+0x42b8], R15 ;  /* 0x0042b80f01007387 */ /* 0x000fe20000100800 */
[----:B------:R-:W-:Y:S01]  /*67880*/  STL.64 [R1+0x140], R16 ;  /* 0x0001401001007387 */ /* 0x000fe20000100a00 */
[----:B------:R-:W-:Y:S02]  /*67890*/  STL.64 [R1+0x148], R18 ;  /* 0x0001481201007387 */ /* 0x000fe40000100a00 */
[----:B------:R-:W0:Y:S04]  /*678a0*/  LDSM.16.M88.4 R16, [R40+0xc880] ;  /* 0x00c880002810783b */ /* 0x000e280000000200 */
[----:B------:R-:W-:Y:S01]  /*678b0*/  STL.64 [R1+0x4930], R10 ;  /* 0x0049300a01007387 */ /* 0x000fe20000100a00 */
[----:B------:R-:W-:Y:S02]  /*678c0*/  STL.64 [R1+0x4928], R8 ;  /* 0x0049280801007387 */ /* 0x000fe40000100a00 */
[----:B------:R-:W1:Y:S04]  /*678d0*/  LDSM.16.M88.4 R8, [R40+0xd080] ;  /* 0x00d080002808783b */ /* 0x000e680000000200 */
[----:B--2---:R-:W-:Y:S01]  /*678e0*/  STL.64 [R1+0x150], R44 ;  /* 0x0001502c01007387 */ /* 0x004fe20000100a00 */
[----:B0-----:R-:W-:Y:S01]  /*678f0*/  STL.64 [R1+0x130], R16 ;  /* 0x0001301001007387 */ /* 0x001fe20000100a00 */
[----:B------:R-:W-:Y:S02]  /*67900*/  STL.64 [R1+0x138], R18 ;  /* 0x0001381201007387 */ /* 0x000fe40000100a00 */
[----:B------:R-:W-:Y:S02]  /*67910*/  STL.64 [R1+0x158], R46 ;  /* 0x0001582e01007387 */ /* 0x000fe40000100a00 */
[----:B-1----:R-:W-:Y:S01]  /*67920*/  STL.64 [R1+0x120], R8 ;  /* 0x0001200801007387 */ /* 0x002fe20000100a00 */
[----:B------:R-:W-:Y:S02]  /*67930*/  STL.64 [R1+0x128], R10 ;  /* 0x0001280a01007387 */ /* 0x000fe40000100a00 */
[----:B------:R-:W0:Y:S04]  /*67940*/  LDSM.16.M88.4 R8, [R40+0xd880] ;  /* 0x00d880002808783b */ /* 0x000e280000000200 */
[----:B------:R-:W-:Y:S02]  /*67950*/  STL.64 [R1+0x4938], R44 ;  /* 0x0049382c01007387 */ /* 0x000fe40000100a00 */
[----:B------:R-:W-:-:S02]  /*67960*/  IMAD.MOV.U32 R50, RZ, RZ, R2 ;  /* 0x000000ffff327224 */ /* 0x000fc400078e0002 */
[----:B------:R-:W-:Y:S01]  /*67970*/  IMAD.MOV.U32 R51, RZ, RZ, R3 ;  /* 0x000000ffff337224 */ /* 0x000fe200078e0003 */
[----:B------:R-:W2:Y:S04]  /*67980*/  LDL.LU R2, [R1+0x49d8] ;  /* 0x0049d80001027983 */ /* 0x000ea80000300800 */
[----:B0-----:R-:W-:Y:S01]  /*67990*/  STL.64 [R1+0x110], R8 ;  /* 0x0001100801007387 */ /* 0x001fe20000100a00 */
[----:B------:R0:W-:Y:S02]  /*679a0*/  STL.64 [R1+0x118], R10 ;  /* 0x0001180a01007387 */ /* 0x0001e40000100a00 */
[----:B------:R-:W3:Y:S02]  /*679b0*/  LDL.LU R3, [R1+0x49d4] ;  /* 0x0049d40001037983 */ /* 0x000ee40000300800 */
[----:B------:R1:W-:Y:S01]  /*679c0*/  STL.64 [R1+0x4940], R50 ;  /* 0x0049403201007387 */ /* 0x0003e20000100a00 */
[----:B------:R-:W4:Y:S01]  /*679d0*/  LDL.LU R16, [R1+0x7c0] ;  /* 0x0007c00001107983 */ /* 0x000f220000300800 */
[----:B------:R-:W4:Y:S02]  /*679e0*/  LDL.LU R17, [R1+0x7c4] ;  /* 0x0007c40001117983 */ /* 0x000f240000300800 */
[----:B------:R-:W2:Y:S02]  /*679f0*/  LDL.LU R18, [R1+0x7c8] ;  /* 0x0007c80001127983 */ /* 0x000ea40000300800 */
[----:B------:R-:W2:Y:S02]  /*67a00*/  LDL.LU R19, [R1+0x7cc] ;  /* 0x0007cc0001137983 */ /* 0x000ea40000300800 */
[----:B------:R-:W-:-:S02]  /*67a10*/  IMAD.MOV.U32 R22, RZ, RZ, R60 ;  /* 0x000000ffff167224 */ /* 0x000fc400078e003c */
[----:B------:R-:W-:Y:S01]  /*67a20*/  IMAD.MOV.U32 R23, RZ, RZ, R0 ;  /* 0x000000ffff177224 */ /* 0x000fe200078e0000 */
[----:B--2---:R-:W-:Y:S01]  /*67a30*/  STL.64 [R1+0x4950], R18 ;  /* 0x0049501201007387 */ /* 0x004fe20000100a00 */
[----:B----4-:R2:W-:Y:S02]  /*67a40*/  STL.64 [R1+0x4948], R16 ;  /* 0x0049481001007387 */ /* 0x0105e40000100a00 */
[----:B------:R-:W0:Y:S02]  /*67a50*/  LDL.LU R60, [R1+0x49d0] ;  /* 0x0049d000013c7983 */ /* 0x000e240000300800 */
[----:B------:R-:W1:Y:S01]  /*67a60*/  LDL.LU R0, [R1+0x49cc] ;  /* 0x0049cc0001007983 */ /* 0x000e620000300800 */
[----:B------:R4:W-:Y:S01]  /*67a70*/  STL.64 [R1+0x4958], R22 ;  /* 0x0049581601007387 */ /* 0x0009e20000100a00 */
[----:B------:R-:W2:Y:S02]  /*67a80*/  LDL.LU R24, [R1+0x7d0] ;  /* 0x0007d00001187983 */ /* 0x000ea40000300800 */
[----:B------:R-:W2:Y:S02]  /*67a90*/  LDL.LU R25, [R1+0x7d4] ;  /* 0x0007d40001197983 */ /* 0x000ea40000300800 */
[----:B------:R-:W2:Y:S01]  /*67aa0*/  LDL.LU R26, [R1+0x7d8] ;  /* 0x0007d800011a7983 */ /* 0x000ea20000300800 */
[----:B------:R-:W2:Y:S01]  /*67ab0*/  LDL.LU R27, [R1+0x7dc] ;  /* 0x0007dc00011b7983 */ /* 0x000ea20000300800 */
[----:B------:R-:W-:-:S02]  /*67ac0*/  IMAD.MOV.U32 R30, RZ, RZ, R2 ;  /* 0x000000ffff1e7224 */ /* 0x000fc400078e0002 */
[----:B------:R-:W-:Y:S01]  /*67ad0*/  IMAD.MOV.U32 R31, RZ, RZ, R61 ;  /* 0x000000ffff1f7224 */ /* 0x000fe200078e003d */
[----:B--2---:R-:W-:Y:S01]  /*67ae0*/  STL.64 [R1+0x4968], R26 ;  /* 0x0049681a01007387 */ /* 0x004fe20000100a00 */
[----:B------:R-:W-:Y:S02]  /*67af0*/  STL.64 [R1+0x4960], R24 ;  /* 0x0049601801007387 */ /* 0x000fe40000100a00 */
[----:B------:R-:W2:Y:S02]  /*67b00*/  LDL.LU R2, [R1+0x49c8] ;  /* 0x0049c80001027983 */ /* 0x000ea40000300800 */
[----:B------:R-:W4:Y:S01]  /*67b10*/  LDL.LU R61, [R1+0x49c4] ;  /* 0x0049c400013d7983 */ /* 0x000f220000300800 */
[----:B------:R-:W-:Y:S01]  /*67b20*/  STL.64 [R1+0x4970], R30 ;  /* 0x0049701e01007387 */ /* 0x000fe20000100a00 */
[----:B------:R-:W4:Y:S02]  /*67b30*/  LDL.LU R32, [R1+0x7e0] ;  /* 0x0007e00001207983 */ /* 0x000f240000300800 */
[----:B------:R-:W4:Y:S02]  /*67b40*/  LDL.LU R33, [R1+0x7e4] ;  /* 0x0007e40001217983 */ /* 0x000f240000300800 */
[----:B------:R-:W4:Y:S01]  /*67b50*/  LDL.LU R34, [R1+0x7e8] ;  /* 0x0007e80001227983 */ /* 0x000f220000300800 */
[----:B------:R-:W4:Y:S01]  /*67b60*/  LDL.LU R35, [R1+0x7ec] ;  /* 0x0007ec0001237983 */ /* 0x000f220000300800 */
[----:B0-----:R-:W-:-:S02]  /*67b70*/  IMAD.MOV.U32 R10, RZ, RZ, R60 ;  /* 0x000000ffff0a7224 */ /* 0x001fc400078e003c */
[----:B---3--:R-:W-:Y:S02]  /*67b80*/  IMAD.MOV.U32 R11, RZ, RZ, R3 ;  /* 0x000000ffff0b7224 */ /* 0x008fe400078e0003 */
[----:B-1----:R-:W-:Y:S02]  /*67b90*/  IMAD.MOV.U32 R51, RZ, RZ, R0 ;  /* 0x000000ffff337224 */ /* 0x002fe400078e0000 */
[----:B--2---:R-:W-:Y:S01]  /*67ba0*/  IMAD.MOV.U32 R50, RZ, RZ, R2 ;  /* 0x000000ffff327224 */ /* 0x004fe200078e0002 */
[----:B----4-:R-:W-:Y:S01]  /*67bb0*/  STL.64 [R1+0x4980], R34 ;  /* 0x0049802201007387 */ /* 0x010fe20000100a00 */
[----:B------:R-:W-:Y:S02]  /*67bc0*/  STL.64 [R1+0x4978], R32 ;  /* 0x0049782001007387 */ /* 0x000fe40000100a00 */
[----:B------:R-:W2:Y:S02]  /*67bd0*/  LDL.LU R60, [R1+0x49c0] ;  /* 0x0049c000013c7983 */ /* 0x000ea40000300800 */
[----:B------:R-:W3:Y:S01]  /*67be0*/  LDL.LU R3, [R1+0x49bc] ;  /* 0x0049bc0001037983 */ /* 0x000ee20000300800 */
[----:B------:R0:W-:Y:S01]  /*67bf0*/  STL.64 [R1+0x4998], R10 ;  /* 0x0049980a01007387 */ /* 0x0001e20000100a00 */
[----:B------:R-:W4:Y:S02]  /*67c00*/  LDL.LU R2, [R1+0x49b8] ;  /* 0x0049b80001027983 */ /* 0x000f240000300800 */
[----:B------:R-:W2:Y:S02]  /*67c10*/  LDL.LU R0, [R1+0x49b4] ;  /* 0x0049b40001007983 */ /* 0x000ea40000300800 */
[----:B------:R-:W3:Y:S01]  /*67c20*/  LDL.LU R16, [R1+0x8f0] ;  /* 0x0008f00001107983 */ /* 0x000ee20000300800 */
[----:B------:R-:W3:Y:S01]  /*67c30*/  LDL.LU R17, [R1+0x8f4] ;  /* 0x0008f40001117983 */ /* 0x000ee20000300800 */
[----:B------:R-:W3:Y:S02]  /*67c40*/  LDL.LU R18, [R1+0x8f8] ;  /* 0x0008f80001127983 */ /* 0x000ee40000300800 */
[----:B------:R-:W3:Y:S02]  /*67c50*/  LDL.LU R19, [R1+0x8fc] ;  /* 0x0008fc0001137983 */ /* 0x000ee40000300800 */
[----:B------:R-:W3:Y:S02]  /*67c60*/  LDL.LU R22, [R1+0xb8] ;  /* 0x0000b80001167983 */ /* 0x000ee40000300800 */
[----:B------:R-:W-:-:S02]  /*67c70*/  IMAD.MOV.U32 R23, RZ, RZ, R61 ;  /* 0x000000ffff177224 */ /* 0x000fc400078e003d */
[----:B------:R-:W3:Y:S01]  /*67c80*/  LDL.LU R61, [R1+0x49b0] ;  /* 0x0049b000013d7983 */ /* 0x000ee20000300800 */
[----:B----4-:R-:W-:Y:S02]  /*67c90*/  IMAD.MOV.U32 R59, RZ, RZ, R2 ;  /* 0x000000ffff3b7224 */ /* 0x010fe400078e0002 */
[----:B--2---:R-:W-:Y:S02]  /*67ca0*/  IMAD.MOV.U32 R58, RZ, RZ, R0 ;  /* 0x000000ffff3a7224 */ /* 0x004fe400078e0000 */
[----:B------:R-:W2:Y:S01]  /*67cb0*/  LDL.LU R0, [R1+0x49ac] ;  /* 0x0049ac0001007983 */ /* 0x000ea20000300800 */
[----:B------:R-:W3:Y:S02]  /*67cc0*/  LDL.LU R2, [R1+0x49a8] ;  /* 0x0049a80001027983 */ /* 0x000ee40000300800 */
[----:B------:R-:W2:Y:S02]  /*67cd0*/  LDL.LU R8, [R1+0x840] ;  /* 0x0008400001087983 */ /* 0x000ea40000300800 */
[----:B------:R-:W2:Y:S01]  /*67ce0*/  LDL.LU R9, [R1+0x844] ;  /* 0x0008440001097983 */ /* 0x000ea20000300800 */
[----:B0-----:R-:W2:Y:S01]  /*67cf0*/  LDL.LU R10, [R1+0x848] ;  /* 0x00084800010a7983 */ /* 0x001ea20000300800 */
[----:B------:R-:W2:Y:S02]  /*67d00*/  LDL.LU R11, [R1+0x84c] ;  /* 0x00084c00010b7983 */ /* 0x000ea40000300800 */
[----:B------:R-:W3:Y:S02]  /*67d10*/  LDL.LU R24, [R1+0x820] ;  /* 0x0008200001187983 */ /* 0x000ee40000300800 */
[----:B------:R-:W3:Y:S01]  /*67d20*/  LDL.LU R25, [R1+0x824] ;  /* 0x0008240001197983 */ /* 0x000ee20000300800 */
[----:B------:R-:W3:Y:S01]  /*67d30*/  LDL.LU R26, [R1+0x828] ;  /* 0x00082800011a7983 */ /* 0x000ee20000300800 */
[----:B------:R-:W3:Y:S02]  /*67d40*/  LDL.LU R27, [R1+0x82c] ;  /* 0x00082c00011b7983 */ /* 0x000ee40000300800 */
[----:B---3--:R-:W-:-:S02]  /*67d50*/  IMAD.MOV.U32 R30, RZ, RZ, R3 ;  /* 0x000000ffff1e7224 */ /* 0x008fc400078e0003 */
[----:B------:R-:W-:Y:S01]  /*67d60*/  IMAD.MOV.U32 R31, RZ, RZ, R60 ;  /* 0x000000ffff1f7224 */ /* 0x000fe200078e003c */
        /* <DEDUP_REMOVED lines=14> */
[----:B------:R-:W-:Y:S02]  /*67e50*/  STL.64 [R1+0x100], R52 ;  /* 0x0001003401007387 */ /* 0x000fe40000100a00 */
[----:B------:R-:W-:Y:S02]  /*67e60*/  STL.64 [R1+0x108], R54 ;  /* 0x0001083601007387 */ /* 0x000fe40000100a00 */
[----:B------:R-:W0:Y:S04]  /*67e70*/  LDSM.16.M88.4 R52, [R40+0xe880] ;  /* 0x00e880002834783b */ /* 0x000e280000000200 */
[----:B0-----:R-:W-:Y:S01]  /*67e80*/  STL.64 [R1+0xf0], R52 ;  /* 0x0000f03401007387 */ /* 0x001fe20000100a00 */
[----:B------:R-:W-:Y:S02]  /*67e90*/  STL.64 [R1+0xf8], R54 ;  /* 0x0000f83601007387 */ /* 0x000fe40000100a00 */
[----:B------:R-:W0:Y:S02]  /*67ea0*/  LDSM.16.M88.4 R52, [R40+0xf080] ;  /* 0x00f080002834783b */ /* 0x000e240000000200 */
[----:B0-----:R-:W-:Y:S02]  /*67eb0*/  STL.64 [R1+0xe0], R52 ;  /* 0x0000e03401007387 */ /* 0x001fe40000100a00 */
[----:B------:R-:W-:-:S02]  /*67ec0*/  IMAD.MOV.U32 R15, RZ, RZ, R52 ;  /* 0x000000ffff0f7224 */ /* 0x000fc400078e0034 */
[----:B------:R-:W-:Y:S02]  /*67ed0*/  STL.64 [R1+0xe8], R54 ;  /* 0x0000e83601007387 */ /* 0x000fe40000100a00 */
[----:B------:R-:W-:Y:S02]  /*67ee0*/  IMAD.MOV.U32 R14, RZ, RZ, R53 ;  /* 0x000000ffff0e7224 */ /* 0x000fe400078e0035 */
[----:B------:R-:W0:Y:S02]  /*67ef0*/  LDSM.16.M88.4 R52, [R40+0xf880] ;  /* 0x00f880002834783b */ /* 0x000e240000000200 */
[----:B------:R-:W1:Y:S02]  /*67f00*/  LDSM.16.MT88.4 R40, [R41+0x4080] ;  /* 0x004080002928783b */ /* 0x000e640000004200 */
[----:B0-----:R-:W-:Y:S02]  /*67f10*/  STL [R1+0x426c], R54 ;  /* 0x00426c3601007387 */ /* 0x001fe40000100800 */
[----:B------:R-:W-:Y:S02]  /*67f20*/  STL [R1+0x4268], R55 ;  /* 0x0042683701007387 */ /* 0x000fe40000100800 */
[----:B-1----:R-:W-:Y:S02]  /*67f30*/  STL.64 [R1+0x4868], R42 ;  /* 0x0048682a01007387 */ /* 0x002fe40000100a00 */
[----:B------:R0:W-:Y:S02]  /*67f40*/  STL.64 [R1+0x4860], R40 ;  /* 0x0048602801007387 */ /* 0x0001e40000100a00 */
[----:B0-----:R-:W4:Y:S01]  /*67f50*/  LDL.LU R40, [R1+0x470] ;  /* 0x0004700001287983 */ /* 0x001f220000300800 */
[----:B------:R-:W4:Y:S02]  /*67f60*/  LDL.LU R41, [R1+0x474] ;  /* 0x0004740001297983 */ /* 0x000f240000300800 */
[----:B------:R-:W4:Y:S02]  /*67f70*/  LDL.LU R42, [R1+0x478] ;  /* 0x00047800012a7983 */ /* 0x000f240000300800 */
[----:B------:R-:W4:Y:S01]  /*67f80*/  LDL.LU R43, [R1+0x47c] ;  /* 0x00047c00012b7983 */ /* 0x000f220000300800 */
[C---:B--2---:R-:W-:Y:S01]  /*67f90*/  HMMA.16816.F32.BF16 R56, R4.reuse, R58, R8 ;  /* 0x0000003a0438723c */ /* 0x044fe20000041808 */
[----:B------:R-:W2:Y:S11]  /*67fa0*/  LDL.LU.64 R10, [R1+0x4998] ;  /* 0x00499800010a7983 */ /* 0x000eb60000300a00 */
[----:B------:R-:W-:Y:S11]  /*67fb0*/  @!UPT UIADD3 URZ, URZ, URZ, URZ ;  /* 0x0000003f3f3ff290 */ /* 0x000ff6000fffe03f */
[----:B------:R-:W-:Y:S01]  /*67fc0*/  STL [R1+0x844], R57 ;  /* 0x0008443901007387 */ /* 0x000fe20000100800 */
[----:B------:R0:W-:Y:S02]  /*67fd0*/  STL.64 [R1+0x848], R58 ;  /* 0x0008483a01007387 */ /* 0x0001e40000100a00 */
[----:B0-----:R-:W-:Y:S01]  /*67fe0*/  IMAD.MOV.U32 R59, RZ, RZ, R56 ;  /* 0x000000ffff3b7224 */ /* 0x001fe200078e0038 */
[----:B------:R-:W2:Y:S01]  /*67ff0*/  LDL.LU R58, [R1+0x4990] ;  /* 0x00499000013a7983 */ /* 0x000ea20000300800 */
[----:B------:R-:W4:Y:S01]  /*68000*/  LDL.LU.64 R56, [R1+0x4988] ;  /* 0x0049880001387983 */ /* 0x000f220000300a00 */
[C---:B---3--:R-:W-:Y:S08]  /*68010*/  HMMA.16816.F32.BF16 R28, R4.reuse, R30, R32 ;  /* 0x0000001e041c723c */ /* 0x048ff00000041820 */
[C---:B------:R-:W-:Y:S08]  /*68020*/  HMMA.16816.F32.BF16 R20, R4.reuse, R22, R24 ;  /* 0x000000160414723c */ /* 0x040ff00000041818 */
[C---:B------:R-:W-:Y:S01]  /*68030*/  HMMA.16816.F32.BF16 R48, R4.reuse, R50, R16 ;  /* 0x000000320430723c */ /* 0x040fe20000041810 */
[----:B--2---:R-:W-:Y:S01]  /*68040*/  STL.64 [R1+0x43a8], R58 ;  /* 0x0043a83a01007387 */ /* 0x004fe20000100a00 */
[----:B----4-:R0:W-:Y:S03]  /*68050*/  STL.64 [R1+0x43a0], R56 ;  /* 0x0043a03801007387 */ /* 0x0101e60000100a00 */
[----:B0-----:R-:W2:Y:S01]  /*68060*/  LDL.LU R56, [R1+0x460] ;  /* 0x0004600001387983 */ /* 0x001ea20000300800 */
[----:B------:R-:W2:Y:S02]  /*68070*/  LDL.LU R57, [R1+0x464] ;  /* 0x0004640001397983 */ /* 0x000ea40000300800 */
[----:B------:R-:W2:Y:S02]  /*68080*/  LDL.LU R58, [R1+0x468] ;  /* 0x00046800013a7983 */ /* 0x000ea40000300800 */
[----:B------:R-:W2:Y:S01]  /*68090*/  LDL.LU R59, [R1+0x46c] ;  /* 0x00046c00013b7983 */ /* 0x000ea20000300800 */
[----:B------:R-:W3:Y:S01]  /*680a0*/  LDL.LU.64 R34, [R1+0x4980] ;  /* 0x0049800001227983 */ /* 0x000ee20000300a00 */
[----:B------:R-:W3:Y:S02]  /*680b0*/  LDL.LU.64 R32, [R1+0x4978] ;  /* 0x0049780001207983 */ /* 0x000ee40000300a00 */
[----:B------:R-:W-:Y:S02]  /*680c0*/  STL.64 [R1+0x830], R28 ;  /* 0x0008301c01007387 */ /* 0x000fe40000100a00 */
[----:B------:R0:W-:Y:S02]  /*680d0*/  STL.64 [R1+0x838], R30 ;  /* 0x0008381e01007387 */ /* 0x0001e40000100a00 */
[----:B0-----:R-:W3:Y:S01]  /*680e0*/  LDL.LU.64 R30, [R1+0x4970] ;  /* 0x00497000011e7983 */ /* 0x001ee20000300a00 */
[----:B------:R-:W4:Y:S02]  /*680f0*/  LDL.LU.64 R26, [R1+0x4968] ;  /* 0x00496800011a7983 */ /* 0x000f240000300a00 */
[----:B------:R-:W4:Y:S02]  /*68100*/  LDL.LU.64 R24, [R1+0x4960] ;  /* 0x0049600001187983 */ /* 0x000f240000300a00 */
[----:B------:R-:W-:Y:S01]  /*68110*/  STL.64 [R1+0x820], R20 ;  /* 0x0008201401007387 */ /* 0x000fe20000100a00 */
[----:B------:R0:W-:Y:S04]  /*68120*/  STL.64 [R1+0x828], R22 ;  /* 0x0008281601007387 */ /* 0x0001e80000100a00 */
[----:B0-----:R-:W4:Y:S01]  /*68130*/  LDL.LU.64 R22, [R1+0x4958] ;  /* 0x0049580001167983 */ /* 0x001f220000300a00 */
[----:B------:R-:W2:Y:S02]  /*68140*/  LDL.LU.64 R18, [R1+0x4950] ;  /* 0x0049500001127983 */ /* 0x000ea40000300a00 */
[----:B------:R-:W2:Y:S02]  /*68150*/  LDL.LU.64 R16, [R1+0x4948] ;  /* 0x0049480001107983 */ /* 0x000ea40000300a00 */
[----:B------:R-:W-:Y:S01]  /*68160*/  STL.64 [R1+0x800], R48 ;  /* 0x0008003001007387 */ /* 0x000fe20000100a00 */
[----:B------:R0:W-:Y:S04]  /*68170*/  STL.64 [R1+0x808], R50 ;  /* 0x0008083201007387 */ /* 0x0001e80000100a00 */
[----:B0-----:R-:W2:Y:S01]  /*68180*/  LDL.LU.64 R50, [R1+0x4940] ;  /* 0x0049400001327983 */ /* 0x001ea20000300a00 */
[C---:B------:R-:W-:Y:S01]  /*68190*/  HMMA.16816.F32.BF16 R8, R4.reuse, R10, R44 ;  /* 0x0000000a0408723c */ /* 0x040fe2000004182c */
[----:B------:R-:W2:Y:S11]  /*681a0*/  LDL.LU.64 R44, [R1+0x4938] ;  /* 0x00493800012c7983 */ /* 0x000eb60000300a00 */
[----:B------:R-:W-:Y:S11]  /*681b0*/  @!UPT UIADD3 URZ, URZ, URZ, URZ ;  /* 0x0000003f3f3ff290 */ /* 0x000ff6000fffe03f */
[----:B------:R-:W-:Y:S01]  /*681c0*/  STL.64 [R1+0x7f0], R8 ;  /* 0x0007f00801007387 */ /* 0x000fe20000100a00 */
[----:B------:R0:W-:Y:S03]  /*681d0*/  STL.64 [R1+0x7f8], R10 ;  /* 0x0007f80a01007387 */ /* 0x0001e60000100a00 */
[----:B0-----:R-:W2:Y:S01]  /*681e0*/  LDL.LU.64 R10, [R1+0x4930] ;  /* 0x00493000010a7983 */ /* 0x001ea20000300a00 */
[----:B------:R-:W2:Y:S01]  /*681f0*/  LDL.LU.64 R8, [R1+0x4928] ;  /* 0x0049280001087983 */ /* 0x000ea20000300a00 */
[C---:B---3--:R-:W-:Y:S02]  /*68200*/  HMMA.16816.F32.BF16 R28, R4.reuse, R30, R32 ;  /* 0x0000001e041c723c */ /* 0x048fe40000041820 */
[----:B------:R-:W3:Y:S06]  /*68210*/  LDL.LU.64 R32, [R1+0x4920] ;  /* 0x0049200001207983 */ /* 0x000eec0000300a00 */
[C---:B----4-:R-:W-:Y:S08]  /*68220*/  HMMA.16816.F32.BF16 R20, R4.reuse, R22, R24 ;  /* 0x000000160414723c */ /* 0x050ff00000041818 */
[C---:B--2---:R-:W-:Y:S07]  /*68230*/  HMMA.16816.F32.BF16 R48, R4.reuse, R50, R16 ;  /* 0x000000320430723c */ /* 0x044fee0000041810 */
[----:B------:R0:W-:Y:S01]  /*68240*/  STL.64 [R1+0x7e0], R28 ;  /* 0x0007e01c01007387 */ /* 0x0001e20000100a00 */
[----:B------:R-:W-:Y:S03]  /*68250*/  STL.64 [R1+0x7e8], R30 ;  /* 0x0007e81e01007387 */ /* 0x000fe60000100a00 */
[----:B0-----:R-:W2:Y:S01]  /*68260*/  LDL.LU.64 R28, [R1+0x4918] ;  /* 0x00491800011c7983 */ /* 0x001ea20000300a00 */
[----:B------:R-:W4:Y:S03]  /*68270*/  LDL.LU.64 R24, [R1+0x4910] ;  /* 0x0049100001187983 */ /* 0x000f260000300a00 */
[----:B------:R-:W-:Y:S02]  /*68280*/  STL.64 [R1+0x7d0], R20 ;  /* 0x0007d01401007387 */ /* 0x000fe40000100a00 */
[----:B------:R0:W-:Y:S02]  /*68290*/  STL.64 [R1+0x7d8], R22 ;  /* 0x0007d81601007387 */ /* 0x0001e40000100a00 */
[----:B0-----:R-:W2:Y:S01]  /*682a0*/  LDL.LU.64 R22, [R1+0x4908] ;  /* 0x0049080001167983 */ /* 0x001ea20000300a00 */
[----:B------:R-:W2:Y:S02]  /*682b0*/  LDL.LU.64 R20, [R1+0x4900] ;  /* 0x0049000001147983 */ /* 0x000ea40000300a00 */
[----:B------:R-:W2:Y:S02]  /*682c0*/  LDL.LU.64 R16, [R1+0x48f8] ;  /* 0x0048f80001107983 */ /* 0x000ea40000300a00 */
[----:B------:R-:W-:Y:S01]  /*682d0*/  STL.64 [R1+0x7c0], R48 ;  /* 0x0007c03001007387 */ /* 0x000fe20000100a00 */
[----:B------:R0:W-:Y:S04]  /*682e0*/  STL.64 [R1+0x7c8], R50 ;  /* 0x0007c83201007387 */ /* 0x0001e80000100a00 */
[----:B0-----:R-:W2:Y:S01]  /*682f0*/  LDL.LU.64 R50, [R1+0x48f0] ;  /* 0x0048f00001327983 */ /* 0x001ea20000300a00 */
[----:B------:R-:W3:Y:S01]  /*68300*/  LDL.LU.64 R48, [R1+0x48e8] ;  /* 0x0048e80001307983 */ /* 0x000ee20000300a00 */
[----:B--2---:R-:W-:Y:S02]  /*68310*/  HMMA.16816.F32.BF16 R4, R4, R50, R36 ;  /* 0x000000320404723c */ /* 0x004fe40000041824 */
[----:B------:R-:W2:Y:S01]  /*68320*/  LDL.LU.64 R38, [R1+0x48e0] ;  /* 0x0048e00001267983 */ /* 0x000ea20000300a00 */
[----:B------:R-:W2:Y:S02]  /*68330*/  LDL.LU.64 R36, [R1+0x48d8] ;  /* 0x0048d80001247983 */ /* 0x000ea40000300a00 */
[----:B---3--:R-:W-:Y:S11]  /*68340*/  STL.64 [R1+0x43b0], R48 ;  /* 0x0043b03001007387 */ /* 0x008ff60000100a00 */
[----:B------:R-:W-:Y:S07]  /*68350*/  @!UPT UIADD3 URZ, URZ, URZ, URZ ;  /* 0x0000003f3f3ff290 */ /* 0x000fee000fffe03f */
[----:B------:R-:W-:Y:S01]  /*68360*/  STL.64 [R1+0x480], R4 ;  /* 0x0004800401007387 */ /* 0x000fe20000100a00 */
[----:B------:R2:W-:Y:S02]  /*68370*/  STL.64 [R1+0x488], R6 ;  /* 0x0004880601007387 */ /* 0x0005e40000100a00 */
[C---:B--2---:R-:W-:Y:S11]  /*68380*/  HMMA.16816.F32.BF16 R4, R36.reuse, R8, R40 ;  /* 0x000000082404723c */ /* 0x044ff60000041828 */
[----:B------:R-:W-:Y:S11]  /*68390*/  @!UPT UIADD3 URZ, URZ, URZ, URZ ;  /* 0x0000003f3f3ff290 */ /* 0x000ff6000fffe03f */
[----:B------:R-:W-:Y:S01]  /*683a0*/  @!UPT UIADD3 URZ, URZ, URZ, URZ ;  /* 0x0000003f3f3ff290 */ /* 0x000fe2000fffe03f */
[----:B------:R-:W-:Y:S01]  /*683b0*/  STL.64 [R1+0x470], R4 ;  /* 0x0004700401007387 */ /* 0x000fe20000100a00 */
[----:B------:R0:W-:Y:S02]  /*683c0*/  STL.64 [R1+0x478], R6 ;  /* 0x0004780601007387 */ /* 0x0001e40000100a00 */
[----:B0-----:R-:W-:Y:S01]  /*683d0*/  HMMA.16816.F32.BF16 R4, R36, R16, R56 ;  /* 0x000000102404723c */ /* 0x001fe20000041838 */
[----:B------:R-:W-:Y:S02]  /*683e0*/  IMAD.MOV.U32 R40, RZ, RZ, R60 ;  /* 0x000000ffff287224 */ /* 0x000fe400078e003c */
[----:B------:R-:W-:Y:S02]  /*683f0*/  IMAD.MOV.U32 R41, RZ, RZ, R3 ;  /* 0x000000ffff297224 */ /* 0x000fe400078e0003 */
[----:B------:R-:W-:Y:S02]  /*68400*/  IMAD.MOV.U32 R42, RZ, RZ, R2 ;  /* 0x000000ffff2a7224 */ /* 0x000fe400078e0002 */
[----:B------:R-:W-:Y:S11]  /*68410*/  IMAD.MOV.U32 R43, RZ, RZ, R0 ;  /* 0x000000ffff2b7224 */ /* 0x000ff600078e0000 */
[----:B------:R-:W-:Y:S06]  /*68420*/  @!UPT UIADD3 URZ, URZ, URZ, URZ ;  /* 0x0000003f3f3ff290 */ /* 0x000fec000fffe03f */
[----:B------:R-:W-:Y:S02]  /*68430*/  IMAD.MOV.U32 R60, RZ, RZ, R4 ;  /* 0x000000ffff3c7224 */ /* 0x000fe400078e0004 */
[----:B------:R-:W-:Y:S02]  /*68440*/  IMAD.MOV.U32 R3, RZ, RZ, R5 ;  /* 0x000000ffff037224 */ /* 0x000fe400078e0005 */
[----:B------:R-:W-:Y:S01]  /*68450*/  IMAD.MOV.U32 R2, RZ, RZ, R6 ;  /* 0x000000ffff027224 */ /* 0x000fe200078e0006 */
[----:B------:R-:W2:Y:S01]  /*68460*/  LDL.LU R4, [R1+0x420] ;  /* 0x0004200001047983 */ /* 0x000ea20000300800 */
[----:B------:R-:W2:Y:S02]  /*68470*/  LDL.LU R5, [R1+0x424] ;  /* 0x0004240001057983 */ /* 0x000ea40000300800 */
[----:B------:R-:W-:Y:S02]  /*68480*/  IMAD.MOV.U32 R6, RZ, RZ, R61 ;  /* 0x000000ffff067224 */ /* 0x000fe400078e003d */
[----:B------:R-:W-:Y:S01]  /*68490*/  IMAD.MOV.U32 R0, RZ, RZ, R7 ;  /* 0x000000ffff007224 */ /* 0x000fe200078e0007 */
[----:B------:R-:W3:Y:S01]  /*684a0*/  LDL.LU R61, [R1+0x48d4] ;  /* 0x0048d400013d7983 */ /* 0x000ee20000300800 */
[----:B------:R-:W2:Y:S02]  /*684b0*/  LDL.LU R7, [R1+0x42c] ;  /* 0x00042c0001077983 */ /* 0x000ea40000300800 */
[----:B------:R-:W2:Y:S02]  /*684c0*/  LDL.64 R56, [R1+0x100] ;  /* 0x0001000001387983 */ /* 0x000ea40000100a00 */
[----:B------:R-:W3:Y:S01]  /*684d0*/  LDL R54, [R1+0x2f70] ;  /* 0x002f700001367983 */ /* 0x000ee20000100800 */
[----:B--2---:R0:W-:Y:S04]  /*684e0*/  STL.64 [R1+0x48a8], R56 ;  /* 0x0048a83801007387 */ /* 0x0041e80000100a00 */
[----:B0-----:R-:W2:Y:S01]  /*684f0*/  LDL.LU R56, [R1+0x450] ;  /* 0x0004500001387983 */ /* 0x001ea20000300800 */
[----:B------:R-:W2:Y:S02]  /*68500*/  LDL.LU R57, [R1+0x454] ;  /* 0x0004540001397983 */ /* 0x000ea40000300800 */
[----:B------:R-:W2:Y:S02]  /*68510*/  LDL.LU R58, [R1+0x458] ;  /* 0x00045800013a7983 */ /* 0x000ea40000300800 */
[----:B---3--:R-:W-:-:S02]  /*68520*/  IMAD.MOV.U32 R59, RZ, RZ, R61 ;  /* 0x000000ffff3b7224 */ /* 0x008fc400078e003d */
[----:B------:R-:W-:Y:S02]  /*68530*/  IMAD.MOV.U32 R48, RZ, RZ, R11 ;  /* 0x000000ffff307224 */ /* 0x000fe400078e000b */
[----:B------:R-:W-:Y:S01]  /*68540*/  IMAD.MOV.U32 R49, RZ, RZ, R10 ;  /* 0x000000ffff317224 */ /* 0x000fe200078e000a */
[----:B------:R-:W-:Y:S01]  /*68550*/  STL [R1+0x4348], R0 ;  /* 0x0043480001007387 */ /* 0x000fe20000100800 */
[----:B------:R-:W-:Y:S02]  /*68560*/  STL [R1+0x4344], R2 ;  /* 0x0043440201007387 */ /* 0x000fe40000100800 */
[----:B------:R-:W-:Y:S02]  /*68570*/  STL [R1+0x4340], R3 ;  /* 0x0043400301007387 */ /* 0x000fe40000100800 */
[----:B------:R0:W-:Y:S01]  /*68580*/  STL [R1+0x433c], R60 ;  /* 0x00433c3c01007387 */ /* 0x0001e20000100800 */
[C---:B----4-:R-:W-:Y:S11]  /*68590*/  HMMA.16816.F32.BF16 R40, R36.reuse, R24, R40 ;  /* 0x000000182428723c */ /* 0x050ff60000041828 */
[----:B------:R-:W-:Y:S11]  /*685a0*/  @!UPT UIADD3 URZ, URZ, URZ, URZ ;  /* 0x0000003f3f3ff290 */ /* 0x000ff6000fffe03f */
[----:B------:R-:W-:Y:S02]  /*685b0*/  @!UPT UIADD3 URZ, URZ, URZ, URZ ;  /* 0x0000003f3f3ff290 */ /* 0x000fe4000fffe03f */
[----:B0-----:R-:W-:Y:S02]  /*685c0*/  IMAD.MOV.U32 R60, RZ, RZ, R40 ;  /* 0x000000ffff3c7224 */ /* 0x001fe400078e0028 */
[----:B------:R-:W-:Y:S02]  /*685d0*/  IMAD.MOV.U32 R34, RZ, RZ, R41 ;  /* 0x000000ffff227224 */ /* 0x000fe400078e0029 */
[----:B------:R-:W-:Y:S02]  /*685e0*/  IMAD.MOV.U32 R35, RZ, RZ, R42 ;  /* 0x000000ffff237224 */ /* 0x000fe400078e002a */
[----:B------:R-:W-:Y:S01]  /*685f0*/  IMAD.MOV.U32 R30, RZ, RZ, R43 ;  /* 0x000000ffff1e7224 */ /* 0x000fe200078e002b */
[----:B--2---:R-:W-:Y:S11]  /*68600*/  HMMA.16816.F32.BF16 R56, R36, R20, R56 ;  /* 0x000000142438723c */ /* 0x004ff60000041838 */
[----:B------:R-:W-:Y:S11]  /*68610*/  @!UPT UIADD3 URZ, URZ, URZ, URZ ;  /* 0x0000003f3f3ff290 */ /* 0x000ff6000fffe03f */
[----:B------:R-:W-:Y:S02]  /*68620*/  @!UPT UIADD3 URZ, URZ, URZ, URZ ;  /* 0x0000003f3f3ff290 */ /* 0x000fe4000fffe03f */
[----:B------:R-:W-:Y:S02]  /*68630*/  IMAD.MOV.U32 R10, RZ, RZ, R57 ;  /* 0x000000ffff0a7224 */ /* 0x000fe400078e0039 */
[----:B------:R-:W-:-:S05]  /*68640*/  IMAD.MOV.U32 R11, RZ, RZ, R58 ;  /* 0x000000ffff0b7224 */ /* 0x000fca00078e003a */
[----:B------:R-:W-:Y:S01]  /*68650*/  STL.64 [R1+0x4878], R10 ;  /* 0x0048780a01007387 */ /* 0x000fe20000100a00 */
[----:B------:R0:W-:Y:S03]  /*68660*/  STL.64 [R1+0x4870], R8 ;  /* 0x0048700801007387 */ /* 0x0001e60000100a00 */
[----:B0-----:R-:W2:Y:S01]  /*68670*/  LDL.LU R8, [R1+0x430] ;  /* 0x0004300001087983 */ /* 0x001ea20000300800 */
[----:B------:R-:W2:Y:S02]  /*68680*/  LDL.LU R9, [R1+0x434] ;  /* 0x0004340001097983 */ /* 0x000ea40000300800 */
[----:B------:R-:W2:Y:S02]  /*68690*/  LDL.LU R10, [R1+0x438] ;  /* 0x00043800010a7983 */ /* 0x000ea40000300800 */
[----:B------:R-:W2:Y:S02]  /*686a0*/  LDL.LU R11, [R1+0x43c] ;  /* 0x00043c00010b7983 */ /* 0x000ea40000300800 */
[----:B------:R-:W-:-:S02]  /*686b0*/  IMAD.MOV.U32 R61, RZ, RZ, R59 ;  /* 0x000000ffff3d7224 */ /* 0x000fc400078e003b */
[----:B------:R-:W-:Y:S01]  /*686c0*/  IMAD.MOV.U32 R19, RZ, RZ, R56 ;  /* 0x000000ffff137224 */ /* 0x000fe200078e0038 */
[----:B------:R-:W-:Y:S01]  /*686d0*/  STL.64 [R1+0x4848], R22 ;  /* 0x0048481601007387 */ /* 0x000fe20000100a00 */
[----:B------:R-:W-:Y:S02]  /*686e0*/  STL.64 [R1+0x4840], R20 ;  /* 0x0048401401007387 */ /* 0x000fe40000100a00 */
[----:B------:R-:W-:Y:S01]  /*686f0*/  STL [R1+0x4378], R61 ;  /* 0x0043783d01007387 */ /* 0x000fe20000100800 */
[----:B------:R0:W-:Y:S01]  /*68700*/  STL [R1+0x434c], R19 ;  /* 0x00434c1301007387 */ /* 0x0001e20000100800 */
[----:B------:R-:W3:Y:S02]  /*68710*/  LDL.LU R40, [R1+0x7a0] ;  /* 0x0007a00001287983 */ /* 0x000ee40000300800 */
[----:B------:R-:W3:Y:S02]  /*68720*/  LDL.LU R41, [R1+0x7a4] ;  /* 0x0007a40001297983 */ /* 0x000ee40000300800 */
[----:B------:R-:W3:Y:S01]  /*68730*/  LDL.LU R42, [R1+0x7a8] ;  /* 0x0007a800012a7983 */ /* 0x000ee20000300800 */
[----:B------:R-:W3:Y:S01]  /*68740*/  LDL.LU R43, [R1+0x7ac] ;  /* 0x0007ac00012b7983 */ /* 0x000ee20000300800 */
[----:B------:R-:W4:Y:S02]  /*68750*/  LDL.LU R56, [R1+0x7b0] ;  /* 0x0007b00001387983 */ /* 0x000f240000300800 */
[----:B------:R-:W4:Y:S02]  /*68760*/  LDL.LU R57, [R1+0x7b4] ;  /* 0x0007b40001397983 */ /* 0x000f240000300800 */
[----:B------:R-:W4:Y:S01]  /*68770*/  LDL.LU R58, [R1+0x7b8] ;  /* 0x0007b800013a7983 */ /* 0x000f220000300800 */
[----:B------:R-:W4:Y:S01]  /*68780*/  LDL.LU R59, [R1+0x7bc] ;  /* 0x0007bc00013b7983 */ /* 0x000f220000300800 */
[C---:B------:R-:W-:Y:S01]  /*68790*/  HMMA.16816.F32.BF16 R4, R36.reuse, R32, R4 ;  /* 0x000000202404723c */ /* 0x040fe20000041804 */
[----:B------:R-:W-:Y:S02]  /*687a0*/  STL [R1+0x4380], R30 ;  /* 0x0043801e01007387 */ /* 0x000fe40000100800 */
[----:B------:R-:W-:Y:S11]  /*687b0*/  STL [R1+0x437c], R60 ;  /* 0x00437c3c01007387 */ /* 0x000ff60000100800 */
[----:B------:R-:W-:Y:S10]  /*687c0*/  @!UPT UIADD3 URZ, URZ, URZ, URZ ;  /* 0x0000003f3f3ff290 */ /* 0x000ff4000fffe03f */
[----:B------:R-:W-:Y:S02]  /*687d0*/  IMAD.MOV.U32 R31, RZ, RZ, R4 ;  /* 0x000000ffff1f7224 */ /* 0x000fe400078e0004 */
[----:B------:R-:W-:Y:S02]  /*687e0*/  IMAD.MOV.U32 R26, RZ, RZ, R5 ;  /* 0x000000ffff1a7224 */ /* 0x000fe400078e0005 */
[----:B------:R-:W-:Y:S02]  /*687f0*/  IMAD.MOV.U32 R27, RZ, RZ, R6 ;  /* 0x000000ffff1b7224 */ /* 0x000fe400078e0006 */
[----:B------:R-:W-:Y:S02]  /*68800*/  IMAD.MOV.U32 R18, RZ, RZ, R7 ;  /* 0x000000ffff127224 */ /* 0x000fe400078e0007 */
[----:B------:R-:W1:Y:S01]  /*68810*/  LDSM.16.MT88.4 R4, [R54+0x4000] ;  /* 0x004000003604783b */ /* 0x000e620000004200 */
[C---:B--2---:R-:W-:Y:S11]  /*68820*/  HMMA.16816.F32.BF16 R8, R36.reuse, R28, R8 ;  /* 0x0000001c2408723c */ /* 0x044ff60000041808 */
[----:B------:R-:W-:Y:S11]  /*68830*/  @!UPT UIADD3 URZ, URZ, URZ, URZ ;  /* 0x0000003f3f3ff290 */ /* 0x000ff6000fffe03f */
[----:B------:R-:W-:Y:S02]  /*68840*/  @!UPT UIADD3 URZ, URZ, URZ, URZ ;  /* 0x0000003f3f3ff290 */ /* 0x000fe4000fffe03f */
[----:B------:R-:W-:Y:S02]  /*68850*/  IMAD.MOV.U32 R3, RZ, RZ, R11 ;  /* 0x000000ffff037224 */ /* 0x000fe400078e000b */
[----:B------:R-:W-:Y:S02]  /*68860*/  IMAD.MOV.U32 R2, RZ, RZ, R10 ;  /* 0x000000ffff027224 */ /* 0x000fe400078e000a */
[----:B------:R-:W-:Y:S02]  /*68870*/  IMAD.MOV.U32 R0, RZ, RZ, R9 ;  /* 0x000000ffff007224 */ /* 0x000fe400078e0009 */
[----:B0-----:R-:W-:Y:S01]  /*68880*/  IMAD.MOV.U32 R19, RZ, RZ, R8 ;  /* 0x000000ffff137224 */ /* 0x001fe200078e0008 */
[----:B------:R-:W-:Y:S01]  /*68890*/  STL [R1+0x438c], R3 ;  /* 0x00438c0301007387 */ /* 0x000fe20000100800 */
[----:B------:R-:W-:Y:S02]  /*688a0*/  STL [R1+0x4388], R2 ;  /* 0x0043880201007387 */ /* 0x000fe40000100800 */
[----:B------:R-:W-:Y:S02]  /*688b0*/  STL [R1+0x4384], R0 ;  /* 0x0043840001007387 */ /* 0x000fe40000100800 */
[----:B------:R-:W-:Y:S01]  /*688c0*/  STL [R1+0x48d0], R31 ;  /* 0x0048d01f01007387 */ /* 0x000fe20000100800 */
[----:B------:R-:W-:Y:S01]  /*688d0*/  STL.64 [R1+0x48c8], R28 ;  /* 0x0048c81c01007387 */ /* 0x000fe20000100a00 */
[----:B------:R-:W-:Y:S02]  /*688e0*/  STL.64 [R1+0x4888], R18 ;  /* 0x0048881201007387 */ /* 0x000fe40000100a00 */
[----:B------:R4:W-:Y:S01]  /*688f0*/  STL.64 [R1+0x4880], R16 ;  /* 0x0048801001007387 */ /* 0x0009e20000100a00 */
[C---:B---3--:R-:W-:Y:S08]  /*68900*/  HMMA.16816.F32.BF16 R8, R36.reuse, R44, R40 ;  /* 0x0000002c2408723c */ /* 0x048ff00000041828 */
[C---:B----4-:R-:W-:Y:S01]  /*68910*/  HMMA.16816.F32.BF16 R16, R36.reuse, R12, R56 ;  /* 0x0000000c2410723c */ /* 0x050fe20000041838 */
[----:B------:R-:W-:Y:S01]  /*68920*/  STL.64 [R1+0x4858], R26 ;  /* 0x0048581a01007387 */ /* 0x000fe20000100a00 */
[----:B------:R-:W-:Y:S02]  /*68930*/  STL.64 [R1+0x4850], R24 ;  /* 0x0048501801007387 */ /* 0x000fe40000100a00 */
[----:B------:R-:W-:Y:S02]  /*68940*/  STL.64 [R1+0x4838], R34 ;  /* 0x0048382201007387 */ /* 0x000fe40000100a00 */
[----:B------:R-:W-:Y:S01]  /*68950*/  STL.64 [R1+0x4830], R32 ;  /* 0x0048302001007387 */ /* 0x000fe20000100a00 */
[----:B------:R-:W-:Y:S01]  /*68960*/  STL [R1+0x4898], R54 ;  /* 0x0048983601007387 */ /* 0x000fe20000100800 */
[----:B------:R0:W-:Y:S02]  /*68970*/  STL.64 [R1+0x4890], R52 ;  /* 0x0048903401007387 */ /* 0x0001e40000100a00 */
[----:B-1----:R-:W-:Y:S02]  /*68980*/  STL.64 [R1+0x47b0], R6 ;  /* 0x0047b00601007387 */ /* 0x002fe40000100a00 */
[----:B------:R-:W-:Y:S01]  /*68990*/  STL.64 [R1+0x47a8], R4 ;  /* 0x0047a80401007387 */ /* 0x000fe20000100a00 */
[----:B------:R-:W-:Y:S10]  /*689a0*/  STL.64 [R1+0x48a0], R12 ;  /* 0x0048a00c01007387 */ /* 0x000ff40000100a00 */
[----:B------:R-:W-:Y:S01]  /*689b0*/  STL.64 [R1+0x7b0], R16 ;  /* 0x0007b01001007387 */ /* 0x000fe20000100a00 */
[----:B------:R-:W-:Y:S02]  /*689c0*/  STL.64 [R1+0x7b8], R18 ;  /* 0x0007b81201007387 */ /* 0x000fe40000100a00 */
[----:B------:R1:W-:Y:S02]  /*689d0*/  STL.64 [R1+0x48c0], R44 ;  /* 0x0048c02c01007387 */ /* 0x0003e40000100a00 */
[----:B0-----:R-:W2:Y:S01]  /*689e0*/  LDL.LU R52, [R1+0x740] ;  /* 0x0007400001347983 */ /* 0x001ea20000300800 */
[----:B------:R-:W-:Y:S01]  /*689f0*/  STL.64 [R1+0x7a0], R8 ;  /* 0x0007a00801007387 */ /* 0x000fe20000100a00 */
[----:B------:R-:W-:Y:S02]  /*68a00*/  STL.64 [R1+0x7a8], R10 ;  /* 0x0007a80a01007387 */ /* 0x000fe40000100a00 */
[----:B------:R-:W2:Y:S02]  /*68a10*/  LDL.LU R53, [R1+0x744] ;  /* 0x0007440001357983 */ /* 0x000ea40000300800 */
[----:B------:R-:W3:Y:S01]  /*68a20*/  LDL.LU R54, [R1+0x748] ;  /* 0x0007480001367983 */ /* 0x000ee20000300800 */
[----:B------:R-:W3:Y:S01]  /*68a30*/  LDL.LU R55, [R1+0x74c] ;  /* 0x00074c0001377983 */ /* 0x000ee20000300800 */
        /* <DEDUP_REMOVED lines=8> */
[----:B------:R-:W4:Y:S02]  /*68ac0*/  LDL.64 R20, [R1+0x130] ;  /* 0x0001300001147983 */ /* 0x000f240000100a00 */
[----:B-1----:R-:W4:Y:S02]  /*68ad0*/  LDL.LU R44, [R1+0x770] ;  /* 0x00077000012c7983 */ /* 0x002f240000300800 */
[----:B------:R-:W4:Y:S01]  /*68ae0*/  LDL.LU R45, [R1+0x774] ;  /* 0x00077400012d7983 */ /* 0x000f220000300800 */
[----:B------:R-:W4:Y:S01]  /*68af0*/  LDL.LU R46, [R1+0x778] ;  /* 0x00077800012e7983 */ /* 0x000f220000300800 */
[----:B------:R-:W4:Y:S02]  /*68b00*/  LDL.LU R47, [R1+0x77c] ;  /* 0x00077c00012f7983 */ /* 0x000f240000300800 */
[----:B------:R-:W4:Y:S01]  /*68b10*/  LDL.64 R32, [R1+0x120] ;  /* 0x0001200001207983 */ /* 0x000f220000100a00 */
[----:B---3--:R-:W-:Y:S01]  /*68b20*/  STL.64 [R1+0x48b8], R54 ;  /* 0x0048b83601007387 */ /* 0x008fe20000100a00 */
[----:B--2---:R0:W-:Y:S03]  /*68b30*/  STL.64 [R1+0x48b0], R52 ;  /* 0x0048b03401007387 */ /* 0x0041e60000100a00 */
[----:B0-----:R-:W2:Y:S01]  /*68b40*/  LDL.LU R52, [R1+0x760] ;  /* 0x0007600001347983 */ /* 0x001ea20000300800 */
[----:B------:R-:W2:Y:S02]  /*68b50*/  LDL.LU R53, [R1+0x764] ;  /* 0x0007640001357983 */ /* 0x000ea40000300800 */
[----:B------:R-:W2:Y:S02]  /*68b60*/  LDL.LU R54, [R1+0x768] ;  /* 0x0007680001367983 */ /* 0x000ea40000300800 */
[----:B------:R-:W2:Y:S01]  /*68b70*/  LDL.LU R55, [R1+0x76c] ;  /* 0x00076c0001377983 */ /* 0x000ea20000300800 */
[----:B------:R-:W2:Y:S01]  /*68b80*/  LDL.64 R56, [R1+0x110] ;  /* 0x0001100001387983 */ /* 0x000ea20000100a00 */
[C---:B----4-:R-:W-:Y:S08]  /*68b90*/  HMMA.16816.F32.BF16 R24, R36.reuse, R48, R24 ;  /* 0x000000302418723c */ /* 0x050ff00000041818 */
[----:B------:R-:W-:Y:S01]  /*68ba0*/  HMMA.16816.F32.BF16 R28, R36, R20, R28 ;  /* 0x00000014241c723c */ /* 0x000fe2000004181c */
[----:B------:R-:W3:Y:S02]  /*68bb0*/  LDL.LU R12, [R1+0x750] ;  /* 0x00075000010c7983 */ /* 0x000ee40000300800 */
[----:B------:R-:W-:Y:S01]  /*68bc0*/  IMAD.MOV.U32 R5, RZ, RZ, R14 ;  /* 0x000000ffff057224 */ /* 0x000fe200078e000e */
[----:B------:R-:W3:Y:S01]  /*68bd0*/  LDL.LU R13, [R1+0x754] ;  /* 0x00075400010d7983 */ /* 0x000ee20000300800 */
[----:B------:R-:W-:-:S02]  /*68be0*/  IMAD.MOV.U32 R4, RZ, RZ, R15 ;  /* 0x000000ffff047224 */ /* 0x000fc400078e000f */
[----:B------:R-:W3:Y:S02]  /*68bf0*/  LDL.LU R14, [R1+0x758] ;  /* 0x00075800010e7983 */ /* 0x000ee40000300800 */
[----:B------:R-:W3:Y:S01]  /*68c00*/  LDL.LU R15, [R1+0x75c] ;  /* 0x00075c00010f7983 */ /* 0x000ee20000300800 */
[----:B------:R-:W4:Y:S01]  /*68c10*/  LDL.64 R16, [R1+0xf0] ;  /* 0x0000f00001107983 */ /* 0x000f220000100a00 */
[----:B------:R-:W-:Y:S01]  /*68c20*/  HMMA.16816.F32.BF16 R44, R36, R32, R44 ;  /* 0x00000020242c723c */ /* 0x000fe2000004182c */
        /* <DEDUP_REMOVED lines=8> */
[----:B------:R0:W-:Y:S01]  /*68cb0*/  STL.64 [R1+0x790], R24 ;  /* 0x0007901801007387 */ /* 0x0001e20000100a00 */
[----:B------:R1:W-:Y:S02]  /*68cc0*/  STL.64 [R1+0x798], R26 ;  /* 0x0007981a01007387 */ /* 0x0003e40000100a00 */
[----:B------:R-:W-:Y:S01]  /*68cd0*/  IMAD.MOV.U32 R7, RZ, RZ, R21 ;  /* 0x000000ffff077224 */ /* 0x000fe200078e0015 */
[----:B0-----:R-:W3:Y:S01]  /*68ce0*/  LDL.LU R24, [R1+0x220] ;  /* 0x0002200001187983 */ /* 0x001ee20000300800 */
[----:B------:R-:W3:Y:S02]  /*68cf0*/  LDL.LU R25, [R1+0x224] ;  /* 0x0002240001197983 */ /* 0x000ee40000300800 */
[----:B-1----:R-:W3:Y:S02]  /*68d00*/  LDL.LU R26, [R1+0x228] ;  /* 0x00022800011a7983 */ /* 0x002ee40000300800 */
[----:B------:R-:W3:Y:S01]  /*68d10*/  LDL.LU R27, [R1+0x22c] ;  /* 0x00022c00011b7983 */ /* 0x000ee20000300800 */
[----:B------:R-:W-:Y:S01]  /*68d20*/  STL.64 [R1+0x780], R28 ;  /* 0x0007801c01007387 */ /* 0x000fe20000100a00 */
[----:B------:R0:W-:Y:S03]  /*68d30*/  STL.64 [R1+0x788], R30 ;  /* 0x0007881e01007387 */ /* 0x0001e60000100a00 */
[----:B0-----:R-:W3:Y:S01]  /*68d40*/  LDL.LU R31, [R1+0x48d0] ;  /* 0x0048d000011f7983 */ /* 0x001ee20000300800 */
[----:B------:R-:W3:Y:S02]  /*68d50*/  LDL.LU.64 R28, [R1+0x48c8] ;  /* 0x0048c800011c7983 */ /* 0x000ee40000300a00 */
[----:B------:R-:W-:-:S02]  /*68d60*/  IMAD.MOV.U32 R30, RZ, RZ, R20 ;  /* 0x000000ffff1e7224 */ /* 0x000fc400078e0014 */
[----:B------:R-:W3:Y:S01]  /*68d70*/  LDL.LU R20, [R1+0x210] ;  /* 0x0002100001147983 */ /* 0x000ee20000300800 */
[----:B------:R-:W3:Y:S02]  /*68d80*/  LDL.LU R21, [R1+0x214] ;  /* 0x0002140001157983 */ /* 0x000ee40000300800 */
[----:B------:R-:W3:Y:S02]  /*68d90*/  LDL.LU R22, [R1+0x218] ;  /* 0x0002180001167983 */ /* 0x000ee40000300800 */
[----:B------:R-:W3:Y:S01]  /*68da0*/  LDL.LU R23, [R1+0x21c] ;  /* 0x00021c0001177983 */ /* 0x000ee20000300800 */
[----:B------:R0:W-:Y:S01]  /*68db0*/  STL.64 [R1+0x770], R44 ;  /* 0x0007702c01007387 */ /* 0x0001e20000100a00 */
[----:B------:R1:W-:Y:S03]  /*68dc0*/  STL.64 [R1+0x778], R46 ;  /* 0x0007782e01007387 */ /* 0x0003e60000100a00 */
[----:B0-----:R-:W3:Y:S01]  /*68dd0*/  LDL.LU.64 R44, [R1+0x48c0] ;  /* 0x0048c000012c7983 */ /* 0x001ee20000300a00 */
[----:B-1----:R-:W-:-:S02]  /*68de0*/  IMAD.MOV.U32 R47, RZ, RZ, R32 ;  /* 0x000000ffff2f7224 */ /* 0x002fc400078e0020 */
[----:B------:R-:W-:Y:S02]  /*68df0*/  IMAD.MOV.U32 R46, RZ, RZ, R33 ;  /* 0x000000ffff2e7224 */ /* 0x000fe400078e0021 */
[----:B------:R-:W3:Y:S01]  /*68e00*/  LDL.LU R32, [R1+0x200] ;  /* 0x0002000001207983 */ /* 0x000ee20000300800 */
[----:B------:R-:W3:Y:S01]  /*68e10*/  LDL.LU R33, [R1+0x204] ;  /* 0x0002040001217983 */ /* 0x000ee20000300800 */
[----:B------:R-:W3:Y:S02]  /*68e20*/  LDL.LU R34, [R1+0x208] ;  /* 0x0002080001227983 */ /* 0x000ee40000300800 */
[----:B------:R-:W3:Y:S01]  /*68e30*/  LDL.LU R35, [R1+0x20c] ;  /* 0x00020c0001237983 */ /* 0x000ee20000300800 */
[C---:B--2---:R-:W-:Y:S01]  /*68e40*/  HMMA.16816.F32.BF16 R52, R36.reuse, R56, R52 ;  /* 0x000000382434723c */ /* 0x044fe20000041834 */
[----:B------:R-:W-:Y:S02]  /*68e50*/  IMAD.MOV.U32 R2, RZ, RZ, R56 ;  /* 0x000000ffff027224 */ /* 0x000fe400078e0038 */
[----:B------:R-:W-:Y:S11]  /*68e60*/  IMAD.MOV.U32 R0, RZ, RZ, R57 ;  /* 0x000000ffff007224 */ /* 0x000ff600078e0039 */
[----:B------:R-:W-:Y:S09]  /*68e70*/  @!UPT UIADD3 URZ, URZ, URZ, URZ ;  /* 0x0000003f3f3ff290 */ /* 0x000ff2000fffe03f */
[----:B------:R-:W-:Y:S01]  /*68e80*/  STL.64 [R1+0x760], R52 ;  /* 0x0007603401007387 */ /* 0x000fe20000100a00 */
[----:B------:R0:W-:Y:S03]  /*68e90*/  STL.64 [R1+0x768], R54 ;  /* 0x0007683601007387 */ /* 0x0001e60000100a00 */
[----:B0-----:R-:W4:Y:S01]  /*68ea0*/  LDL.LU.64 R54, [R1+0x48b8] ;  /* 0x0048b80001367983 */ /* 0x001f220000300a00 */
[----:B------:R-:W4:Y:S02]  /*68eb0*/  LDL.LU.64 R52, [R1+0x48b0] ;  /* 0x0048b00001347983 */ /* 0x000f240000300a00 */
[----:B------:R-:W3:Y:S02]  /*68ec0*/  LDL.LU.64 R56, [R1+0x48a8] ;  /* 0x0048a80001387983 */ /* 0x000ee40000300a00 */
[C---:B---3--:R-:W-:Y:S08]  /*68ed0*/  HMMA.16816.F32.BF16 R12, R36.reuse, R56, R12 ;  /* 0x00000038240c723c */ /* 0x048ff0000004180c */
[C---:B----4-:R-:W-:Y:S11]  /*68ee0*/  HMMA.16816.F32.BF16 R52, R36.reuse, R16, R52 ;  /* 0x000000102434723c */ /* 0x050ff60000041834 */
[----:B------:R-:W-:Y:S04]  /*68ef0*/  @!UPT UIADD3 URZ, URZ, URZ, URZ ;  /* 0x0000003f3f3ff290 */ /* 0x000fe8000fffe03f */
[----:B------:R0:W-:Y:S01]  /*68f00*/  STL.64 [R1+0x750], R12 ;  /* 0x0007500c01007387 */ /* 0x0001e20000100a00 */
[----:B------:R-:W-:Y:S03]  /*68f10*/  STL.64 [R1+0x758], R14 ;  /* 0x0007580e01007387 */ /* 0x000fe60000100a00 */
[----:B0-----:R-:W2:Y:S04]  /*68f20*/  LDL.LU.64 R12, [R1+0x48a0] ;  /* 0x0048a000010c7983 */ /* 0x001ea80000300a00 */
[----:B------:R-:W-:Y:S02]  /*68f30*/  STL.64 [R1+0x740], R52 ;  /* 0x0007403401007387 */ /* 0x000fe40000100a00 */
[----:B------:R0:W-:Y:S02]  /*68f40*/  STL.64 [R1+0x748], R54 ;  /* 0x0007483601007387 */ /* 0x0001e40000100a00 */
[----:B0-----:R-:W3:Y:S01]  /*68f50*/  LDL.LU R54, [R1+0x4898] ;  /* 0x0048980001367983 */ /* 0x001ee20000300800 */
[----:B------:R-:W4:Y:S01]  /*68f60*/  LDL.LU.64 R52, [R1+0x4890] ;  /* 0x0048900001347983 */ /* 0x000f220000300a00 */
[----:B------:R-:W-:Y:S01]  /*68f70*/  HMMA.16816.F32.BF16 R8, R36, R4, R8 ;  /* 0x000000042408723c */ /* 0x000fe20000041808 */
[----:B------:R-:W-:-:S02]  /*68f80*/  IMAD.MOV.U32 R6, RZ, RZ, R16 ;  /* 0x000000ffff067224 */ /* 0x000fc400078e0010 */
[----:B------:R-:W-:Y:S01]  /*68f90*/  IMAD.MOV.U32 R3, RZ, RZ, R17 ;  /* 0x000000ffff037224 */ /* 0x000fe200078e0011 */
[----:B------:R-:W2:Y:S01]  /*68fa0*/  LDL.LU.64 R18, [R1+0x4888] ;  /* 0x0048880001127983 */ /* 0x000ea20000300a00 */
[----:B------:R-:W2:Y:S11]  /*68fb0*/  LDL.LU.64 R16, [R1+0x4880] ;  /* 0x0048800001107983 */ /* 0x000eb60000300a00 */
[----:B------:R-:W-:Y:S07]  /*68fc0*/  @!UPT UIADD3 URZ, URZ, URZ, URZ ;  /* 0x0000003f3f3ff290 */ /* 0x000fee000fffe03f */
[----:B------:R0:W-:Y:S01]  /*68fd0*/  STL.64 [R1+0x738], R10 ;  /* 0x0007380a01007387 */ /* 0x0001e20000100a00 */
[----:B------:R-:W-:Y:S02]  /*68fe0*/  IMAD.MOV.U32 R14, RZ, RZ, R8 ;  /* 0x000000ffff0e7224 */ /* 0x000fe400078e0008 */
[----:B------:R-:W-:Y:S01]  /*68ff0*/  IMAD.MOV.U32 R15, RZ, RZ, R9 ;  /* 0x000000ffff0f7224 */ /* 0x000fe200078e0009 */
[----:B0-----:R-:W2:Y:S01]  /*69000*/  LDL.LU.64 R10, [R1+0x4878] ;  /* 0x00487800010a7983 */ /* 0x001ea20000300a00 */
[----:B------:R-:W2:Y:S02]  /*69010*/  LDL.LU.64 R8, [R1+0x4870] ;  /* 0x0048700001087983 */ /* 0x000ea40000300a00 */
[----:B------:R-:W-:Y:S01]  /*69020*/  STL.64 [R1+0x47c8], R4 ;  /* 0x0047c80401007387 */ /* 0x000fe20000100a00 */
[----:B----4-:R-:W-:Y:S01]  /*69030*/  HMMA.16816.F32.BF16 R36, R36, R52, R40 ;  /* 0x000000342424723c */ /* 0x010fe20000041828 */
[----:B------:R-:W2:Y:S01]  /*69040*/  LDL.LU.64 R42, [R1+0x4868] ;  /* 0x00486800012a7983 */ /* 0x000ea20000300a00 */
[----:B------:R-:W2:Y:S11]  /*69050*/  LDL.LU.64 R40, [R1+0x4860] ;  /* 0x0048600001287983 */ /* 0x000eb60000300a00 */
[----:B------:R-:W-:Y:S10]  /*69060*/  @!UPT UIADD3 URZ, URZ, URZ, URZ ;  /* 0x0000003f3f3ff290 */ /* 0x000ff4000fffe03f */
[----:B------:R0:W-:Y:S01]  /*69070*/  STL.64 [R1+0x410], R36 ;  /* 0x0004102401007387 */ /* 0x0001e20000100a00 */
[----:B------:R1:W-:Y:S03]  /*69080*/  STL.64 [R1+0x418], R38 ;  /* 0x0004182601007387 */ /* 0x0003e60000100a00 */
[----:B0-----:R-:W4:Y:S01]  /*69090*/  LDL.LU R36, [R1+0x1d0] ;  /* 0x0001d00001247983 */ /* 0x001f220000300800 */
[----:B------:R-:W4:Y:S02]  /*690a0*/  LDL.LU R37, [R1+0x1d4] ;  /* 0x0001d40001257983 */ /* 0x000f240000300800 */
[----:B-1----:R-:W4:Y:S02]  /*690b0*/  LDL.LU R38, [R1+0x1d8] ;  /* 0x0001d80001267983 */ /* 0x002f240000300800 */
[----:B------:R-:W4:Y:S01]  /*690c0*/  LDL.LU R39, [R1+0x1dc] ;  /* 0x0001dc0001277983 */ /* 0x000f220000300800 */
[----:B------:R-:W-:Y:S01]  /*690d0*/  STL.64 [R1+0x47f0], R52 ;  /* 0x0047f03401007387 */ /* 0x000fe20000100a00 */
[C---:B--2---:R-:W-:Y:S08]  /*690e0*/  HMMA.16816.F32.BF16 R24, R40.reuse, R8, R24 ;  /* 0x000000082818723c */ /* 0x044ff00000041818 */
[C---:B------:R-:W-:Y:S11]  /*690f0*/  HMMA.16816.F32.BF16 R20, R40.reuse, R16, R20 ;  /* 0x000000102814723c */ /* 0x040ff60000041814 */
[----:B------:R-:W-:Y:S04]  /*69100*/  @!UPT UIADD3 URZ, URZ, URZ, URZ ;  /* 0x0000003f3f3ff290 */ /* 0x000fe8000fffe03f */
[----:B------:R-:W-:Y:S01]  /*69110*/  STL.64 [R1+0x220], R24 ;  /* 0x0002201801007387 */ /* 0x000fe20000100a00 */
[----:B------:R0:W-:Y:S03]  /*69120*/  STL.64 [R1+0x228], R26 ;  /* 0x0002281a01007387 */ /* 0x0001e60000100a00 */
[----:B0-----:R-:W2:Y:S01]  /*69130*/  LDL.LU.64 R26, [R1+0x4858] ;  /* 0x00485800011a7983 */ /* 0x001ea20000300a00 */
[----:B------:R-:W2:Y:S02]  /*69140*/  LDL.LU.64 R24, [R1+0x4850] ;  /* 0x0048500001187983 */ /* 0x000ea40000300a00 */
[----:B------:R-:W-:Y:S02]  /*69150*/  STL.64 [R1+0x47c0], R10 ;  /* 0x0047c00a01007387 */ /* 0x000fe40000100a00 */
[----:B------:R0:W-:Y:S02]  /*69160*/  STL.64 [R1+0x47b8], R8 ;  /* 0x0047b80801007387 */ /* 0x0001e40000100a00 */
[----:B0-----:R-:W2:Y:S01]  /*69170*/  LDL.LU R8, [R1+0x1e0] ;  /* 0x0001e00001087983 */ /* 0x001ea20000300800 */
[----:B------:R-:W2:Y:S02]  /*69180*/  LDL.LU R9, [R1+0x1e4] ;  /* 0x0001e40001097983 */ /* 0x000ea40000300800 */
[----:B------:R-:W2:Y:S02]  /*69190*/  LDL.LU R10, [R1+0x1e8] ;  /* 0x0001e800010a7983 */ /* 0x000ea40000300800 */
[----:B------:R-:W2:Y:S01]  /*691a0*/  LDL.LU R11, [R1+0x1ec] ;  /* 0x0001ec00010b7983 */ /* 0x000ea20000300800 */
[----:B------:R-:W-:Y:S01]  /*691b0*/  STL.64 [R1+0x210], R20 ;  /* 0x0002101401007387 */ /* 0x000fe20000100a00 */
[----:B------:R0:W-:Y:S03]  /*691c0*/  STL.64 [R1+0x218], R22 ;  /* 0x0002181601007387 */ /* 0x0001e60000100a00 */
[----:B0-----:R-:W2:Y:S01]  /*691d0*/  LDL.LU.64 R22, [R1+0x4848] ;  /* 0x0048480001167983 */ /* 0x001ea20000300a00 */
[----:B------:R-:W2:Y:S02]  /*691e0*/  LDL.LU.64 R20, [R1+0x4840] ;  /* 0x0048400001147983 */ /* 0x000ea40000300a00 */
[----:B------:R-:W-:Y:S02]  /*691f0*/  STL.64 [R1+0x47a0], R18 ;  /* 0x0047a01201007387 */ /* 0x000fe40000100a00 */
[----:B------:R0:W-:Y:S02]  /*69200*/  STL.64 [R1+0x4798], R16 ;  /* 0x0047981001007387 */ /* 0x0001e40000100a00 */
        /* <DEDUP_REMOVED lines=11> */
[C---:B---3--:R-:W-:Y:S01]  /*692c0*/  HMMA.16816.F32.BF16 R16, R40.reuse, R24, R16 ;  /* 0x000000182810723c */ /* 0x048fe20000041810 */
[----:B------:R-:W-:Y:S01]  /*692d0*/  STL.64 [R1+0x47d8], R22 ;  /* 0x0047d81601007387 */ /* 0x000fe20000100a00 */
[----:B------:R-:W-:Y:S01]  /*692e0*/  STL.64 [R1+0x47d0], R20 ;  /* 0x0047d01401007387 */ /* 0x000fe20000100a00 */
[----:B------:R-:W-:Y:S02]  /*692f0*/  STL.64 [R1+0x47e8], R26 ;  /* 0x0047e81a01007387 */ /* 0x000fe40000100a00 */
[----:B------:R-:W-:Y:S03]  /*69300*/  STL.64 [R1+0x47e0], R24 ;  /* 0x0047e01801007387 */ /* 0x000fe60000100a00 */
[C---:B------:R-:W-:Y:S11]  /*69310*/  HMMA.16816.F32.BF16 R8, R40.reuse, R28, R8 ;  /* 0x0000001c2808723c */ /* 0x040ff60000041808 */
[----:B------:R-:W-:Y:S04]  /*69320*/  @!UPT UIADD3 URZ, URZ, URZ, URZ ;  /* 0x0000003f3f3ff290 */ /* 0x000fe8000fffe03f */
[----:B------:R-:W-:Y:S01]  /*69330*/  STL.64 [R1+0x1f0], R16 ;  /* 0x0001f01001007387 */ /* 0x000fe20000100a00 */
[----:B------:R-:W-:Y:S02]  /*69340*/  STL.64 [R1+0x1f8], R18 ;  /* 0x0001f81201007387 */ /* 0x000fe40000100a00 */
[----:B------:R-:W-:Y:S02]  /*69350*/  STL [R1+0x4800], R31 ;  /* 0x0048001f01007387 */ /* 0x000fe40000100800 */
[----:B------:R-:W-:Y:S03]  /*69360*/  STL.64 [R1+0x47f8], R28 ;  /* 0x0047f81c01007387 */ /* 0x000fe60000100a00 */
[----:B------:R0:W-:Y:S01]  /*69370*/  STL.64 [R1+0x1e0], R8 ;  /* 0x0001e00801007387 */ /* 0x0001e20000100a00 */
[----:B------:R1:W-:Y:S03]  /*69380*/  STL.64 [R1+0x1e8], R10 ;  /* 0x0001e80a01007387 */ /* 0x0003e60000100a00 */
[----:B0-----:R-:W3:Y:S01]  /*69390*/  LDL.LU R8, [R1+0x600] ;  /* 0x0006000001087983 */ /* 0x001ee20000300800 */
[C---:B----4-:R-:W-:Y:S03]  /*693a0*/  HMMA.16816.F32.BF16 R16, R40.reuse, R32, R36 ;  /* 0x000000202810723c */ /* 0x050fe60000041824 */
[----:B------:R-:W0:Y:S11]  /*693b0*/  LDSM.16.MT88.4 R36, [R54+0x4080] ;  /* 0x004080003624783b */ /* 0x000e360000004200 */
[----:B------:R-:W-:Y:S09]  /*693c0*/  @!UPT UIADD3 URZ, URZ, URZ, URZ ;  /* 0x0000003f3f3ff290 */ /* 0x000ff2000fffe03f */
[----:B------:R4:W-:Y:S01]  /*693d0*/  STL.64 [R1+0x1d0], R16 ;  /* 0x0001d01001007387 */ /* 0x0009e20000100a00 */
[----:B------:R4:W-:Y:S02]  /*693e0*/  STL.64 [R1+0x1d8], R18 ;  /* 0x0001d81201007387 */ /* 0x0009e40000100a00 */
[----:B------:R-:W3:Y:S02]  /*693f0*/  LDL.LU R9, [R1+0x604] ;  /* 0x0006040001097983 */ /* 0x000ee40000300800 */
[----:B-1----:R-:W3:Y:S01]  /*69400*/  LDL.LU R10, [R1+0x608] ;  /* 0x00060800010a7983 */ /* 0x002ee20000300800 */
[----:B------:R-:W3:Y:S01]  /*69410*/  LDL.LU R11, [R1+0x60c] ;  /* 0x00060c00010b7983 */ /* 0x000ee20000300800 */
[----:B------:R-:W3:Y:S02]  /*69420*/  LDL.LU R20, [R1+0x610] ;  /* 0x0006100001147983 */ /* 0x000ee40000300800 */
[----:B------:R-:W3:Y:S02]  /*69430*/  LDL.LU R21, [R1+0x614] ;  /* 0x0006140001157983 */ /* 0x000ee40000300800 */
[----:B------:R-:W3:Y:S01]  /*69440*/  LDL.LU R22, [R1+0x618] ;  /* 0x0006180001167983 */ /* 0x000ee20000300800 */
[----:B------:R-:W3:Y:S01]  /*69450*/  LDL.LU R23, [R1+0x61c] ;  /* 0x00061c0001177983 */ /* 0x000ee20000300800 */
[----:B--2---:R-:W-:Y:S02]  /*69460*/  STL.64 [R1+0x4810], R34 ;  /* 0x0048102201007387 */ /* 0x004fe40000100a00 */
[----:B------:R-:W-:Y:S01]  /*69470*/  STL.64 [R1+0x4808], R32 ;  /* 0x0048082001007387 */ /* 0x000fe20000100a00 */
[----:B----4-:R-:W2:Y:S01]  /*69480*/  LDL.LU R16, [R1+0x5b0] ;  /* 0x0005b00001107983 */ /* 0x010ea20000300800 */
[----:B------:R-:W2:Y:S02]  /*69490*/  LDL.LU R17, [R1+0x5b4] ;  /* 0x0005b40001117983 */ /* 0x000ea40000300800 */
[----:B------:R-:W4:Y:S02]  /*694a0*/  LDL.LU R18, [R1+0x5b8] ;  /* 0x0005b80001127983 */ /* 0x000f240000300800 */
[----:B------:R-:W4:Y:S02]  /*694b0*/  LDL.LU R19, [R1+0x5bc] ;  /* 0x0005bc0001137983 */ /* 0x000f240000300800 */
[----:B----4-:R-:W-:Y:S01]  /*694c0*/  STL.64 [R1+0x4820], R18 ;  /* 0x0048201201007387 */ /* 0x010fe20000100a00 */
[----:B--2---:R1:W-:Y:S03]  /*694d0*/  STL.64 [R1+0x4818], R16 ;  /* 0x0048181001007387 */ /* 0x0043e60000100a00 */
[----:B-1----:R-:W2:Y:S01]  /*694e0*/  LDL.LU R16, [R1+0x5f0] ;  /* 0x0005f00001107983 */ /* 0x002ea20000300800 */
[----:B------:R-:W2:Y:S02]  /*694f0*/  LDL.LU R17, [R1+0x5f4] ;  /* 0x0005f40001117983 */ /* 0x000ea40000300800 */
[----:B------:R-:W2:Y:S02]  /*69500*/  LDL.LU R18, [R1+0x5f8] ;  /* 0x0005f80001127983 */ /* 0x000ea40000300800 */
[----:B------:R-:W2:Y:S01]  /*69510*/  LDL.LU R19, [R1+0x5fc] ;  /* 0x0005fc0001137983 */ /* 0x000ea20000300800 */
[C---:B---3--:R-:W-:Y:S08]  /*69520*/  HMMA.16816.F32.BF16 R20, R40.reuse, R12, R20 ;  /* 0x0000000c2814723c */ /* 0x048ff00000041814 */
[----:B------:R-:W-:Y:S01]  /*69530*/  HMMA.16816.F32.BF16 R8, R40, R44, R8 ;  /* 0x0000002c2808723c */ /* 0x000fe20000041808 */
        /* <DEDUP_REMOVED lines=8> */
[----:B0-----:R-:W-:Y:S01]  /*695c0*/  STL.64 [R1+0x46e0], R38 ;  /* 0x0046e02601007387 */ /* 0x001fe20000100a00 */
[----:B------:R0:W-:Y:S02]  /*695d0*/  STL.64 [R1+0x46d8], R36 ;  /* 0x0046d82401007387 */ /* 0x0001e40000100a00 */
[----:B------:R-:W3:Y:S01]  /*695e0*/  LDL R59, [R1+0x2f6c] ;  /* 0x002f6c00013b7983 */ /* 0x000ee20000100800 */
[----:B------:R-:W-:Y:S01]  /*695f0*/  STL.64 [R1+0x610], R20 ;  /* 0x0006101401007387 */ /* 0x000fe20000100a00 */
[----:B------:R-:W-:Y:S02]  /*69600*/  STL.64 [R1+0x618], R22 ;  /* 0x0006181601007387 */ /* 0x000fe40000100a00 */
[----:B0-----:R-:W-:-:S02]  /*69610*/  IMAD.MOV.U32 R36, RZ, RZ, R2 ;  /* 0x000000ffff247224 */ /* 0x001fc400078e0002 */
[----:B------:R-:W-:Y:S01]  /*69620*/  IMAD.MOV.U32 R37, RZ, RZ, R0 ;  /* 0x000000ffff257224 */ /* 0x000fe200078e0000 */
[----:B------:R0:W-:Y:S01]  /*69630*/  STL.64 [R1+0x600], R8 ;  /* 0x0006000801007387 */ /* 0x0001e20000100a00 */
[----:B------:R-:W-:Y:S02]  /*69640*/  IMAD.MOV.U32 R2, RZ, RZ, R44 ;  /* 0x000000ffff027224 */ /* 0x000fe400078e002c */
[----:B------:R-:W-:Y:S02]  /*69650*/  IMAD.MOV.U32 R0, RZ, RZ, R45 ;  /* 0x000000ffff007224 */ /* 0x000fe400078e002d */
[----:B------:R1:W-:Y:S01]  /*69660*/  STL.64 [R1+0x608], R10 ;  /* 0x0006080a01007387 */ /* 0x0003e20000100a00 */
[----:B------:R-:W3:Y:S01]  /*69670*/  LDL.LU.64 R44, [R1+0x4828] ;  /* 0x00482800012c7983 */ /* 0x000ee20000300a00 */
[----:B------:R-:W-:-:S03]  /*69680*/  IMAD.MOV.U32 R25, RZ, RZ, R46 ;  /* 0x000000ffff197224 */ /* 0x000fc600078e002e */
[----:B0-----:R-:W3:Y:S01]  /*69690*/  LDL.LU R8, [R1+0x590] ;  /* 0x0005900001087983 */ /* 0x001ee20000300800 */
[----:B------:R-:W3:Y:S02]  /*696a0*/  LDL.LU R9, [R1+0x594] ;  /* 0x0005940001097983 */ /* 0x000ee40000300800 */
[----:B-1----:R-:W3:Y:S02]  /*696b0*/  LDL.LU R10, [R1+0x598] ;  /* 0x00059800010a7983 */ /* 0x002ee40000300800 */
[----:B------:R-:W3:Y:S01]  /*696c0*/  LDL.LU R11, [R1+0x59c] ;  /* 0x00059c00010b7983 */ /* 0x000ee20000300800 */
[----:B------:R-:W3:Y:S01]  /*696d0*/  LDL.LU R20, [R1+0x5a0] ;  /* 0x0005a00001147983 */ /* 0x000ee20000300800 */
[----:B------:R-:W3:Y:S02]  /*696e0*/  LDL.LU R21, [R1+0x5a4] ;  /* 0x0005a40001157983 */ /* 0x000ee40000300800 */
[----:B------:R-:W3:Y:S02]  /*696f0*/  LDL.LU R22, [R1+0x5a8] ;  /* 0x0005a80001167983 */ /* 0x000ee40000300800 */
[----:B------:R-:W3:Y:S02]  /*69700*/  LDL.LU R23, [R1+0x5ac] ;  /* 0x0005ac0001177983 */ /* 0x000ee40000300800 */
[----:B------:R-:W-:Y:S01]  /*69710*/  IMAD.MOV.U32 R24, RZ, RZ, R47 ;  /* 0x000000ffff187224 */ /* 0x000fe200078e002f */
[----:B------:R-:W3:Y:S01]  /*69720*/  LDL.LU R46, [R1+0x878] ;  /* 0x00087800012e7983 */ /* 0x000ee20000300800 */
[----:B------:R-:W3:Y:S01]  /*69730*/  LDL.LU R47, [R1+0x87c] ;  /* 0x00087c00012f7983 */ /* 0x000ee20000300800 */
[----:B--2---:R-:W-:Y:S11]  /*69740*/  HMMA.16816.F32.BF16 R16, R40, R48, R16 ;  /* 0x000000302810723c */ /* 0x004ff60000041810 */
[----:B------:R-:W-:Y:S11]  /*69750*/  @!UPT UIADD3 URZ, URZ, URZ, URZ ;  /* 0x0000003f3f3ff290 */ /* 0x000ff6000fffe03f */
[----:B------:R-:W-:Y:S01]  /*69760*/  @!UPT UIADD3 URZ, URZ, URZ, URZ ;  /* 0x0000003f3f3ff290 */ /* 0x000fe2000fffe03f */
[----:B------:R-:W-:Y:S01]  /*69770*/  STL.64 [R1+0x5f0], R16 ;  /* 0x0005f01001007387 */ /* 0x000fe20000100a00 */
[----:B------:R0:W-:Y:S03]  /*69780*/  STL.64 [R1+0x5f8], R18 ;  /* 0x0005f81201007387 */ /* 0x0001e60000100a00 */
[----:B0-----:R-:W2:Y:S01]  /*69790*/  LDL.LU.64 R18, [R1+0x4820] ;  /* 0x0048200001127983 */ /* 0x001ea20000300a00 */
[----:B------:R-:W2:Y:S02]  /*697a0*/  LDL.LU.64 R16, [R1+0x4818] ;  /* 0x0048180001107983 */ /* 0x000ea40000300a00 */
[----:B------:R0:W-:Y:S02]  /*697b0*/  STL.64 [R1+0x4778], R48 ;  /* 0x0047783001007387 */ /* 0x0001e40000100a00 */
[----:B0-----:R-:W2:Y:S01]  /*697c0*/  LDL.LU R48, [R1+0x5c0] ;  /* 0x0005c00001307983 */ /* 0x001ea20000300800 */
[----:B------:R-:W2:Y:S02]  /*697d0*/  LDL.LU R49, [R1+0x5c4] ;  /* 0x0005c40001317983 */ /* 0x000ea40000300800 */
[----:B------:R-:W2:Y:S02]  /*697e0*/  LDL.LU R50, [R1+0x5c8] ;  /* 0x0005c80001327983 */ /* 0x000ea40000300800 */
[----:B------:R-:W2:Y:S02]  /*697f0*/  LDL.LU R51, [R1+0x5cc] ;  /* 0x0005cc0001337983 */ /* 0x000ea40000300800 */
[----:B------:R-:W-:-:S02]  /*69800*/  IMAD.MOV.U32 R28, RZ, RZ, R30 ;  /* 0x000000ffff1c7224 */ /* 0x000fc400078e001e */
[----:B------:R-:W-:Y:S01]  /*69810*/  IMAD.MOV.U32 R29, RZ, RZ, R7 ;  /* 0x000000ffff1d7224 */ /* 0x000fe200078e0007 */
[C---:B----4-:R-:W-:Y:S08]  /*69820*/  HMMA.16816.F32.BF16 R24, R40.reuse, R24, R52 ;  /* 0x000000182818723c */ /* 0x050ff00000041834 */
[----:B---3--:R-:W-:Y:S01]  /*69830*/  HMMA.16816.F32.BF16 R28, R40, R28, R32 ;  /* 0x0000001c281c723c */ /* 0x008fe20000041820 */
[----:B------:R-:W3:Y:S01]  /*69840*/  LDL.LU.64 R34, [R1+0x4810] ;  /* 0x0048100001227983 */ /* 0x000ee20000300a00 */
[----:B------:R-:W-:-:S02]  /*69850*/  IMAD.MOV.U32 R4, RZ, RZ, R6 ;  /* 0x000000ffff047224 */ /* 0x000fc400078e0006 */
[----:B------:R-:W-:Y:S02]  /*69860*/  IMAD.MOV.U32 R5, RZ, RZ, R3 ;  /* 0x000000ffff057224 */ /* 0x000fe400078e0003 */
[----:B------:R-:W4:Y:S05]  /*69870*/  LDL.LU.64 R32, [R1+0x4808] ;  /* 0x0048080001207983 */ /* 0x000f2a0000300a00 */
[C---:B------:R-:W-:Y:S11]  /*69880*/  HMMA.16816.F32.BF16 R4, R40.reuse, R4, R20 ;  /* 0x000000042804723c */ /* 0x040ff60000041814 */
[----:B------:R-:W-:Y:S01]  /*69890*/  @!UPT UIADD3 URZ, URZ, URZ, URZ ;  /* 0x0000003f3f3ff290 */ /* 0x000fe2000fffe03f */
[----:B------:R-:W-:Y:S01]  /*698a0*/  STL.64 [R1+0x5e0], R28 ;  /* 0x0005e01c01007387 */ /* 0x000fe20000100a00 */
[----:B------:R0:W-:Y:S02]  /*698b0*/  STL.64 [R1+0x5e8], R30 ;  /* 0x0005e81e01007387 */ /* 0x0001e40000100a00 */
[----:B------:R-:W-:Y:S02]  /*698c0*/  IMAD.MOV.U32 R55, RZ, RZ, R27 ;  /* 0x000000ffff377224 */ /* 0x000fe400078e001b */
[----:B------:R-:W-:Y:S01]  /*698d0*/  IMAD.MOV.U32 R54, RZ, RZ, R26 ;  /* 0x000000ffff367224 */ /* 0x000fe200078e001a */
[----:B0-----:R-:W3:Y:S01]  /*698e0*/  LDL.LU R31, [R1+0x4800] ;  /* 0x00480000011f7983 */ /* 0x001ee20000300800 */
[----:B------:R-:W3:Y:S02]  /*698f0*/  LDL.LU.64 R28, [R1+0x47f8] ;  /* 0x0047f800011c7983 */ /* 0x000ee40000300a00 */
[----:B------:R-:W3:Y:S02]  /*69900*/  LDL.LU.64 R52, [R1+0x47f0] ;  /* 0x0047f00001347983 */ /* 0x000ee40000300a00 */
[----:B------:R0:W-:Y:S01]  /*69910*/  STL.64 [R1+0x5d0], R24 ;  /* 0x0005d01801007387 */ /* 0x0001e20000100a00 */
[----:B------:R-:W3:Y:S04]  /*69920*/  LDL.LU.64 R26, [R1+0x47e8] ;  /* 0x0047e800011a7983 */ /* 0x000ee80000300a00 */
[----:B0-----:R-:W3:Y:S01]  /*69930*/  LDL.LU.64 R24, [R1+0x47e0] ;  /* 0x0047e00001187983 */ /* 0x001ee20000300a00 */
[----:B------:R0:W-:Y:S02]  /*69940*/  STL [R1+0x4274], R55 ;  /* 0x0042743701007387 */ /* 0x0001e40000100800 */
[----:B------:R1:W-:Y:S01]  /*69950*/  STL [R1+0x4270], R54 ;  /* 0x0042703601007387 */ /* 0x0003e20000100800 */
[C---:B--2---:R-:W-:Y:S08]  /*69960*/  HMMA.16816.F32.BF16 R16, R40.reuse, R56, R16 ;  /* 0x000000382810723c */ /* 0x044ff00000041810 */
[----:B------:R-:W-:Y:S11]  /*69970*/  HMMA.16816.F32.BF16 R36, R40, R36, R48 ;  /* 0x000000242824723c */ /* 0x000ff60000041830 */
[----:B------:R-:W-:Y:S05]  /*69980*/  @!UPT UIADD3 URZ, URZ, URZ, URZ ;  /* 0x0000003f3f3ff290 */ /* 0x000fea000fffe03f */
[----:B0-----:R-:W-:Y:S02]  /*69990*/  IMAD.MOV.U32 R55, RZ, RZ, R18 ;  /* 0x000000ffff377224 */ /* 0x001fe400078e0012 */
[----:B-1----:R-:W-:-:S05]  /*699a0*/  IMAD.MOV.U32 R54, RZ, RZ, R19 ;  /* 0x000000ffff367224 */ /* 0x002fca00078e0013 */
[----:B------:R-:W-:Y:S01]  /*699b0*/  STL.64 [R1+0x5c0], R36 ;  /* 0x0005c02401007387 */ /* 0x000fe20000100a00 */
[----:B------:R-:W-:Y:S02]  /*699c0*/  STL.64 [R1+0x5c8], R38 ;  /* 0x0005c82601007387 */ /* 0x000fe40000100a00 */
[----:B------:R0:W-:Y:S02]  /*699d0*/  STL.64 [R1+0x5b0], R16 ;  /* 0x0005b01001007387 */ /* 0x0001e40000100a00 */
[----:B------:R-:W2:Y:S01]  /*699e0*/  LDL.LU R48, [R1+0x3c0] ;  /* 0x0003c00001307983 */ /* 0x000ea20000300800 */
[----:B------:R-:W2:Y:S01]  /*699f0*/  LDL.LU R49, [R1+0x3c4] ;  /* 0x0003c40001317983 */ /* 0x000ea20000300800 */
[----:B------:R-:W2:Y:S02]  /*69a00*/  LDL.LU R50, [R1+0x3c8] ;  /* 0x0003c80001327983 */ /* 0x000ea40000300800 */
[----:B------:R-:W2:Y:S01]  /*69a10*/  LDL.LU R51, [R1+0x3cc] ;  /* 0x0003cc0001337983 */ /* 0x000ea20000300800 */
[----:B0-----:R-:W2:Y:S01]  /*69a20*/  LDL.LU R16, [R1+0x400] ;  /* 0x0004000001107983 */ /* 0x001ea20000300800 */
[----:B------:R-:W2:Y:S02]  /*69a30*/  LDL.LU R17, [R1+0x404] ;  /* 0x0004040001117983 */ /* 0x000ea40000300800 */
[----:B------:R-:W2:Y:S02]  /*69a40*/  LDL.LU R18, [R1+0x408] ;  /* 0x0004080001127983 */ /* 0x000ea40000300800 */
[----:B------:R-:W2:Y:S01]  /*69a50*/  LDL.LU R19, [R1+0x40c] ;  /* 0x00040c0001137983 */ /* 0x000ea20000300800 */
[----:B------:R-:W4:Y:S01]  /*69a60*/  LDL.LU R36, [R1+0x3b0] ;  /* 0x0003b00001247983 */ /* 0x000f220000300800 */
[----:B------:R-:W4:Y:S02]  /*69a70*/  LDL.LU R37, [R1+0x3b4] ;  /* 0x0003b40001257983 */ /* 0x000f240000300800 */
[----:B------:R-:W4:Y:S02]  /*69a80*/  LDL.LU R38, [R1+0x3b8] ;  /* 0x0003b80001267983 */ /* 0x000f240000300800 */
[----:B------:R-:W4:Y:S01]  /*69a90*/  LDL.LU R39, [R1+0x3bc] ;  /* 0x0003bc0001277983 */ /* 0x000f220000300800 */
[----:B------:R-:W-:Y:S01]  /*69aa0*/  STL [R1+0x427c], R54 ;  /* 0x00427c3601007387 */ /* 0x000fe20000100800 */
[----:B------:R-:W-:Y:S02]  /*69ab0*/  STL [R1+0x4278], R55 ;  /* 0x0042783701007387 */ /* 0x000fe40000100800 */
[----:B------:R-:W2:Y:S02]  /*69ac0*/  LDL.LU.64 R22, [R1+0x47d8] ;  /* 0x0047d80001167983 */ /* 0x000ea40000300a00 */
[----:B------:R-:W2:Y:S01]  /*69ad0*/  LDL.LU.64 R20, [R1+0x47d0] ;  /* 0x0047d00001147983 */ /* 0x000ea20000300a00 */
[----:B------:R0:W-:Y:S01]  /*69ae0*/  STL.64 [R1+0x5a0], R4 ;  /* 0x0005a00401007387 */ /* 0x0001e20000100a00 */
[----:B------:R1:W-:Y:S03]  /*69af0*/  STL.64 [R1+0x5a8], R6 ;  /* 0x0005a80601007387 */ /* 0x0003e60000100a00 */
[----:B0-----:R-:W1:Y:S01]  /*69b00*/  LDL.LU.64 R4, [R1+0x47c8] ;  /* 0x0047c80001047983 */ /* 0x001e620000300a00 */
[C---:B---3--:R-:W-:Y:S08]  /*69b10*/  HMMA.16816.F32.BF16 R44, R40.reuse, R52, R44 ;  /* 0x00000034282c723c */ /* 0x048ff0000004182c */
[----:B-1----:R-:W-:Y:S01]  /*69b20*/  HMMA.16816.F32.BF16 R4, R40, R4, R8 ;  /* 0x000000042804723c */ /* 0x002fe20000041808 */
[----:B------:R-:W3:Y:S01]  /*69b30*/  LDL.LU.64 R10, [R1+0x47c0] ;  /* 0x0047c000010a7983 */ /* 0x000ee20000300a00 */
[----:B------:R-:W2:Y:S11]  /*69b40*/  LDL.LU.64 R8, [R1+0x47b8] ;  /* 0x0047b80001087983 */ /* 0x000eb60000300a00 */
[----:B------:R-:W-:Y:S10]  /*69b50*/  @!UPT UIADD3 URZ, URZ, URZ, URZ ;  /* 0x0000003f3f3ff290 */ /* 0x000ff4000fffe03f */
[----:B------:R0:W-:Y:S01]  /*69b60*/  STL.64 [R1+0x590], R4 ;  /* 0x0005900401007387 */ /* 0x0001e20000100a00 */
[----:B------:R-:W-:Y:S02]  /*69b70*/  IMAD.MOV.U32 R54, RZ, RZ, R6 ;  /* 0x000000ffff367224 */ /* 0x000fe400078e0006 */
[----:B------:R-:W-:Y:S02]  /*69b80*/  IMAD.MOV.U32 R55, RZ, RZ, R7 ;  /* 0x000000ffff377224 */ /* 0x000fe400078e0007 */
[----:B------:R-:W2:Y:S04]  /*69b90*/  LDL.LU.64 R6, [R1+0x47b0] ;  /* 0x0047b00001067983 */ /* 0x000ea80000300a00 */
[----:B0-----:R-:W2:Y:S01]  /*69ba0*/  LDL.LU.64 R4, [R1+0x47a8] ;  /* 0x0047a80001047983 */ /* 0x001ea20000300a00 */
[----:B------:R-:W3:Y:S02]  /*69bb0*/  LDL.LU R40, [R1+0x3d0] ;  /* 0x0003d00001287983 */ /* 0x000ee40000300800 */
[----:B------:R-:W3:Y:S02]  /*69bc0*/  LDL.LU R41, [R1+0x3d4] ;  /* 0x0003d40001297983 */ /* 0x000ee40000300800 */
[----:B------:R-:W3:Y:S01]  /*69bd0*/  LDL.LU R42, [R1+0x3d8] ;  /* 0x0003d800012a7983 */ /* 0x000ee20000300800 */
[----:B------:R-:W3:Y:S01]  /*69be0*/  LDL.LU R43, [R1+0x3dc] ;  /* 0x0003dc00012b7983 */ /* 0x000ee20000300800 */
[----:B------:R-:W-:Y:S02]  /*69bf0*/  STL.64 [R1+0x46f0], R54 ;  /* 0x0046f03601007387 */ /* 0x000fe40000100a00 */
[----:B------:R0:W-:Y:S02]  /*69c00*/  STL.64 [R1+0x46e8], R52 ;  /* 0x0046e83401007387 */ /* 0x0001e40000100a00 */
[----:B0-----:R-:W3:Y:S01]  /*69c10*/  LDL.LU R52, [R1+0x3e0] ;  /* 0x0003e00001347983 */ /* 0x001ee20000300800 */
[----:B------:R-:W3:Y:S02]  /*69c20*/  LDL.LU R53, [R1+0x3e4] ;  /* 0x0003e40001357983 */ /* 0x000ee40000300800 */
[----:B------:R-:W3:Y:S02]  /*69c30*/  LDL.LU R54, [R1+0x3e8] ;  /* 0x0003e80001367983 */ /* 0x000ee40000300800 */
[----:B------:R-:W3:Y:S01]  /*69c40*/  LDL.LU R55, [R1+0x3ec] ;  /* 0x0003ec0001377983 */ /* 0x000ee20000300800 */
[----:B------:R-:W-:Y:S01]  /*69c50*/  STL.64 [R1+0x4168], R46 ;  /* 0x0041682e01007387 */ /* 0x000fe20000100a00 */
[----:B------:R0:W-:Y:S03]  /*69c60*/  STL.64 [R1+0x4160], R44 ;  /* 0x0041602c01007387 */ /* 0x0001e60000100a00 */
[----:B0-----:R-:W3:Y:S01]  /*69c70*/  LDL.LU.64 R44, [R1+0xe0] ;  /* 0x0000e000012c7983 */ /* 0x001ee20000300a00 */
[----:B------:R-:W3:Y:S01]  /*69c80*/  LDL.64 R46, [R1+0xe8] ;  /* 0x0000e800012e7983 */ /* 0x000ee20000100a00 */
[C---:B--2---:R-:W-:Y:S02]  /*69c90*/  HMMA.16816.F32.BF16 R16, R4.reuse, R8, R16 ;  /* 0x000000080410723c */ /* 0x044fe40000041810 */
[----:B---3--:R-:W-:Y:S01]  /*69ca0*/  STL.64 [R1+0x4700], R46 ;  /* 0x0047002e01007387 */ /* 0x008fe20000100a00 */
[----:B------:R0:W-:Y:S03]  /*69cb0*/  STL.64 [R1+0x46f8], R44 ;  /* 0x0046f82c01007387 */ /* 0x0001e60000100a00 */
[----:B0-----:R-:W2:Y:S01]  /*69cc0*/  LDL.LU R44, [R1+0x3f0] ;  /* 0x0003f000012c7983 */ /* 0x001ea20000300800 */
[----:B------:R-:W2:Y:S02]  /*69cd0*/  LDL.LU R45, [R1+0x3f4] ;  /* 0x0003f400012d7983 */ /* 0x000ea40000300800 */
[----:B------:R-:W2:Y:S02]  /*69ce0*/  LDL.LU R46, [R1+0x3f8] ;  /* 0x0003f800012e7983 */ /* 0x000ea40000300800 */
[----:B------:R-:W2:Y:S11]  /*69cf0*/  LDL.LU R47, [R1+0x3fc] ;  /* 0x0003fc00012f7983 */ /* 0x000eb60000300800 */
[----:B------:R-:W-:Y:S01]  /*69d00*/  @!UPT UIADD3 URZ, URZ, URZ, URZ ;  /* 0x0000003f3f3ff290 */ /* 0x000fe2000fffe03f */
[----:B------:R-:W-:Y:S01]  /*69d10*/  STL.64 [R1+0x400], R16 ;  /* 0x0004001001007387 */ /* 0x000fe20000100a00 */
[----:B------:R0:W-:Y:S03]  /*69d20*/  STL.64 [R1+0x408], R18 ;  /* 0x0004081201007387 */ /* 0x0001e60000100a00 */
[----:B0-----:R-:W3:Y:S01]  /*69d30*/  LDL.LU.64 R18, [R1+0x47a0] ;  /* 0x0047a00001127983 */ /* 0x001ee20000300a00 */
[----:B------:R-:W2:Y:S02]  /*69d40*/  LDL.LU.64 R16, [R1+0x4798] ;  /* 0x0047980001107983 */ /* 0x000ea40000300a00 */
[----:B------:R-:W-:Y:S02]  /*69d50*/  STL.64 [R1+0x4710], R10 ;  /* 0x0047100a01007387 */ /* 0x000fe40000100a00 */
[----:B------:R2:W-:Y:S02]  /*69d60*/  STL.64 [R1+0x4708], R8 ;  /* 0x0047080801007387 */ /* 0x0005e40000100a00 */
[C---:B--2---:R-:W-:Y:S01]  /*69d70*/  HMMA.16816.F32.BF16 R8, R4.reuse, R16, R44 ;  /* 0x000000100408723c */ /* 0x044fe2000004182c */
[----:B---3--:R-:W-:Y:S01]  /*69d80*/  STL.64 [R1+0x4720], R18 ;  /* 0x0047201201007387 */ /* 0x008fe20000100a00 */
        /* <DEDUP_REMOVED lines=12> */
[----:B------:R-:W-:Y:S03]  /*69e50*/  STL.64 [R1+0x4738], R24 ;  /* 0x0047381801007387 */ /* 0x000fe60000100a00 */
[----:B------:R-:W0:Y:S11]  /*69e60*/  LDSM.16.MT88.4 R40, [R59+0x4000] ;  /* 0x004000003b28783b */ /* 0x000e360000004200 */
[----:B------:R-:W-:Y:S07]  /*69e70*/  @!UPT UIADD3 URZ, URZ, URZ, URZ ;  /* 0x0000003f3f3ff290 */ /* 0x000fee000fffe03f */
[----:B------:R-:W-:Y:S01]  /*69e80*/  STL.64 [R1+0x3d0], R8 ;  /* 0x0003d00801007387 */ /* 0x000fe20000100a00 */
[----:B------:R1:W-:Y:S02]  /*69e90*/  STL.64 [R1+0x3d8], R10 ;  /* 0x0003d80a01007387 */ /* 0x0003e40000100a00 */
[C---:B-1----:R-:W-:Y:S01]  /*69ea0*/  HMMA.16816.F32.BF16 R8, R4.reuse, R28, R48 ;  /* 0x0000001c0408723c */ /* 0x042fe20000041830 */
[----:B------:R-:W-:Y:S01]  /*69eb0*/  STL [R1+0x46d0], R31 ;  /* 0x0046d01f01007387 */ /* 0x000fe20000100800 */
[----:B------:R-:W-:Y:S11]  /*69ec0*/  STL.64 [R1+0x46c8], R28 ;  /* 0x0046c81c01007387 */ /* 0x000ff60000100a00 */
[----:B------:R-:W-:Y:S10]  /*69ed0*/  @!UPT UIADD3 URZ, URZ, URZ, URZ ;  /* 0x0000003f3f3ff290 */ /* 0x000ff4000fffe03f */
[----:B------:R-:W-:Y:S01]  /*69ee0*/  STL.64 [R1+0x3c0], R8 ;  /* 0x0003c00801007387 */ /* 0x000fe20000100a00 */
[----:B------:R4:W-:Y:S02]  /*69ef0*/  STL.64 [R1+0x3c8], R10 ;  /* 0x0003c80a01007387 */ /* 0x0009e40000100a00 */
[----:B----4-:R-:W-:Y:S01]  /*69f00*/  HMMA.16816.F32.BF16 R8, R4, R32, R36 ;  /* 0x000000200408723c */ /* 0x010fe20000041824 */
[----:B------:R-:W-:Y:S01]  /*69f10*/  STL.64 [R1+0x4750], R34 ;  /* 0x0047502201007387 */ /* 0x000fe20000100a00 */
[----:B------:R-:W-:Y:S11]  /*69f20*/  STL.64 [R1+0x4748], R32 ;  /* 0x0047482001007387 */ /* 0x000ff60000100a00 */
[----:B------:R-:W-:Y:S10]  /*69f30*/  @!UPT UIADD3 URZ, URZ, URZ, URZ ;  /* 0x0000003f3f3ff290 */ /* 0x000ff4000fffe03f */
[----:B------:R1:W-:Y:S01]  /*69f40*/  STL.64 [R1+0x3b0], R8 ;  /* 0x0003b00801007387 */ /* 0x0003e20000100a00 */
[----:B------:R2:W-:Y:S03]  /*69f50*/  STL.64 [R1+0x3b8], R10 ;  /* 0x0003b80a01007387 */ /* 0x0005e60000100a00 */
[----:B-1----:R-:W3:Y:S01]  /*69f60*/  LDL.LU R8, [R1+0x6c0] ;  /* 0x0006c00001087983 */ /* 0x002ee20000300800 */
[----:B------:R-:W3:Y:S02]  /*69f70*/  LDL.LU R9, [R1+0x6c4] ;  /* 0x0006c40001097983 */ /* 0x000ee40000300800 */
[----:B--2---:R-:W2:Y:S02]  /*69f80*/  LDL.LU R10, [R1+0x6c8] ;  /* 0x0006c800010a7983 */ /* 0x004ea40000300800 */
[----:B------:R-:W2:Y:S02]  /*69f90*/  LDL.LU R11, [R1+0x6cc] ;  /* 0x0006cc00010b7983 */ /* 0x000ea40000300800 */
[----:B------:R-:W-:Y:S01]  /*69fa0*/  IMAD.MOV.U32 R48, RZ, RZ, R2 ;  /* 0x000000ffff307224 */ /* 0x000fe200078e0002 */
[----:B--2---:R-:W-:Y:S01]  /*69fb0*/  STL.64 [R1+0x4760], R10 ;  /* 0x0047600a01007387 */ /* 0x004fe20000100a00 */
[----:B---3--:R-:W-:Y:S02]  /*69fc0*/  STL.64 [R1+0x4758], R8 ;  /* 0x0047580801007387 */ /* 0x008fe40000100a00 */
[----:B------:R-:W2:Y:S02]  /*69fd0*/  LDL.LU R28, [R1+0x6e0] ;  /* 0x0006e000011c7983 */ /* 0x000ea40000300800 */
[----:B------:R-:W2:Y:S01]  /*69fe0*/  LDL.LU R29, [R1+0x6e4] ;  /* 0x0006e400011d7983 */ /* 0x000ea20000300800 */
[----:B------:R-:W3:Y:S01]  /*69ff0*/  LDL.LU R30, [R1+0x6e8] ;  /* 0x0006e800011e7983 */ /* 0x000ee20000300800 */
[----:B------:R-:W3:Y:S02]  /*6a000*/  LDL.LU R31, [R1+0x6ec] ;  /* 0x0006ec00011f7983 */ /* 0x000ee40000300800 */
[----:B------:R-:W-:-:S05]  /*6a010*/  IMAD.MOV.U32 R49, RZ, RZ, R0 ;  /* 0x000000ffff317224 */ /* 0x000fca00078e0000 */
[----:B------:R-:W-:Y:S04]  /*6a020*/  STL.64 [R1+0x4790], R48 ;  /* 0x0047903001007387 */ /* 0x000fe80000100a00 */
[----:B---3--:R-:W-:Y:S01]  /*6a030*/  STL.64 [R1+0x4770], R30 ;  /* 0x0047701e01007387 */ /* 0x008fe20000100a00 */
[----:B--2---:R1:W-:Y:S03]  /*6a040*/  STL.64 [R1+0x4768], R28 ;  /* 0x0047681c01007387 */ /* 0x0043e60000100a00 */
[----:B-1----:R-:W2:Y:S01]  /*6a050*/  LDL.LU R28, [R1+0x700] ;  /* 0x00070000011c7983 */ /* 0x002ea20000300800 */
[----:B------:R-:W2:Y:S02]  /*6a060*/  LDL.LU R29, [R1+0x704] ;  /* 0x00070400011d7983 */ /* 0x000ea40000300800 */
[----:B------:R-:W3:Y:S02]  /*6a070*/  LDL.LU R30, [R1+0x708] ;  /* 0x00070800011e7983 */ /* 0x000ee40000300800 */
[----:B------:R-:W3:Y:S01]  /*6a080*/  LDL.LU R31, [R1+0x70c] ;  /* 0x00070c00011f7983 */ /* 0x000ee20000300800 */
[----:B------:R-:W4:Y:S01]  /*6a090*/  LDL.LU R48, [R1+0x720] ;  /* 0x0007200001307983 */ /* 0x000f220000300800 */
[----:B------:R-:W4:Y:S02]  /*6a0a0*/  LDL.LU R49, [R1+0x724] ;  /* 0x0007240001317983 */ /* 0x000f240000300800 */
[----:B------:R-:W4:Y:S02]  /*6a0b0*/  LDL.LU R50, [R1+0x728] ;  /* 0x0007280001327983 */ /* 0x000f240000300800 */
[----:B------:R-:W4:Y:S01]  /*6a0c0*/  LDL.LU R51, [R1+0x72c] ;  /* 0x00072c0001337983 */ /* 0x000f220000300800 */
[----:B---3--:R-:W-:Y:S01]  /*6a0d0*/  STL.64 [R1+0x4788], R30 ;  /* 0x0047881e01007387 */ /* 0x008fe20000100a00 */
[----:B--2---:R1:W-:Y:S01]  /*6a0e0*/  STL.64 [R1+0x4780], R28 ;  /* 0x0047801c01007387 */ /* 0x0043e20000100a00 */
[C---:B----4-:R-:W-:Y:S02]  /*6a0f0*/  HMMA.16816.F32.BF16 R48, R4.reuse, R12, R48 ;  /* 0x0000000c0430723c */ /* 0x050fe40000041830 */
[----:B-1----:R-:W2:Y:S01]  /*6a100*/  LDL.LU R28, [R1+0x710] ;  /* 0x00071000011c7983 */ /* 0x002ea20000300800 */
[----:B------:R-:W2:Y:S02]  /*6a110*/  LDL.LU R29, [R1+0x714] ;  /* 0x00071400011d7983 */ /* 0x000ea40000300800 */
[----:B------:R-:W2:Y:S02]  /*6a120*/  LDL.LU R30, [R1+0x718] ;  /* 0x00071800011e7983 */ /* 0x000ea40000300800 */
[----:B------:R-:W2:Y:S01]  /*6a130*/  LDL.LU R31, [R1+0x71c] ;  /* 0x00071c00011f7983 */ /* 0x000ea20000300800 */
[----:B------:R-:W3:Y:S01]  /*6a140*/  LDL.LU R8, [R1+0x6f0] ;  /* 0x0006f00001087983 */ /* 0x000ee20000300800 */
[----:B------:R-:W3:Y:S02]  /*6a150*/  LDL.LU R9, [R1+0x6f4] ;  /* 0x0006f40001097983 */ /* 0x000ee40000300800 */
[----:B------:R-:W3:Y:S02]  /*6a160*/  LDL.LU R10, [R1+0x6f8] ;  /* 0x0006f800010a7983 */ /* 0x000ee40000300800 */
[----:B------:R-:W3:Y:S01]  /*6a170*/  LDL.LU R11, [R1+0x6fc] ;  /* 0x0006fc00010b7983 */ /* 0x000ee20000300800 */
[----:B------:R-:W3:Y:S04]  /*6a180*/  LDL.64 R32, [R1+0x130] ;  /* 0x0001300001207983 */ /* 0x000ee80000100a00 */
[----:B------:R-:W4:Y:S01]  /*6a190*/  LDL.64 R24, [R1+0x120] ;  /* 0x0001200001187983 */ /* 0x000f220000100a00 */
[----:B------:R-:W2:Y:S02]  /*6a1a0*/  LDL.LU R20, [R1+0x6d0] ;  /* 0x0006d00001147983 */ /* 0x000ea40000300800 */
[----:B------:R-:W2:Y:S02]  /*6a1b0*/  LDL.LU R21, [R1+0x6d4] ;  /* 0x0006d40001157983 */ /* 0x000ea40000300800 */
[----:B------:R-:W2:Y:S01]  /*6a1c0*/  LDL.LU R22, [R1+0x6d8] ;  /* 0x0006d80001167983 */ /* 0x000ea20000300800 */
[----:B------:R-:W2:Y:S01]  /*6a1d0*/  LDL.LU R23, [R1+0x6dc] ;  /* 0x0006dc0001177983 */ /* 0x000ea20000300800 */
[----:B------:R-:W2:Y:S02]  /*6a1e0*/  LDL.64 R16, [R1+0x110] ;  /* 0x0001100001107983 */ /* 0x000ea40000100a00 */
[----:B------:R-:W2:Y:S02]  /*6a1f0*/  LDL.64 R44, [R1+0xf0] ;  /* 0x0000f000012c7983 */ /* 0x000ea40000100a00 */
        /* <DEDUP_REMOVED lines=8> */
[----:B0-----:R-:W-:Y:S01]  /*6a280*/  STL.64 [R1+0x4608], R42 ;  /* 0x0046082a01007387 */ /* 0x001fe20000100a00 */
[----:B------:R0:W-:Y:S04]  /*6a290*/  STL.64 [R1+0x4600], R40 ;  /* 0x0046002801007387 */ /* 0x0001e80000100a00 */
[----:B0-----:R-:W2:Y:S01]  /*6a2a0*/  LDL.LU R40, [R1+0x6b0] ;  /* 0x0006b00001287983 */ /* 0x001ea20000300800 */
[----:B------:R-:W2:Y:S02]  /*6a2b0*/  LDL.LU R41, [R1+0x6b4] ;  /* 0x0006b40001297983 */ /* 0x000ea40000300800 */
[----:B------:R-:W2:Y:S02]  /*6a2c0*/  LDL.LU R42, [R1+0x6b8] ;  /* 0x0006b800012a7983 */ /* 0x000ea40000300800 */
[----:B------:R-:W2:Y:S01]  /*6a2d0*/  LDL.LU R43, [R1+0x6bc] ;  /* 0x0006bc00012b7983 */ /* 0x000ea20000300800 */
[----:B------:R0:W-:Y:S01]  /*6a2e0*/  STL.64 [R1+0x720], R48 ;  /* 0x0007203001007387 */ /* 0x0001e20000100a00 */
[----:B------:R2:W-:Y:S03]  /*6a2f0*/  STL.64 [R1+0x728], R50 ;  /* 0x0007283201007387 */ /* 0x0005e60000100a00 */
[----:B0-----:R-:W2:Y:S02]  /*6a300*/  LDL.LU.64 R48, [R1+0x4790] ;  /* 0x0047900001307983 */ /* 0x001ea40000300a00 */
[C---:B--2---:R-:W-:Y:S02]  /*6a310*/  HMMA.16816.F32.BF16 R48, R4.reuse, R48, R28 ;  /* 0x000000300430723c */ /* 0x044fe4000004181c */
[----:B------:R-:W2:Y:S01]  /*6a320*/  LDL.LU.64 R30, [R1+0x4788] ;  /* 0x00478800011e7983 */ /* 0x000ea20000300a00 */
[----:B------:R-:W2:Y:S11]  /*6a330*/  LDL.LU.64 R28, [R1+0x4780] ;  /* 0x00478000011c7983 */ /* 0x000eb60000300a00 */
[----:B------:R-:W-:Y:S09]  /*6a340*/  @!UPT UIADD3 URZ, URZ, URZ, URZ ;  /* 0x0000003f3f3ff290 */ /* 0x000ff2000fffe03f */
[----:B------:R0:W-:Y:S01]  /*6a350*/  STL.64 [R1+0x710], R48 ;  /* 0x0007103001007387 */ /* 0x0001e20000100a00 */
[----:B------:R2:W-:Y:S03]  /*6a360*/  STL.64 [R1+0x718], R50 ;  /* 0x0007183201007387 */ /* 0x0005e60000100a00 */
[----:B0-----:R-:W2:Y:S02]  /*6a370*/  LDL.LU.64 R48, [R1+0x4778] ;  /* 0x0047780001307983 */ /* 0x001ea40000300a00 */
[C---:B--2---:R-:W-:Y:S02]  /*6a380*/  HMMA.16816.F32.BF16 R48, R4.reuse, R48, R28 ;  /* 0x000000300430723c */ /* 0x044fe4000004181c */
[----:B------:R-:W4:Y:S01]  /*6a390*/  LDL.LU.64 R30, [R1+0x4770] ;  /* 0x00477000011e7983 */ /* 0x000f220000300a00 */
[----:B------:R-:W4:Y:S11]  /*6a3a0*/  LDL.LU.64 R28, [R1+0x4768] ;  /* 0x00476800011c7983 */ /* 0x000f360000300a00 */
[----:B------:R-:W-:Y:S09]  /*6a3b0*/  @!UPT UIADD3 URZ, URZ, URZ, URZ ;  /* 0x0000003f3f3ff290 */ /* 0x000ff2000fffe03f */
[----:B------:R-:W-:Y:S01]  /*6a3c0*/  STL.64 [R1+0x700], R48 ;  /* 0x0007003001007387 */ /* 0x000fe20000100a00 */
[----:B------:R0:W-:Y:S03]  /*6a3d0*/  STL.64 [R1+0x708], R50 ;  /* 0x0007083201007387 */ /* 0x0001e60000100a00 */
[----:B0-----:R-:W2:Y:S01]  /*6a3e0*/  LDL R51, [R1+0x2f68] ;  /* 0x002f680001337983 */ /* 0x001ea20000100800 */
[C---:B---3--:R-:W-:Y:S03]  /*6a3f0*/  HMMA.16816.F32.BF16 R8, R4.reuse, R32, R8 ;  /* 0x000000200408723c */ /* 0x048fe60000041808 */
[----:B--2---:R0:W-:Y:S01]  /*6a400*/  STL [R1+0x4610], R51 ;  /* 0x0046103301007387 */ /* 0x0041e20000100800 */
[----:B------:R-:W2:Y:S02]  /*6a410*/  LDL.LU R48, [R1+0x1a0] ;  /* 0x0001a00001307983 */ /* 0x000ea40000300800 */
[----:B------:R-:W2:Y:S02]  /*6a420*/  LDL.LU R49, [R1+0x1a4] ;  /* 0x0001a40001317983 */ /* 0x000ea40000300800 */
[----:B------:R-:W2:Y:S01]  /*6a430*/  LDL.LU R50, [R1+0x1a8] ;  /* 0x0001a80001327983 */ /* 0x000ea20000300800 */
[----:B0-----:R-:W2:Y:S11]  /*6a440*/  LDL.LU R51, [R1+0x1ac] ;  /* 0x0001ac0001337983 */ /* 0x001eb60000300800 */
[----:B------:R-:W-:Y:S03]  /*6a450*/  @!UPT UIADD3 URZ, URZ, URZ, URZ ;  /* 0x0000003f3f3ff290 */ /* 0x000fe6000fffe03f */
[----:B------:R-:W-:Y:S02]  /*6a460*/  STL.64 [R1+0x6f0], R8 ;  /* 0x0006f00801007387 */ /* 0x000fe40000100a00 */
[----:B------:R0:W-:Y:S02]  /*6a470*/  STL.64 [R1+0x6f8], R10 ;  /* 0x0006f80a01007387 */ /* 0x0001e40000100a00 */
[----:B0-----:R-:W3:Y:S01]  /*6a480*/  LDL.LU.64 R10, [R1+0x4760] ;  /* 0x00476000010a7983 */ /* 0x001ee20000300a00 */
[----:B------:R-:W3:Y:S01]  /*6a490*/  LDL.LU.64 R8, [R1+0x4758] ;  /* 0x0047580001087983 */ /* 0x000ee20000300a00 */
[C---:B----4-:R-:W-:Y:S08]  /*6a4a0*/  HMMA.16816.F32.BF16 R28, R4.reuse, R24, R28 ;  /* 0x00000018041c723c */ /* 0x050ff0000004181c */
[C---:B------:R-:W-:Y:S08]  /*6a4b0*/  HMMA.16816.F32.BF16 R20, R4.reuse, R16, R20 ;  /* 0x000000100414723c */ /* 0x040ff00000041814 */
[----:B------:R-:W-:Y:S01]  /*6a4c0*/  HMMA.16816.F32.BF16 R40, R4, R44, R40 ;  /* 0x0000002c0428723c */ /* 0x000fe20000041828 */
[----:B------:R-:W-:-:S02]  /*6a4d0*/  IMAD.MOV.U32 R2, RZ, RZ, R32 ;  /* 0x000000ffff027224 */ /* 0x000fc400078e0020 */
[----:B------:R-:W-:Y:S01]  /*6a4e0*/  IMAD.MOV.U32 R0, RZ, RZ, R33 ;  /* 0x000000ffff007224 */ /* 0x000fe200078e0021 */
[----:B------:R-:W4:Y:S01]  /*6a4f0*/  LDL.LU.64 R34, [R1+0x4750] ;  /* 0x0047500001227983 */ /* 0x000f220000300a00 */
[----:B------:R-:W2:Y:S02]  /*6a500*/  LDL.LU.64 R32, [R1+0x4748] ;  /* 0x0047480001207983 */ /* 0x000ea40000300a00 */
[----:B------:R-:W-:Y:S01]  /*6a510*/  IMAD.MOV.U32 R3, RZ, RZ, R25 ;  /* 0x000000ffff037224 */ /* 0x000fe200078e0019 */
[----:B------:R0:W-:Y:S01]  /*6a520*/  STL.64 [R1+0x6e0], R28 ;  /* 0x0006e01c01007387 */ /* 0x0001e20000100a00 */
[----:B------:R1:W-:Y:S02]  /*6a530*/  STL.64 [R1+0x6e8], R30 ;  /* 0x0006e81e01007387 */ /* 0x0003e40000100a00 */
[----:B------:R-:W2:Y:S02]  /*6a540*/  LDL.LU.64 R26, [R1+0x4740] ;  /* 0x00474000011a7983 */ /* 0x000ea40000300a00 */
[----:B0-----:R-:W-:-:S02]  /*6a550*/  IMAD.MOV.U32 R28, RZ, RZ, R24 ;  /* 0x000000ffff1c7224 */ /* 0x001fc400078e0018 */
[----:B------:R-:W2:Y:S01]  /*6a560*/  LDL.LU.64 R24, [R1+0x4738] ;  /* 0x0047380001187983 */ /* 0x000ea20000300a00 */
[----:B------:R-:W-:Y:S02]  /*6a570*/  STL.64 [R1+0x6d0], R20 ;  /* 0x0006d01401007387 */ /* 0x000fe40000100a00 */
[----:B------:R0:W-:Y:S02]  /*6a580*/  STL.64 [R1+0x6d8], R22 ;  /* 0x0006d81601007387 */ /* 0x0001e40000100a00 */
[----:B-1----:R-:W-:Y:S02]  /*6a590*/  IMAD.MOV.U32 R30, RZ, RZ, R16 ;  /* 0x000000ffff1e7224 */ /* 0x002fe400078e0010 */
[----:B------:R-:W-:Y:S01]  /*6a5a0*/  IMAD.MOV.U32 R29, RZ, RZ, R17 ;  /* 0x000000ffff1d7224 */ /* 0x000fe200078e0011 */
[----:B0-----:R-:W2:Y:S01]  /*6a5b0*/  LDL.LU.64 R22, [R1+0x4730] ;  /* 0x0047300001167983 */ /* 0x001ea20000300a00 */
[----:B------:R-:W2:Y:S02]  /*6a5c0*/  LDL.LU.64 R20, [R1+0x4728] ;  /* 0x0047280001147983 */ /* 0x000ea40000300a00 */
[----:B------:R-:W2:Y:S02]  /*6a5d0*/  LDL.LU.64 R18, [R1+0x4720] ;  /* 0x0047200001127983 */ /* 0x000ea40000300a00 */
[----:B------:R-:W2:Y:S02]  /*6a5e0*/  LDL.LU.64 R16, [R1+0x4718] ;  /* 0x0047180001107983 */ /* 0x000ea40000300a00 */
[----:B------:R-:W-:Y:S01]  /*6a5f0*/  IMAD.MOV.U32 R31, RZ, RZ, R45 ;  /* 0x000000ffff1f7224 */ /* 0x000fe200078e002d */
[----:B---3--:R-:W-:Y:S11]  /*6a600*/  HMMA.16816.F32.BF16 R8, R4, R56, R8 ;  /* 0x000000380408723c */ /* 0x008ff60000041808 */
[----:B------:R-:W-:Y:S11]  /*6a610*/  @!UPT UIADD3 URZ, URZ, URZ, URZ ;  /* 0x0000003f3f3ff290 */ /* 0x000ff6000fffe03f */
[----:B------:R-:W-:Y:S01]  /*6a620*/  @!UPT UIADD3 URZ, URZ, URZ, URZ ;  /* 0x0000003f3f3ff290 */ /* 0x000fe2000fffe03f */
[----:B------:R-:W-:Y:S01]  /*6a630*/  STL.64 [R1+0x6c0], R8 ;  /* 0x0006c00801007387 */ /* 0x000fe20000100a00 */
[----:B------:R0:W-:Y:S03]  /*6a640*/  STL.64 [R1+0x6c8], R10 ;  /* 0x0006c80a01007387 */ /* 0x0001e60000100a00 */
[----:B0-----:R-:W3:Y:S01]  /*6a650*/  LDL.LU.64 R10, [R1+0x4710] ;  /* 0x00471000010a7983 */ /* 0x001ee20000300a00 */
[----:B------:R-:W2:Y:S02]  /*6a660*/  LDL.LU.64 R8, [R1+0x4708] ;  /* 0x0047080001087983 */ /* 0x000ea40000300a00 */
[----:B------:R-:W-:Y:S02]  /*6a670*/  STL.64 [R1+0x4648], R56 ;  /* 0x0046483801007387 */ /* 0x000fe40000100a00 */
[----:B------:R0:W-:Y:S01]  /*6a680*/  STL.64 [R1+0x6b0], R40 ;  /* 0x0006b02801007387 */ /* 0x0001e20000100a00 */
[----:B------:R-:W-:Y:S01]  /*6a690*/  STL.64 [R1+0x6b8], R42 ;  /* 0x0006b82a01007387 */ /* 0x000fe20000100a00 */
[----:B------:R-:W2:Y:S02]  /*6a6a0*/  LDL.LU.64 R46, [R1+0x4700] ;  /* 0x00470000012e7983 */ /* 0x000ea40000300a00 */
[----:B0-----:R-:W-:-:S02]  /*6a6b0*/  IMAD.MOV.U32 R40, RZ, RZ, R44 ;  /* 0x000000ffff287224 */ /* 0x001fc400078e002c */
[----:B------:R-:W2:Y:S02]  /*6a6c0*/  LDL.LU.64 R44, [R1+0x46f8] ;  /* 0x0046f800012c7983 */ /* 0x000ea40000300a00 */
[C---:B--2---:R-:W-:Y:S11]  /*6a6d0*/  HMMA.16816.F32.BF16 R52, R4.reuse, R44, R52 ;  /* 0x0000002c0434723c */ /* 0x044ff60000041834 */
[----:B------:R-:W-:Y:S11]  /*6a6e0*/  @!UPT UIADD3 URZ, URZ, URZ, URZ ;  /* 0x0000003f3f3ff290 */ /* 0x000ff6000fffe03f */
[----:B------:R-:W-:Y:S01]  /*6a6f0*/  @!UPT UIADD3 URZ, URZ, URZ, URZ ;  /* 0x0000003f3f3ff290 */ /* 0x000fe2000fffe03f */
        /* <DEDUP_REMOVED lines=10> */
[----:B--2---:R-:W-:Y:S01]  /*6a7a0*/  HMMA.16816.F32.BF16 R4, R4, R52, R36 ;  /* 0x000000340404723c */ /* 0x004fe20000041824 */
[----:B------:R-:W2:Y:S01]  /*6a7b0*/  LDL.LU.64 R38, [R1+0x46e0] ;  /* 0x0046e00001267983 */ /* 0x000ea20000300a00 */
[----:B------:R-:W2:Y:S11]  /*6a7c0*/  LDL.LU.64 R36, [R1+0x46d8] ;  /* 0x0046d80001247983 */ /* 0x000eb60000300a00 */
[----:B------:R-:W-:Y:S10]  /*6a7d0*/  @!UPT UIADD3 URZ, URZ, URZ, URZ ;  /* 0x0000003f3f3ff290 */ /* 0x000ff4000fffe03f */
[----:B------:R0:W-:Y:S01]  /*6a7e0*/  STL.64 [R1+0x3a0], R4 ;  /* 0x0003a00401007387 */ /* 0x0001e20000100a00 */
[----:B------:R1:W-:Y:S03]  /*6a7f0*/  STL.64 [R1+0x3a8], R6 ;  /* 0x0003a80601007387 */ /* 0x0003e60000100a00 */
[----:B0-----:R-:W2:Y:S01]  /*6a800*/  LDL.LU R4, [R1+0x1c0] ;  /* 0x0001c00001047983 */ /* 0x001ea20000300800 */
[----:B------:R-:W2:Y:S02]  /*6a810*/  LDL.LU R5, [R1+0x1c4] ;  /* 0x0001c40001057983 */ /* 0x000ea40000300800 */
[----:B-1----:R-:W2:Y:S02]  /*6a820*/  LDL.LU R6, [R1+0x1c8] ;  /* 0x0001c80001067983 */ /* 0x002ea40000300800 */
[----:B------:R-:W2:Y:S01]  /*6a830*/  LDL.LU R7, [R1+0x1cc] ;  /* 0x0001cc0001077983 */ /* 0x000ea20000300800 */
[----:B------:R-:W-:Y:S01]  /*6a840*/  STL.64 [R1+0x4630], R54 ;  /* 0x0046303601007387 */ /* 0x000fe20000100a00 */
[----:B------:R-:W-:Y:S02]  /*6a850*/  STL.64 [R1+0x4628], R52 ;  /* 0x0046283401007387 */ /* 0x000fe40000100a00 */
[----:B---3--:R-:W-:Y:S02]  /*6a860*/  STL.64 [R1+0x4640], R10 ;  /* 0x0046400a01007387 */ /* 0x008fe40000100a00 */
[----:B------:R-:W-:Y:S01]  /*6a870*/  STL.64 [R1+0x4638], R8 ;  /* 0x0046380801007387 */ /* 0x000fe20000100a00 */
[C---:B--2---:R-:W-:Y:S11]  /*6a880*/  HMMA.16816.F32.BF16 R4, R36.reuse, R8, R4 ;  /* 0x000000082404723c */ /* 0x044ff60000041804 */
[----:B------:R-:W-:Y:S11]  /*6a890*/  @!UPT UIADD3 URZ, URZ, URZ, URZ ;  /* 0x0000003f3f3ff290 */ /* 0x000ff6000fffe03f */
[----:B------:R-:W-:Y:S01]  /*6a8a0*/  @!UPT UIADD3 URZ, URZ, URZ, URZ ;  /* 0x0000003f3f3ff290 */ /* 0x000fe2000fffe03f */
        /* <DEDUP_REMOVED lines=8> */
[----:B0-----:R-:W-:Y:S01]  /*6a930*/  HMMA.16816.F32.BF16 R4, R36, R20, R48 ;  /* 0x000000142404723c */ /* 0x001fe20000041830 */
[----:B------:R-:W-:Y:S02]  /*6a940*/  IMAD.MOV.U32 R44, RZ, RZ, R40 ;  /* 0x000000ffff2c7224 */ /* 0x000fe400078e0028 */
[----:B------:R-:W-:Y:S01]  /*6a950*/  IMAD.MOV.U32 R45, RZ, RZ, R31 ;  /* 0x000000ffff2d7224 */ /* 0x000fe200078e001f */
[----:B------:R-:W-:Y:S01]  /*6a960*/  STL.64 [R1+0x4668], R22 ;  /* 0x0046681601007387 */ /* 0x000fe20000100a00 */
[----:B------:R0:W-:Y:S11]  /*6a970*/  STL.64 [R1+0x4660], R20 ;  /* 0x0046601401007387 */ /* 0x0001f60000100a00 */
[----:B------:R-:W-:Y:S07]  /*6a980*/  @!UPT UIADD3 URZ, URZ, URZ, URZ ;  /* 0x0000003f3f3ff290 */ /* 0x000fee000fffe03f */
[----:B------:R-:W-:Y:S01]  /*6a990*/  STL.64 [R1+0x1a0], R4 ;  /* 0x0001a00401007387 */ /* 0x000fe20000100a00 */
[----:B------:R-:W-:Y:S02]  /*6a9a0*/  STL.64 [R1+0x1a8], R6 ;  /* 0x0001a80601007387 */ /* 0x000fe40000100a00 */
[----:B------:R1:W-:Y:S02]  /*6a9b0*/  STL.64 [R1+0x4670], R44 ;  /* 0x0046702c01007387 */ /* 0x0003e40000100a00 */
[----:B------:R-:W2:Y:S01]  /*6a9c0*/  LDL.LU R8, [R1+0x890] ;  /* 0x0008900001087983 */ /* 0x000ea20000300800 */
[----:B------:R-:W2:Y:S01]  /*6a9d0*/  LDL.LU R9, [R1+0x894] ;  /* 0x0008940001097983 */ /* 0x000ea20000300800 */
[----:B------:R-:W3:Y:S02]  /*6a9e0*/  LDL.LU R10, [R1+0x898] ;  /* 0x00089800010a7983 */ /* 0x000ee40000300800 */
[----:B------:R-:W3:Y:S02]  /*6a9f0*/  LDL.LU R11, [R1+0x89c] ;  /* 0x00089c00010b7983 */ /* 0x000ee40000300800 */
[----:B------:R-:W-:-:S02]  /*6aa00*/  IMAD.MOV.U32 R56, RZ, RZ, R30 ;  /* 0x000000ffff387224 */ /* 0x000fc400078e001e */
[----:B------:R-:W-:Y:S02]  /*6aa10*/  IMAD.MOV.U32 R57, RZ, RZ, R29 ;  /* 0x000000ffff397224 */ /* 0x000fe400078e001d */
[----:B0-----:R-:W-:Y:S02]  /*6aa20*/  IMAD.MOV.U32 R20, RZ, RZ, R28 ;  /* 0x000000ffff147224 */ /* 0x001fe400078e001c */
[----:B------:R-:W-:Y:S01]  /*6aa30*/  IMAD.MOV.U32 R21, RZ, RZ, R3 ;  /* 0x000000ffff157224 */ /* 0x000fe200078e0003 */
[----:B---3--:R-:W-:Y:S01]  /*6aa40*/  STL.64 [R1+0x4680], R10 ;  /* 0x0046800a01007387 */ /* 0x008fe20000100a00 */
[----:B--2---:R-:W-:Y:S02]  /*6aa50*/  STL.64 [R1+0x4678], R8 ;  /* 0x0046780801007387 */ /* 0x004fe40000100a00 */
[----:B------:R-:W-:Y:S02]  /*6aa60*/  STL.64 [R1+0x4688], R56 ;  /* 0x0046883801007387 */ /* 0x000fe40000100a00 */
[----:B------:R0:W-:Y:S01]  /*6aa70*/  STL.64 [R1+0x4690], R20 ;  /* 0x0046901401007387 */ /* 0x0001e20000100a00 */
[----:B-1----:R-:W2:Y:S01]  /*6aa80*/  LDL.LU R44, [R1+0x8b0] ;  /* 0x0008b000012c7983 */ /* 0x002ea20000300800 */
[----:B------:R-:W2:Y:S02]  /*6aa90*/  LDL.LU R45, [R1+0x8b4] ;  /* 0x0008b400012d7983 */ /* 0x000ea40000300800 */
[----:B------:R-:W3:Y:S02]  /*6aaa0*/  LDL.LU R46, [R1+0x8b8] ;  /* 0x0008b800012e7983 */ /* 0x000ee40000300800 */
[----:B------:R-:W3:Y:S02]  /*6aab0*/  LDL.LU R47, [R1+0x8bc] ;  /* 0x0008bc00012f7983 */ /* 0x000ee40000300800 */
[----:B---3--:R-:W-:Y:S01]  /*6aac0*/  STL.64 [R1+0x46a0], R46 ;  /* 0x0046a02e01007387 */ /* 0x008fe20000100a00 */
[----:B--2---:R-:W-:Y:S02]  /*6aad0*/  STL.64 [R1+0x4698], R44 ;  /* 0x0046982c01007387 */ /* 0x004fe40000100a00 */
[----:B0-----:R-:W2:Y:S02]  /*6aae0*/  LDL.LU R20, [R1+0x8d0] ;  /* 0x0008d00001147983 */ /* 0x001ea40000300800 */
[----:B------:R-:W2:Y:S01]  /*6aaf0*/  LDL.LU R21, [R1+0x8d4] ;  /* 0x0008d40001157983 */ /* 0x000ea20000300800 */
[----:B------:R-:W3:Y:S01]  /*6ab00*/  LDL.LU R22, [R1+0x8d8] ;  /* 0x0008d80001167983 */ /* 0x000ee20000300800 */
[----:B------:R-:W3:Y:S02]  /*6ab10*/  LDL.LU R23, [R1+0x8dc] ;  /* 0x0008dc0001177983 */ /* 0x000ee40000300800 */
[----:B------:R-:W2:Y:S02]  /*6ab20*/  LDL.LU R40, [R1+0x170] ;  /* 0x0001700001287983 */ /* 0x000ea40000300800 */
        /* <DEDUP_REMOVED lines=11> */
[----:B---3--:R-:W-:Y:S01]  /*6abe0*/  STL.64 [R1+0x46b0], R22 ;  /* 0x0046b01601007387 */ /* 0x008fe20000100a00 */
[----:B--2---:R0:W-:Y:S03]  /*6abf0*/  STL.64 [R1+0x46a8], R20 ;  /* 0x0046a81401007387 */ /* 0x0041e60000100a00 */
[----:B0-----:R-:W2:Y:S01]  /*6ac00*/  LDL.LU R20, [R1+0x8e0] ;  /* 0x0008e00001147983 */ /* 0x001ea20000300800 */
[----:B------:R-:W2:Y:S02]  /*6ac10*/  LDL.LU R21, [R1+0x8e4] ;  /* 0x0008e40001157983 */ /* 0x000ea40000300800 */
[----:B------:R-:W3:Y:S02]  /*6ac20*/  LDL.LU R22, [R1+0x8e8] ;  /* 0x0008e80001167983 */ /* 0x000ee40000300800 */
[----:B------:R-:W3:Y:S01]  /*6ac30*/  LDL.LU R23, [R1+0x8ec] ;  /* 0x0008ec0001177983 */ /* 0x000ee20000300800 */
[C---:B----4-:R-:W-:Y:S01]  /*6ac40*/  HMMA.16816.F32.BF16 R28, R36.reuse, R24, R28 ;  /* 0x00000018241c723c */ /* 0x050fe2000004181c */
[----:B---3--:R-:W-:Y:S01]  /*6ac50*/  STL.64 [R1+0x46c0], R22 ;  /* 0x0046c01601007387 */ /* 0x008fe20000100a00 */
[----:B--2---:R0:W-:Y:S03]  /*6ac60*/  STL.64 [R1+0x46b8], R20 ;  /* 0x0046b81401007387 */ /* 0x0041e60000100a00 */
[----:B0-----:R-:W2:Y:S01]  /*6ac70*/  LDL.LU R20, [R1+0x160] ;  /* 0x0001600001147983 */ /* 0x001ea20000300800 */
[----:B------:R-:W2:Y:S02]  /*6ac80*/  LDL.LU R21, [R1+0x164] ;  /* 0x0001640001157983 */ /* 0x000ea40000300800 */
[----:B------:R-:W2:Y:S02]  /*6ac90*/  LDL.LU R22, [R1+0x168] ;  /* 0x0001680001167983 */ /* 0x000ea40000300800 */
[----:B------:R-:W2:Y:S01]  /*6aca0*/  LDL.LU R23, [R1+0x16c] ;  /* 0x00016c0001177983 */ /* 0x000ea20000300800 */
[----:B------:R-:W3:Y:S04]  /*6acb0*/  LDL.64 R44, [R1+0x150] ;  /* 0x00015000012c7983 */ /* 0x000ee80000100a00 */
[----:B------:R-:W4:Y:S01]  /*6acc0*/  LDL.64 R56, [R1+0x140] ;  /* 0x0001400001387983 */ /* 0x000f220000100a00 */
        /* <DEDUP_REMOVED lines=16> */
[----:B------:R-:W-:Y:S02]  /*6add0*/  STL.64 [R1+0x190], R28 ;  /* 0x0001901c01007387 */ /* 0x000fe40000100a00 */
[----:B------:R0:W-:Y:S02]  /*6ade0*/  STL.64 [R1+0x198], R30 ;  /* 0x0001981e01007387 */ /* 0x0001e40000100a00 */
[----:B0-----:R-:W2:Y:S01]  /*6adf0*/  LDL.LU R31, [R1+0x46d0] ;  /* 0x0046d000011f7983 */ /* 0x001ea20000300800 */
[----:B------:R-:W2:Y:S02]  /*6ae00*/  LDL.LU.64 R28, [R1+0x46c8] ;  /* 0x0046c800011c7983 */ /* 0x000ea40000300a00 */
[C---:B--2---:R-:W-:Y:S11]  /*6ae10*/  HMMA.16816.F32.BF16 R4, R36.reuse, R28, R4 ;  /* 0x0000001c2404723c */ /* 0x044ff60000041804 */
[----:B------:R-:W-:Y:S11]  /*6ae20*/  @!UPT UIADD3 URZ, URZ, URZ, URZ ;  /* 0x0000003f3f3ff290 */ /* 0x000ff6000fffe03f */
[----:B------:R-:W-:Y:S01]  /*6ae30*/  @!UPT UIADD3 URZ, URZ, URZ, URZ ;  /* 0x0000003f3f3ff290 */ /* 0x000fe2000fffe03f */
[----:B------:R-:W-:Y:S01]  /*6ae40*/  STL.64 [R1+0x180], R4 ;  /* 0x0001800401007387 */ /* 0x000fe20000100a00 */
[----:B------:R0:W-:Y:S02]  /*6ae50*/  STL.64 [R1+0x188], R6 ;  /* 0x0001880601007387 */ /* 0x0001e40000100a00 */
[C---:B0-----:R-:W-:Y:S01]  /*6ae60*/  HMMA.16816.F32.BF16 R4, R36.reuse, R32, R40 ;  /* 0x000000202404723c */ /* 0x041fe20000041828 */
[----:B------:R-:W2:Y:S07]  /*6ae70*/  LDL.LU R40, [R1+0x860] ;  /* 0x0008600001287983 */ /* 0x000eae0000300800 */
[C---:B------:R-:W-:Y:S11]  /*6ae80*/  HMMA.16816.F32.BF16 R20, R36.reuse, R12, R20 ;  /* 0x0000000c2414723c */ /* 0x040ff60000041814 */
[----:B------:R-:W-:Y:S04]  /*6ae90*/  @!UPT UIADD3 URZ, URZ, URZ, URZ ;  /* 0x0000003f3f3ff290 */ /* 0x000fe8000fffe03f */
[----:B------:R-:W-:Y:S01]  /*6aea0*/  STL.64 [R1+0x170], R4 ;  /* 0x0001700401007387 */ /* 0x000fe20000100a00 */
[----:B------:R-:W-:Y:S02]  /*6aeb0*/  STL.64 [R1+0x178], R6 ;  /* 0x0001780601007387 */ /* 0x000fe40000100a00 */
[----:B------:R-:W0:Y:S04]  /*6aec0*/  LDSM.16.MT88.4 R4, [R59+0x4080] ;  /* 0x004080003b04783b */ /* 0x000e280000004200 */
[----:B------:R-:W2:Y:S01]  /*6aed0*/  LDL.LU R41, [R1+0x864] ;  /* 0x0008640001297983 */ /* 0x000ea20000300800 */
[----:B------:R-:W2:Y:S01]  /*6aee0*/  LDL.LU R42, [R1+0x868] ;  /* 0x00086800012a7983 */ /* 0x000ea20000300800 */
[----:B------:R-:W2:Y:S03]  /*6aef0*/  LDL.LU R43, [R1+0x86c] ;  /* 0x00086c00012b7983 */ /* 0x000ea60000300800 */
[----:B0-----:R-:W-:Y:S01]  /*6af00*/  STL.64 [R1+0x4590], R6 ;  /* 0x0045900601007387 */ /* 0x001fe20000100a00 */
[----:B------:R-:W-:Y:S02]  /*6af10*/  STL.64 [R1+0x4588], R4 ;  /* 0x0045880401007387 */ /* 0x000fe40000100a00 */
[----:B------:R-:W-:Y:S02]  /*6af20*/  STL.64 [R1+0x160], R20 ;  /* 0x0001601401007387 */ /* 0x000fe40000100a00 */
[----:B------:R0:W-:Y:S02]  /*6af30*/  STL.64 [R1+0x168], R22 ;  /* 0x0001681601007387 */ /* 0x0001e40000100a00 */
[----:B0-----:R-:W3:Y:S01]  /*6af40*/  LDL.LU.64 R22, [R1+0x46c0] ;  /* 0x0046c00001167983 */ /* 0x001ee20000300a00 */
[----:B------:R-:W3:Y:S02]  /*6af50*/  LDL.LU.64 R20, [R1+0x46b8] ;  /* 0x0046b80001147983 */ /* 0x000ee40000300a00 */
[----:B---3--:R-:W-:Y:S11]  /*6af60*/  HMMA.16816.F32.BF16 R20, R36, R44, R20 ;  /* 0x0000002c2414723c */ /* 0x008ff60000041814 */
[----:B------:R-:W-:Y:S11]  /*6af70*/  @!UPT UIADD3 URZ, URZ, URZ, URZ ;  /* 0x0000003f3f3ff290 */ /* 0x000ff6000fffe03f */
[----:B------:R-:W-:Y:S01]  /*6af80*/  @!UPT UIADD3 URZ, URZ, URZ, URZ ;  /* 0x0000003f3f3ff290 */ /* 0x000fe2000fffe03f */
[----:B------:R-:W-:Y:S01]  /*6af90*/  STL.64 [R1+0xd0], R20 ;  /* 0x0000d01401007387 */ /* 0x000fe20000100a00 */
[----:B------:R0:W-:Y:S03]  /*6afa0*/  STL.64 [R1+0xd8], R22 ;  /* 0x0000d81601007387 */ /* 0x0001e60000100a00 */
[----:B0-----:R-:W3:Y:S01]  /*6afb0*/  LDL.LU.64 R22, [R1+0x46b0] ;  /* 0x0046b00001167983 */ /* 0x001ee20000300a00 */
[----:B------:R-:W3:Y:S02]  /*6afc0*/  LDL.LU.64 R20, [R1+0x46a8] ;  /* 0x0046a80001147983 */ /* 0x000ee40000300a00 */
[----:B------:R-:W-:Y:S02]  /*6afd0*/  IMAD.MOV.U32 R4, RZ, RZ, R2 ;  /* 0x000000ffff047224 */ /* 0x000fe400078e0002 */
[----:B------:R-:W-:Y:S02]  /*6afe0*/  IMAD.MOV.U32 R5, RZ, RZ, R0 ;  /* 0x000000ffff057224 */ /* 0x000fe400078e0000 */
[----:B------:R-:W-:-:S02]  /*6aff0*/  IMAD.MOV.U32 R2, RZ, RZ, R44 ;  /* 0x000000ffff027224 */ /* 0x000fc400078e002c */
[----:B------:R-:W-:Y:S01]  /*6b000*/  IMAD.MOV.U32 R0, RZ, RZ, R45 ;  /* 0x000000ffff007224 */ /* 0x000fe200078e002d */
[----:B------:R-:W2:Y:S01]  /*6b010*/  LDL.LU.64 R46, [R1+0x46a0] ;  /* 0x0046a000012e7983 */ /* 0x000ea20000300a00 */
[----:B------:R-:W2:Y:S02]  /*6b020*/  LDL.LU.64 R44, [R1+0x4698] ;  /* 0x00469800012c7983 */ /* 0x000ea40000300a00 */
[----:B----4-:R-:W-:Y:S02]  /*6b030*/  IMAD.MOV.U32 R6, RZ, RZ, R56 ;  /* 0x000000ffff067224 */ /* 0x010fe400078e0038 */
[----:B------:R-:W-:Y:S01]  /*6b040*/  IMAD.MOV.U32 R3, RZ, RZ, R57 ;  /* 0x000000ffff037224 */ /* 0x000fe200078e0039 */
[C---:B---3--:R-:W-:Y:S11]  /*6b050*/  HMMA.16816.F32.BF16 R20, R36.reuse, R56, R20 ;  /* 0x000000382414723c */ /* 0x048ff60000041814 */
[----:B------:R-:W-:Y:S11]  /*6b060*/  @!UPT UIADD3 URZ, URZ, URZ, URZ ;  /* 0x0000003f3f3ff290 */ /* 0x000ff6000fffe03f */
[----:B------:R-:W-:Y:S01]  /*6b070*/  @!UPT UIADD3 URZ, URZ, URZ, URZ ;  /* 0x0000003f3f3ff290 */ /* 0x000fe2000fffe03f */
[----:B------:R0:W-:Y:S01]  /*6b080*/  STL.64 [R1+0xc0], R20 ;  /* 0x0000c01401007387 */ /* 0x0001e20000100a00 */
[----:B------:R-:W-:Y:S03]  /*6b090*/  STL.64 [R1+0xc8], R22 ;  /* 0x0000c81601007387 */ /* 0x000fe60000100a00 */
[----:B0-----:R-:W2:Y:S01]  /*6b0a0*/  LDL.LU.64 R20, [R1+0x4690] ;  /* 0x0046900001147983 */ /* 0x001ea20000300a00 */
[----:B------:R-:W3:Y:S01]  /*6b0b0*/  LDL.LU.64 R56, [R1+0x4688] ;  /* 0x0046880001387983 */ /* 0x000ee20000300a00 */
[C---:B------:R-:W-:Y:S11]  /*6b0c0*/  HMMA.16816.F32.BF16 R8, R36.reuse, R4, R8 ;  /* 0x000000042408723c */ /* 0x040ff60000041808 */
[----:B------:R-:W-:Y:S11]  /*6b0d0*/  @!UPT UIADD3 URZ, URZ, URZ, URZ ;  /* 0x0000003f3f3ff290 */ /* 0x000ff6000fffe03f */
[----:B------:R-:W-:Y:S01]  /*6b0e0*/  @!UPT UIADD3 URZ, URZ, URZ, URZ ;  /* 0x0000003f3f3ff290 */ /* 0x000fe2000fffe03f */
[----:B------:R-:W-:Y:S01]  /*6b0f0*/  STL.64 [R1+0xb0], R8 ;  /* 0x0000b00801007387 */ /* 0x000fe20000100a00 */
[----:B------:R0:W-:Y:S03]  /*6b100*/  STL.64 [R1+0xb8], R10 ;  /* 0x0000b80a01007387 */ /* 0x0001e60000100a00 */
[----:B0-----:R-:W4:Y:S01]  /*6b110*/  LDL.LU.64 R10, [R1+0x4680] ;  /* 0x00468000010a7983 */ /* 0x001f220000300a00 */
[----:B------:R-:W4:Y:S02]  /*6b120*/  LDL.LU.64 R8, [R1+0x4678] ;  /* 0x0046780001087983 */ /* 0x000f240000300a00 */
[----:B------:R-:W-:Y:S01]  /*6b130*/  STL.64 [R1+0x45e8], R4 ;  /* 0x0045e80401007387 */ /* 0x000fe20000100a00 */
[C---:B--2---:R-:W-:Y:S08]  /*6b140*/  HMMA.16816.F32.BF16 R20, R36.reuse, R20, R44 ;  /* 0x000000142414723c */ /* 0x044ff0000004182c */
[C---:B---3--:R-:W-:Y:S01]  /*6b150*/  HMMA.16816.F32.BF16 R56, R36.reuse, R56, R16 ;  /* 0x000000382438723c */ /* 0x048fe20000041810 */
[----:B------:R-:W2:Y:S11]  /*6b160*/  LDL.LU.64 R44, [R1+0x4670] ;  /* 0x00467000012c7983 */ /* 0x000eb60000300a00 */
[----:B------:R-:W-:Y:S03]  /*6b170*/  @!UPT UIADD3 URZ, URZ, URZ, URZ ;  /* 0x0000003f3f3ff290 */ /* 0x000fe6000fffe03f */
[----:B------:R-:W-:Y:S01]  /*6b180*/  STL.64 [R1+0xa0], R20 ;  /* 0x0000a01401007387 */ /* 0x000fe20000100a00 */
[----:B------:R0:W-:Y:S03]  /*6b190*/  STL.64 [R1+0xa8], R22 ;  /* 0x0000a81601007387 */ /* 0x0001e60000100a00 */
[----:B0-----:R-:W3:Y:S01]  /*6b1a0*/  LDL.LU.64 R22, [R1+0x4668] ;  /* 0x0046680001167983 */ /* 0x001ee20000300a00 */
[----:B------:R-:W3:Y:S02]  /*6b1b0*/  LDL.LU.64 R20, [R1+0x4660] ;  /* 0x0046600001147983 */ /* 0x000ee40000300a00 */
[----:B------:R-:W3:Y:S02]  /*6b1c0*/  LDL.LU.64 R18, [R1+0x4658] ;  /* 0x0046580001127983 */ /* 0x000ee40000300a00 */
[----:B------:R-:W3:Y:S01]  /*6b1d0*/  LDL.LU.64 R16, [R1+0x4650] ;  /* 0x0046500001107983 */ /* 0x000ee20000300a00 */
[----:B------:R0:W-:Y:S01]  /*6b1e0*/  STL.64 [R1+0x90], R56 ;  /* 0x0000903801007387 */ /* 0x0001e20000100a00 */
[----:B------:R-:W-:Y:S03]  /*6b1f0*/  STL.64 [R1+0x98], R58 ;  /* 0x0000983a01007387 */ /* 0x000fe60000100a00 */
[----:B0-----:R-:W4:Y:S01]  /*6b200*/  LDL.LU.64 R56, [R1+0x4648] ;  /* 0x0046480001387983 */ /* 0x001f220000300a00 */
[C---:B--2---:R-:W-:Y:S08]  /*6b210*/  HMMA.16816.F32.BF16 R44, R36.reuse, R44, R52 ;  /* 0x0000002c242c723c */ /* 0x044ff00000041834 */
[C---:B----4-:R-:W-:Y:S11]  /*6b220*/  HMMA.16816.F32.BF16 R8, R36.reuse, R56, R8 ;  /* 0x000000382408723c */ /* 0x050ff60000041808 */
[----:B------:R-:W-:Y:S11]  /*6b230*/  @!UPT UIADD3 URZ, URZ, URZ, URZ ;  /* 0x0000003f3f3ff290 */ /* 0x000ff6000fffe03f */
[----:B------:R-:W-:Y:S01]  /*6b240*/  @!UPT UIADD3 URZ, URZ, URZ, URZ ;  /* 0x0000003f3f3ff290 */ /* 0x000fe2000fffe03f */
[----:B------:R-:W-:Y:S01]  /*6b250*/  STL.64 [R1+0x80], R8 ;  /* 0x0000800801007387 */ /* 0x000fe20000100a00 */
[----:B------:R0:W-:Y:S03]  /*6b260*/  STL.64 [R1+0x88], R10 ;  /* 0x0000880a01007387 */ /* 0x0001e60000100a00 */
[----:B0-----:R-:W2:Y:S01]  /*6b270*/  LDL.LU.64 R10, [R1+0x4640] ;  /* 0x00464000010a7983 */ /* 0x001ea20000300a00 */
[----:B------:R-:W4:Y:S02]  /*6b280*/  LDL.LU.64 R8, [R1+0x4638] ;  /* 0x0046380001087983 */ /* 0x000f240000300a00 */
[----:B------:R0:W-:Y:S02]  /*6b290*/  STL.64 [R1+0x45c8], R56 ;  /* 0x0045c83801007387 */ /* 0x0001e40000100a00 */
[----:B0-----:R-:W2:Y:S01]  /*6b2a0*/  LDL.LU R56, [R1+0x360] ;  /* 0x0003600001387983 */ /* 0x001ea20000300800 */
[----:B------:R-:W2:Y:S02]  /*6b2b0*/  LDL.LU R57, [R1+0x364] ;  /* 0x0003640001397983 */ /* 0x000ea40000300800 */
[----:B------:R-:W2:Y:S02]  /*6b2c0*/  LDL.LU R58, [R1+0x368] ;  /* 0x00036800013a7983 */ /* 0x000ea40000300800 */
[----:B------:R-:W2:Y:S01]  /*6b2d0*/  LDL.LU R59, [R1+0x36c] ;  /* 0x00036c00013b7983 */ /* 0x000ea20000300800 */
[----:B------:R-:W2:Y:S01]  /*6b2e0*/  LDL.LU.64 R54, [R1+0x4630] ;  /* 0x0046300001367983 */ /* 0x000ea20000300a00 */
[----:B------:R-:W2:Y:S02]  /*6b2f0*/  LDL.LU.64 R52, [R1+0x4628] ;  /* 0x0046280001347983 */ /* 0x000ea40000300a00 */
[----:B------:R-:W-:Y:S02]  /*6b300*/  STL.64 [R1+0x70], R44 ;  /* 0x0000702c01007387 */ /* 0x000fe40000100a00 */
[----:B------:R0:W-:Y:S02]  /*6b310*/  STL.64 [R1+0x78], R46 ;  /* 0x0000782e01007387 */ /* 0x0001e40000100a00 */
[----:B0-----:R-:W2:Y:S01]  /*6b320*/  LDL.LU.64 R46, [R1+0x4620] ;  /* 0x00462000012e7983 */ /* 0x001ea20000300a00 */
[----:B------:R-:W2:Y:S02]  /*6b330*/  LDL.LU.64 R44, [R1+0x4618] ;  /* 0x00461800012c7983 */ /* 0x000ea40000300a00 */
[C---:B--2---:R-:W-:Y:S08]  /*6b340*/  HMMA.16816.F32.BF16 R48, R36.reuse, R44, R48 ;  /* 0x0000002c2430723c */ /* 0x044ff00000041830 */
[----:B------:R-:W-:Y:S11]  /*6b350*/  HMMA.16816.F32.BF16 R36, R36, R52, R40 ;  /* 0x000000342424723c */ /* 0x000ff60000041828 */
[----:B------:R-:W-:Y:S04]  /*6b360*/  @!UPT UIADD3 URZ, URZ, URZ, URZ ;  /* 0x0000003f3f3ff290 */ /* 0x000fe8000fffe03f */
[----:B------:R-:W-:Y:S01]  /*6b370*/  STL.64 [R1+0x580], R48 ;  /* 0x0005803001007387 */ /* 0x000fe20000100a00 */
[----:B------:R0:W-:Y:S03]  /*6b380*/  STL.64 [R1+0x588], R50 ;  /* 0x0005883201007387 */ /* 0x0001e60000100a00 */
[----:B0-----:R-:W2:Y:S01]  /*6b390*/  LDL.LU R51, [R1+0x4610] ;  /* 0x0046100001337983 */ /* 0x001ea20000300800 */
[----:B------:R-:W-:Y:S02]  /*6b3a0*/  STL.64 [R1+0x45b0], R46 ;  /* 0x0045b02e01007387 */ /* 0x000fe40000100a00 */
[----:B------:R0:W-:Y:S02]  /*6b3b0*/  STL.64 [R1+0x45a8], R44 ;  /* 0x0045a82c01007387 */ /* 0x0001e40000100a00 */
[----:B0-----:R-:W2:Y:S01]  /*6b3c0*/  LDL.LU R44, [R1+0x370] ;  /* 0x00037000012c7983 */ /* 0x001ea20000300800 */
[----:B------:R-:W2:Y:S02]  /*6b3d0*/  LDL.LU R45, [R1+0x374] ;  /* 0x00037400012d7983 */ /* 0x000ea40000300800 */
[----:B------:R-:W2:Y:S02]  /*6b3e0*/  LDL.LU R46, [R1+0x378] ;  /* 0x00037800012e7983 */ /* 0x000ea40000300800 */
[----:B------:R-:W2:Y:S01]  /*6b3f0*/  LDL.LU R47, [R1+0x37c] ;  /* 0x00037c00012f7983 */ /* 0x000ea20000300800 */
[----:B------:R-:W2:Y:S01]  /*6b400*/  LDL.LU.64 R42, [R1+0x4608] ;  /* 0x00460800012a7983 */ /* 0x000ea20000300a00 */
[----:B------:R-:W2:Y:S02]  /*6b410*/  LDL.LU.64 R40, [R1+0x4600] ;  /* 0x0046000001287983 */ /* 0x000ea40000300a00 */
[----:B------:R0:W-:Y:S02]  /*6b420*/  STL.64 [R1+0x60], R36 ;  /* 0x0000602401007387 */ /* 0x0001e40000100a00 */
[----:B------:R1:W-:Y:S01]  /*6b430*/  STL.64 [R1+0x68], R38 ;  /* 0x0000682601007387 */ /* 0x0003e20000100a00 */
[----:B0-----:R-:W3:Y:S01]  /*6b440*/  LDL.LU R36, [R1+0x380] ;  /* 0x0003800001247983 */ /* 0x001ee20000300800 */
[----:B------:R-:W3:Y:S02]  /*6b450*/  LDL.LU R37, [R1+0x384] ;  /* 0x0003840001257983 */ /* 0x000ee40000300800 */
[----:B-1----:R-:W3:Y:S02]  /*6b460*/  LDL.LU R38, [R1+0x388] ;  /* 0x0003880001267983 */ /* 0x002ee40000300800 */
[----:B------:R-:W3:Y:S01]  /*6b470*/  LDL.LU R39, [R1+0x38c] ;  /* 0x00038c0001277983 */ /* 0x000ee20000300800 */
[----:B------:R-:W-:Y:S01]  /*6b480*/  STL.64 [R1+0x45a0], R54 ;  /* 0x0045a03601007387 */ /* 0x000fe20000100a00 */
[----:B------:R0:W-:Y:S03]  /*6b490*/  STL.64 [R1+0x4598], R52 ;  /* 0x0045983401007387 */ /* 0x0001e60000100a00 */
[----:B0-----:R-:W2:Y:S01]  /*6b4a0*/  LDL.LU R52, [R1+0x390] ;  /* 0x0003900001347983 */ /* 0x001ea20000300800 */
[----:B------:R-:W2:Y:S02]  /*6b4b0*/  LDL.LU R53, [R1+0x394] ;  /* 0x0003940001357983 */ /* 0x000ea40000300800 */
[----:B------:R-:W2:Y:S02]  /*6b4c0*/  LDL.LU R54, [R1+0x398] ;  /* 0x0003980001367983 */ /* 0x000ea40000300800 */
[----:B------:R-:W2:Y:S01]  /*6b4d0*/  LDL.LU R55, [R1+0x39c] ;  /* 0x00039c0001377983 */ /* 0x000ea20000300800 */
[----:B------:R-:W-:Y:S01]  /*6b4e0*/  STL.64 [R1+0x45c0], R10 ;  /* 0x0045c00a01007387 */ /* 0x000fe20000100a00 */
[----:B----4-:R3:W-:Y:S01]  /*6b4f0*/  STL.64 [R1+0x45b8], R8 ;  /* 0x0045b80801007387 */ /* 0x0107e20000100a00 */
[C---:B--2---:R-:W-:Y:S08]  /*6b500*/  HMMA.16816.F32.BF16 R52, R40.reuse, R8, R52 ;  /* 0x000000082834723c */ /* 0x044ff00000041834 */
[C---:B---3--:R-:W-:Y:S11]  /*6b510*/  HMMA.16816.F32.BF16 R8, R40.reuse, R16, R36 ;  /* 0x000000102808723c */ /* 0x048ff60000041824 */
[----:B------:R-:W-:Y:S04]  /*6b520*/  @!UPT UIADD3 URZ, URZ, URZ, URZ ;  /* 0x0000003f3f3ff290 */ /* 0x000fe8000fffe03f */
[----:B------:R-:W-:Y:S01]  /*6b530*/  STL.64 [R1+0x390], R52 ;  /* 0x0003903401007387 */ /* 0x000fe20000100a00 */
[----:B------:R-:W-:Y:S02]  /*6b540*/  STL.64 [R1+0x398], R54 ;  /* 0x0003983601007387 */ /* 0x000fe40000100a00 */
[----:B------:R-:W-:Y:S02]  /*6b550*/  STL.64 [R1+0x4580], R18 ;  /* 0x0045801201007387 */ /* 0x000fe40000100a00 */
[----:B------:R0:W-:Y:S03]  /*6b560*/  STL.64 [R1+0x4578], R16 ;  /* 0x0045781001007387 */ /* 0x0001e60000100a00 */
[----:B------:R-:W-:Y:S01]  /*6b570*/  STL.64 [R1+0x380], R8 ;  /* 0x0003800801007387 */ /* 0x000fe20000100a00 */
[----:B------:R1:W-:Y:S03]  /*6b580*/  STL.64 [R1+0x388], R10 ;  /* 0x0003880a01007387 */ /* 0x0003e60000100a00 */
[----:B0-----:R-:W2:Y:S01]  /*6b590*/  LDL.64 R16, [R1+0x110] ;  /* 0x0001100001107983 */ /* 0x001ea20000100a00 */
[C---:B-1----:R-:W-:Y:S03]  /*6b5a0*/  HMMA.16816.F32.BF16 R8, R40.reuse, R20, R44 ;  /* 0x000000142808723c */ /* 0x042fe6000004182c */
[----:B--2---:R-:W-:Y:S11]  /*6b5b0*/  STL.64 [R1+0x45d0], R16 ;  /* 0x0045d01001007387 */ /* 0x004ff60000100a00 */
[----:B------:R-:W-:Y:S09]  /*6b5c0*/  @!UPT UIADD3 URZ, URZ, URZ, URZ ;  /* 0x0000003f3f3ff290 */ /* 0x000ff2000fffe03f */
[----:B------:R-:W-:Y:S02]  /*6b5d0*/  STL.64 [R1+0x370], R8 ;  /* 0x0003700801007387 */ /* 0x000fe40000100a00 */
[----:B------:R0:W-:Y:S02]  /*6b5e0*/  STL.64 [R1+0x378], R10 ;  /* 0x0003780a01007387 */ /* 0x0001e40000100a00 */
[----:B0-----:R-:W-:Y:S01]  /*6b5f0*/  HMMA.16816.F32.BF16 R8, R40, R24, R56 ;  /* 0x000000182808723c */ /* 0x001fe20000041838 */
[----:B------:R-:W-:Y:S01]  /*6b600*/  STL.64 [R1+0x4570], R22 ;  /* 0x0045701601007387 */ /* 0x000fe20000100a00 */
[----:B------:R0:W-:Y:S03]  /*6b610*/  STL.64 [R1+0x4568], R20 ;  /* 0x0045681401007387 */ /* 0x0001e60000100a00 */
[----:B0-----:R-:W2:Y:S11]  /*6b620*/  LDL.LU R20, [R1+0x350] ;  /* 0x0003500001147983 */ /* 0x001eb60000300800 */
[----:B------:R-:W-:Y:S07]  /*6b630*/  @!UPT UIADD3 URZ, URZ, URZ, URZ ;  /* 0x0000003f3f3ff290 */ /* 0x000fee000fffe03f */
[----:B------:R0:W-:Y:S01]  /*6b640*/  STL.64 [R1+0x360], R8 ;  /* 0x0003600801007387 */ /* 0x0001e20000100a00 */
[----:B------:R1:W-:Y:S02]  /*6b650*/  STL.64 [R1+0x368], R10 ;  /* 0x0003680a01007387 */ /* 0x0003e40000100a00 */
[----:B------:R-:W2:Y:S02]  /*6b660*/  LDL.LU R21, [R1+0x354] ;  /* 0x0003540001157983 */ /* 0x000ea40000300800 */
[----:B------:R-:W2:Y:S01]  /*6b670*/  LDL.LU R22, [R1+0x358] ;  /* 0x0003580001167983 */ /* 0x000ea20000300800 */
[----:B------:R-:W2:Y:S01]  /*6b680*/  LDL.LU R23, [R1+0x35c] ;  /* 0x00035c0001177983 */ /* 0x000ea20000300800 */
        /* <DEDUP_REMOVED lines=8> */
[----:B0-----:R-:W2:Y:S02]  /*6b710*/  LDL.LU R8, [R1+0x330] ;  /* 0x0003300001087983 */ /* 0x001ea40000300800 */
[----:B------:R-:W2:Y:S02]  /*6b720*/  LDL.LU R9, [R1+0x334] ;  /* 0x0003340001097983 */ /* 0x000ea40000300800 */
[----:B-1----:R-:W2:Y:S01]  /*6b730*/  LDL.LU R10, [R1+0x338] ;  /* 0x00033800010a7983 */ /* 0x002ea20000300800 */
[----:B------:R-:W2:Y:S01]  /*6b740*/  LDL.LU R11, [R1+0x33c] ;  /* 0x00033c00010b7983 */ /* 0x000ea20000300800 */
[----:B------:R-:W-:Y:S02]  /*6b750*/  STL.64 [R1+0x45e0], R26 ;  /* 0x0045e01a01007387 */ /* 0x000fe40000100a00 */
[----:B------:R0:W-:Y:S02]  /*6b760*/  STL.64 [R1+0x45d8], R24 ;  /* 0x0045d81801007387 */ /* 0x0001e40000100a00 */
[----:B0-----:R-:W2:Y:S01]  /*6b770*/  LDL.LU R24, [R1+0x670] ;  /* 0x0006700001187983 */ /* 0x001ea20000300800 */
[----:B------:R-:W2:Y:S02]  /*6b780*/  LDL.LU R25, [R1+0x674] ;  /* 0x0006740001197983 */ /* 0x000ea40000300800 */
[----:B------:R-:W2:Y:S02]  /*6b790*/  LDL.LU R26, [R1+0x678] ;  /* 0x00067800011a7983 */ /* 0x000ea40000300800 */
[----:B------:R-:W2:Y:S02]  /*6b7a0*/  LDL.LU R27, [R1+0x67c] ;  /* 0x00067c00011b7983 */ /* 0x000ea40000300800 */
[----:B------:R-:W-:-:S02]  /*6b7b0*/  IMAD.MOV.U32 R44, RZ, RZ, R2 ;  /* 0x000000ffff2c7224 */ /* 0x000fc400078e0002 */
[----:B------:R-:W-:Y:S01]  /*6b7c0*/  IMAD.MOV.U32 R45, RZ, RZ, R0 ;  /* 0x000000ffff2d7224 */ /* 0x000fe200078e0000 */
[----:B--2---:R-:W-:Y:S01]  /*6b7d0*/  STL.64 [R1+0x45f8], R26 ;  /* 0x0045f81a01007387 */ /* 0x004fe20000100a00 */
[----:B------:R0:W-:Y:S03]  /*6b7e0*/  STL.64 [R1+0x45f0], R24 ;  /* 0x0045f01801007387 */ /* 0x0001e60000100a00 */
[----:B0-----:R-:W2:Y:S01]  /*6b7f0*/  LDL.LU R24, [R1+0x680] ;  /* 0x0006800001187983 */ /* 0x001ea20000300800 */
[----:B------:R-:W2:Y:S02]  /*6b800*/  LDL.LU R25, [R1+0x684] ;  /* 0x0006840001197983 */ /* 0x000ea40000300800 */
[----:B------:R-:W2:Y:S02]  /*6b810*/  LDL.LU R26, [R1+0x688] ;  /* 0x00068800011a7983 */ /* 0x000ea40000300800 */
[----:B------:R-:W2:Y:S01]  /*6b820*/  LDL.LU R27, [R1+0x68c] ;  /* 0x00068c00011b7983 */ /* 0x000ea20000300800 */
[C---:B------:R-:W-:Y:S08]  /*6b830*/  HMMA.16816.F32.BF16 R20, R40.reuse, R28, R20 ;  /* 0x0000001c2814723c */ /* 0x040ff00000041814 */
[C---:B---3--:R-:W-:Y:S01]  /*6b840*/  HMMA.16816.F32.BF16 R36, R40.reuse, R32, R36 ;  /* 0x000000202824723c */ /* 0x048fe20000041824 */
[----:B------:R-:W3:Y:S01]  /*6b850*/  LDL.LU R16, [R1+0x660] ;  /* 0x0006600001107983 */ /* 0x000ee20000300800 */
[----:B------:R-:W3:Y:S02]  /*6b860*/  LDL.LU R17, [R1+0x664] ;  /* 0x0006640001117983 */ /* 0x000ee40000300800 */
[----:B------:R-:W3:Y:S02]  /*6b870*/  LDL.LU R18, [R1+0x668] ;  /* 0x0006680001127983 */ /* 0x000ee40000300800 */
[----:B------:R-:W3:Y:S01]  /*6b880*/  LDL.LU R19, [R1+0x66c] ;  /* 0x00066c0001137983 */ /* 0x000ee20000300800 */
[----:B------:R-:W3:Y:S08]  /*6b890*/  LDL.64 R56, [R1+0x120] ;  /* 0x0001200001387983 */ /* 0x000ef00000100a00 */
[----:B------:R0:W-:Y:S01]  /*6b8a0*/  STL.64 [R1+0x350], R20 ;  /* 0x0003501401007387 */ /* 0x0001e20000100a00 */
[----:B------:R1:W-:Y:S03]  /*6b8b0*/  STL.64 [R1+0x358], R22 ;  /* 0x0003581601007387 */ /* 0x0003e60000100a00 */
[----:B0-----:R-:W3:Y:S04]  /*6b8c0*/  LDL.LU R20, [R1+0x640] ;  /* 0x0006400001147983 */ /* 0x001ee80000300800 */
[----:B------:R-:W-:Y:S02]  /*6b8d0*/  STL.64 [R1+0x340], R36 ;  /* 0x0003402401007387 */ /* 0x000fe40000100a00 */
[----:B------:R-:W-:Y:S02]  /*6b8e0*/  STL.64 [R1+0x348], R38 ;  /* 0x0003482601007387 */ /* 0x000fe40000100a00 */
[----:B------:R-:W0:Y:S01]  /*6b8f0*/  LDSM.16.MT88.4 R36, [R51+0x4000] ;  /* 0x004000003324783b */ /* 0x000e220000004200 */
[C---:B------:R-:W-:Y:S08]  /*6b900*/  HMMA.16816.F32.BF16 R8, R40.reuse, R12, R8 ;  /* 0x0000000c2808723c */ /* 0x040ff00000041808 */
[----:B----4-:R-:W-:Y:S01]  /*6b910*/  HMMA.16816.F32.BF16 R44, R40, R44, R52 ;  /* 0x0000002c282c723c */ /* 0x010fe20000041834 */
[----:B------:R-:W-:-:S02]  /*6b920*/  IMAD.MOV.U32 R4, RZ, RZ, R6 ;  /* 0x000000ffff047224 */ /* 0x000fc400078e0006 */
[----:B------:R-:W-:Y:S01]  /*6b930*/  IMAD.MOV.U32 R5, RZ, RZ, R3 ;  /* 0x000000ffff057224 */ /* 0x000fe200078e0003 */
[----:B------:R-:W4:Y:S01]  /*6b940*/  LDL.LU R21, [R1+0x644] ;  /* 0x0006440001157983 */ /* 0x000f220000300800 */
[----:B-1----:R-:W4:Y:S02]  /*6b950*/  LDL.LU R22, [R1+0x648] ;  /* 0x0006480001167983 */ /* 0x002f240000300800 */
[----:B------:R-:W4:Y:S01]  /*6b960*/  LDL.LU R23, [R1+0x64c] ;  /* 0x00064c0001177983 */ /* 0x000f220000300800 */
[----:B0-----:R-:W-:Y:S01]  /*6b970*/  STL.64 [R1+0x4498], R38 ;  /* 0x0044982601007387 */ /* 0x001fe20000100a00 */
[----:B------:R0:W-:Y:S03]  /*6b980*/  STL.64 [R1+0x4490], R36 ;  /* 0x0044902401007387 */ /* 0x0001e60000100a00 */
[----:B0-----:R-:W4:Y:S01]  /*6b990*/  LDL.LU R36, [R1+0x650] ;  /* 0x0006500001247983 */ /* 0x001f220000300800 */
[----:B------:R-:W4:Y:S02]  /*6b9a0*/  LDL.LU R37, [R1+0x654] ;  /* 0x0006540001257983 */ /* 0x000f240000300800 */
[----:B------:R-:W4:Y:S02]  /*6b9b0*/  LDL.LU R38, [R1+0x658] ;  /* 0x0006580001267983 */ /* 0x000f240000300800 */
[----:B------:R-:W4:Y:S01]  /*6b9c0*/  LDL.LU R39, [R1+0x65c] ;  /* 0x00065c0001277983 */ /* 0x000f220000300800 */
[----:B------:R0:W-:Y:S01]  /*6b9d0*/  STL.64 [R1+0x330], R8 ;  /* 0x0003300801007387 */ /* 0x0001e20000100a00 */
[----:B------:R1:W-:Y:S03]  /*6b9e0*/  STL.64 [R1+0x338], R10 ;  /* 0x0003380a01007387 */ /* 0x0003e60000100a00 */
[----:B0-----:R-:W4:Y:S01]  /*6b9f0*/  LDL.LU R8, [R1+0x630] ;  /* 0x0006300001087983 */ /* 0x001f220000300800 */
[----:B------:R0:W-:Y:S02]  /*6ba00*/  STL.64 [R1+0x690], R44 ;  /* 0x0006902c01007387 */ /* 0x0001e40000100a00 */
[----:B------:R-:W-:Y:S02]  /*6ba10*/  STL.64 [R1+0x698], R46 ;  /* 0x0006982e01007387 */ /* 0x000fe40000100a00 */
[----:B------:R-:W4:Y:S01]  /*6ba20*/  LDL.LU R9, [R1+0x634] ;  /* 0x0006340001097983 */ /* 0x000f220000300800 */
[----:B-1----:R-:W4:Y:S01]  /*6ba30*/  LDL.LU R10, [R1+0x638] ;  /* 0x00063800010a7983 */ /* 0x002f220000300800 */
[----:B------:R-:W4:Y:S03]  /*6ba40*/  LDL.LU R11, [R1+0x63c] ;  /* 0x00063c00010b7983 */ /* 0x000f260000300800 */
[----:B0-----:R-:W4:Y:S01]  /*6ba50*/  LDL.64 R44, [R1+0xf0] ;  /* 0x0000f000012c7983 */ /* 0x001f220000100a00 */
[----:B------:R-:W4:Y:S02]  /*6ba60*/  LDL.LU R52, [R1+0x620] ;  /* 0x0006200001347983 */ /* 0x000f240000300800 */
[----:B------:R-:W4:Y:S02]  /*6ba70*/  LDL.LU R53, [R1+0x624] ;  /* 0x0006240001357983 */ /* 0x000f240000300800 */
[----:B------:R-:W4:Y:S01]  /*6ba80*/  LDL.LU R54, [R1+0x628] ;  /* 0x0006280001367983 */ /* 0x000f220000300800 */
[----:B------:R-:W4:Y:S01]  /*6ba90*/  LDL.LU R55, [R1+0x62c] ;  /* 0x00062c0001377983 */ /* 0x000f220000300800 */
[C---:B--2---:R-:W-:Y:S03]  /*6baa0*/  HMMA.16816.F32.BF16 R4, R40.reuse, R4, R24 ;  /* 0x000000042804723c */ /* 0x044fe60000041818 */
[----:B------:R-:W2:Y:S01]  /*6bab0*/  LDL.LU.64 R26, [R1+0x45f8] ;  /* 0x0045f800011a7983 */ /* 0x000ea20000300a00 */
[----:B------:R-:W2:Y:S11]  /*6bac0*/  LDL.LU.64 R24, [R1+0x45f0] ;  /* 0x0045f00001187983 */ /* 0x000eb60000300a00 */
[----:B------:R-:W-:Y:S08]  /*6bad0*/  @!UPT UIADD3 URZ, URZ, URZ, URZ ;  /* 0x0000003f3f3ff290 */ /* 0x000ff0000fffe03f */
[----:B------:R0:W-:Y:S01]  /*6bae0*/  STL.64 [R1+0x680], R4 ;  /* 0x0006800401007387 */ /* 0x0001e20000100a00 */
[----:B------:R2:W-:Y:S03]  /*6baf0*/  STL.64 [R1+0x688], R6 ;  /* 0x0006880601007387 */ /* 0x0005e60000100a00 */
[----:B0-----:R-:W2:Y:S01]  /*6bb00*/  LDL.LU.64 R4, [R1+0x45e8] ;  /* 0x0045e80001047983 */ /* 0x001ea20000300a00 */
[----:B---3--:R-:W-:Y:S01]  /*6bb10*/  HMMA.16816.F32.BF16 R16, R40, R56, R16 ;  /* 0x000000382810723c */ /* 0x008fe20000041810 */
[----:B------:R-:W-:Y:S02]  /*6bb20*/  IMAD.MOV.U32 R2, RZ, RZ, R56 ;  /* 0x000000ffff027224 */ /* 0x000fe400078e0038 */
[----:B------:R-:W-:-:S05]  /*6bb30*/  IMAD.MOV.U32 R0, RZ, RZ, R57 ;  /* 0x000000ffff007224 */ /* 0x000fca00078e0039 */
[C---:B--2---:R-:W-:Y:S01]  /*6bb40*/  HMMA.16816.F32.BF16 R4, R40.reuse, R4, R24 ;  /* 0x000000042804723c */ /* 0x044fe20000041818 */
[----:B------:R-:W2:Y:S01]  /*6bb50*/  LDL.LU.64 R26, [R1+0x45e0] ;  /* 0x0045e000011a7983 */ /* 0x000ea20000300a00 */
[----:B------:R-:W3:Y:S11]  /*6bb60*/  LDL.LU.64 R24, [R1+0x45d8] ;  /* 0x0045d80001187983 */ /* 0x000ef60000300a00 */
[----:B------:R-:W-:Y:S10]  /*6bb70*/  @!UPT UIADD3 URZ, URZ, URZ, URZ ;  /* 0x0000003f3f3ff290 */ /* 0x000ff4000fffe03f */
[----:B------:R0:W-:Y:S01]  /*6bb80*/  STL.64 [R1+0x670], R4 ;  /* 0x0006700401007387 */ /* 0x0001e20000100a00 */
[----:B------:R1:W-:Y:S03]  /*6bb90*/  STL.64 [R1+0x678], R6 ;  /* 0x0006780601007387 */ /* 0x0003e60000100a00 */
[----:B0-----:R-:W2:Y:S01]  /*6bba0*/  LDL.LU R4, [R1+0x320] ;  /* 0x0003200001047983 */ /* 0x001ea20000300800 */
[----:B------:R-:W2:Y:S02]  /*6bbb0*/  LDL.LU R5, [R1+0x324] ;  /* 0x0003240001057983 */ /* 0x000ea40000300800 */
[----:B-1----:R-:W2:Y:S02]  /*6bbc0*/  LDL.LU R6, [R1+0x328] ;  /* 0x0003280001067983 */ /* 0x002ea40000300800 */
[----:B------:R-:W2:Y:S01]  /*6bbd0*/  LDL.LU R7, [R1+0x32c] ;  /* 0x00032c0001077983 */ /* 0x000ea20000300800 */
[----:B------:R0:W-:Y:S01]  /*6bbe0*/  STL.64 [R1+0x660], R16 ;  /* 0x0006601001007387 */ /* 0x0001e20000100a00 */
[----:B------:R1:W-:Y:S03]  /*6bbf0*/  STL.64 [R1+0x668], R18 ;  /* 0x0006681201007387 */ /* 0x0003e60000100a00 */
[----:B0-----:R-:W2:Y:S01]  /*6bc00*/  LDL.LU.64 R16, [R1+0x45d0] ;  /* 0x0045d00001107983 */ /* 0x001ea20000300a00 */
[----:B------:R-:W3:Y:S01]  /*6bc10*/  LDL.LU.64 R56, [R1+0x45c8] ;  /* 0x0045c80001387983 */ /* 0x000ee20000300a00 */
[C---:B----4-:R-:W-:Y:S08]  /*6bc20*/  HMMA.16816.F32.BF16 R8, R40.reuse, R44, R8 ;  /* 0x0000002c2808723c */ /* 0x050ff00000041808 */
[C---:B--2---:R-:W-:Y:S08]  /*6bc30*/  HMMA.16816.F32.BF16 R36, R40.reuse, R16, R36 ;  /* 0x000000102824723c */ /* 0x044ff00000041824 */
[----:B---3--:R-:W-:Y:S01]  /*6bc40*/  HMMA.16816.F32.BF16 R20, R40, R56, R20 ;  /* 0x000000382814723c */ /* 0x008fe20000041814 */
[----:B------:R-:W-:-:S02]  /*6bc50*/  IMAD.MOV.U32 R30, RZ, RZ, R16 ;  /* 0x000000ffff1e7224 */ /* 0x000fc400078e0010 */
[----:B------:R-:W-:Y:S11]  /*6bc60*/  IMAD.MOV.U32 R3, RZ, RZ, R17 ;  /* 0x000000ffff037224 */ /* 0x000ff600078e0011 */
[----:B------:R-:W-:Y:S01]  /*6bc70*/  @!UPT UIADD3 URZ, URZ, URZ, URZ ;  /* 0x0000003f3f3ff290 */ /* 0x000fe2000fffe03f */
[----:B------:R0:W-:Y:S01]  /*6bc80*/  STL.64 [R1+0x650], R36 ;  /* 0x0006502401007387 */ /* 0x0001e20000100a00 */
[----:B------:R-:W-:Y:S02]  /*6bc90*/  STL.64 [R1+0x658], R38 ;  /* 0x0006582601007387 */ /* 0x000fe40000100a00 */
[----:B------:R-:W2:Y:S02]  /*6bca0*/  LDL.LU R16, [R1+0x570] ;  /* 0x0005700001107983 */ /* 0x000ea40000300800 */
[----:B------:R-:W2:Y:S01]  /*6bcb0*/  LDL.LU R17, [R1+0x574] ;  /* 0x0005740001117983 */ /* 0x000ea20000300800 */
[----:B-1----:R-:W2:Y:S01]  /*6bcc0*/  LDL.LU R18, [R1+0x578] ;  /* 0x0005780001127983 */ /* 0x002ea20000300800 */
[----:B------:R-:W2:Y:S02]  /*6bcd0*/  LDL.LU R19, [R1+0x57c] ;  /* 0x00057c0001137983 */ /* 0x000ea40000300800 */
[----:B------:R1:W-:Y:S02]  /*6bce0*/  STL.64 [R1+0x640], R20 ;  /* 0x0006401401007387 */ /* 0x0003e40000100a00 */
[----:B------:R3:W-:Y:S02]  /*6bcf0*/  STL.64 [R1+0x648], R22 ;  /* 0x0006481601007387 */ /* 0x0007e40000100a00 */
[----:B0-----:R-:W-:-:S02]  /*6bd00*/  IMAD.MOV.U32 R37, RZ, RZ, R56 ;  /* 0x000000ffff257224 */ /* 0x001fc400078e0038 */
[----:B------:R-:W-:Y:S01]  /*6bd10*/  IMAD.MOV.U32 R36, RZ, RZ, R57 ;  /* 0x000000ffff247224 */ /* 0x000fe200078e0039 */
[----:B-1----:R-:W4:Y:S01]  /*6bd20*/  LDL.LU R20, [R1+0x560] ;  /* 0x0005600001147983 */ /* 0x002f220000300800 */
[----:B------:R-:W4:Y:S02]  /*6bd30*/  LDL.LU R21, [R1+0x564] ;  /* 0x0005640001157983 */ /* 0x000f240000300800 */
[----:B---3--:R-:W4:Y:S02]  /*6bd40*/  LDL.LU R22, [R1+0x568] ;  /* 0x0005680001167983 */ /* 0x008f240000300800 */
[----:B------:R-:W4:Y:S01]  /*6bd50*/  LDL.LU R23, [R1+0x56c] ;  /* 0x00056c0001177983 */ /* 0x000f220000300800 */
[----:B------:R-:W3:Y:S01]  /*6bd60*/  LDL.LU R56, [R1+0x510] ;  /* 0x0005100001387983 */ /* 0x000ee20000300800 */
[----:B------:R-:W3:Y:S02]  /*6bd70*/  LDL.LU R57, [R1+0x514] ;  /* 0x0005140001397983 */ /* 0x000ee40000300800 */
[----:B------:R-:W3:Y:S02]  /*6bd80*/  LDL.LU R58, [R1+0x518] ;  /* 0x00051800013a7983 */ /* 0x000ee40000300800 */
[----:B------:R-:W3:Y:S01]  /*6bd90*/  LDL.LU R59, [R1+0x51c] ;  /* 0x00051c00013b7983 */ /* 0x000ee20000300800 */
[----:B------:R-:W-:Y:S01]  /*6bda0*/  STL.64 [R1+0x630], R8 ;  /* 0x0006300801007387 */ /* 0x000fe20000100a00 */
[----:B------:R0:W-:Y:S02]  /*6bdb0*/  STL.64 [R1+0x638], R10 ;  /* 0x0006380a01007387 */ /* 0x0001e40000100a00 */
[----:B------:R-:W-:-:S02]  /*6bdc0*/  IMAD.MOV.U32 R39, RZ, RZ, R44 ;  /* 0x000000ffff277224 */ /* 0x000fc400078e002c */
[----:B------:R-:W-:Y:S01]  /*6bdd0*/  IMAD.MOV.U32 R38, RZ, RZ, R45 ;  /* 0x000000ffff267224 */ /* 0x000fe200078e002d */
[----:B0-----:R-:W2:Y:S01]  /*6bde0*/  LDL.LU.64 R10, [R1+0x45c0] ;  /* 0x0045c000010a7983 */ /* 0x001ea20000300a00 */
[----:B------:R-:W2:Y:S02]  /*6bdf0*/  LDL.LU.64 R8, [R1+0x45b8] ;  /* 0x0045b80001087983 */ /* 0x000ea40000300a00 */
        /* <DEDUP_REMOVED lines=37> */
[----:B------:R-:W4:Y:S02]  /*6c050*/  LDL.LU.64 R16, [R1+0x4578] ;  /* 0x0045780001107983 */ /* 0x000f240000300a00 */
        /* <DEDUP_REMOVED lines=12> */
[----:B------:R-:W3:Y:S02]  /*6c120*/  LDL.LU.64 R20, [R1+0x4568] ;  /* 0x0045680001147983 */ /* 0x000ee40000300a00 */
[----:B--2---:R-:W-:Y:S02]  /*6c130*/  STL.64 [R1+0x44d8], R18 ;  /* 0x0044d81201007387 */ /* 0x004fe40000100a00 */
[----:B------:R-:W-:Y:S01]  /*6c140*/  STL.64 [R1+0x44d0], R16 ;  /* 0x0044d01001007387 */ /* 0x000fe20000100a00 */
[C---:B---3--:R-:W-:Y:S01]  /*6c150*/  HMMA.16816.F32.BF16 R8, R4.reuse, R20, R8 ;  /* 0x000000140408723c */ /* 0x048fe20000041808 */
[----:B----4-:R-:W-:Y:S01]  /*6c160*/  STL.64 [R1+0x44e8], R22 ;  /* 0x0044e81601007387 */ /* 0x010fe20000100a00 */
        /* <DEDUP_REMOVED lines=11> */
[----:B------:R-:W-:Y:S01]  /*6c220*/  STL [R1+0x4508], R31 ;  /* 0x0045081f01007387 */ /* 0x000fe20000100800 */
[----:B------:R-:W-:Y:S03]  /*6c230*/  STL.64 [R1+0x4500], R28 ;  /* 0x0045001c01007387 */ /* 0x000fe60000100a00 */
[----:B------:R-:W0:Y:S11]  /*6c240*/  LDSM.16.MT88.4 R40, [R51+0x4080] ;  /* 0x004080003328783b */ /* 0x000e360000004200 */
[----:B------:R-:W-:Y:S07]  /*6c250*/  @!UPT UIADD3 URZ, URZ, URZ, URZ ;  /* 0x0000003f3f3ff290 */ /* 0x000fee000fffe03f */
[----:B------:R-:W-:Y:S01]  /*6c260*/  STL.64 [R1+0x530], R8 ;  /* 0x0005300801007387 */ /* 0x000fe20000100a00 */
[----:B------:R1:W-:Y:S02]  /*6c270*/  STL.64 [R1+0x538], R10 ;  /* 0x0005380a01007387 */ /* 0x0003e40000100a00 */
[C---:B-1----:R-:W-:Y:S01]  /*6c280*/  HMMA.16816.F32.BF16 R8, R4.reuse, R32, R44 ;  /* 0x000000200408723c */ /* 0x042fe2000004182c */
[----:B------:R-:W-:Y:S01]  /*6c290*/  STL.64 [R1+0x4518], R34 ;  /* 0x0045182201007387 */ /* 0x000fe20000100a00 */
[----:B------:R-:W-:Y:S11]  /*6c2a0*/  STL.64 [R1+0x4510], R32 ;  /* 0x0045102001007387 */ /* 0x000ff60000100a00 */
[----:B------:R-:W-:Y:S10]  /*6c2b0*/  @!UPT UIADD3 URZ, URZ, URZ, URZ ;  /* 0x0000003f3f3ff290 */ /* 0x000ff4000fffe03f */
[----:B------:R-:W-:Y:S01]  /*6c2c0*/  STL.64 [R1+0x520], R8 ;  /* 0x0005200801007387 */ /* 0x000fe20000100a00 */
[----:B------:R1:W-:Y:S02]  /*6c2d0*/  STL.64 [R1+0x528], R10 ;  /* 0x0005280a01007387 */ /* 0x0003e40000100a00 */
[----:B-1----:R-:W-:Y:S01]  /*6c2e0*/  HMMA.16816.F32.BF16 R8, R4, R12, R56 ;  /* 0x0000000c0408723c */ /* 0x002fe20000041838 */
[----:B0-----:R-:W-:Y:S01]  /*6c2f0*/  STL.64 [R1+0x43c0], R42 ;  /* 0x0043c02a01007387 */ /* 0x001fe20000100a00 */
[----:B------:R-:W-:Y:S02]  /*6c300*/  STL.64 [R1+0x43b8], R40 ;  /* 0x0043b82801007387 */ /* 0x000fe40000100a00 */
[----:B------:R-:W2:Y:S11]  /*6c310*/  LDL.LU R52, [R1+0x490] ;  /* 0x0004900001347983 */ /* 0x000eb60000300800 */
[----:B------:R-:W-:Y:S08]  /*6c320*/  @!UPT UIADD3 URZ, URZ, URZ, URZ ;  /* 0x0000003f3f3ff290 */ /* 0x000ff0000fffe03f */
[----:B------:R-:W-:Y:S01]  /*6c330*/  STL.64 [R1+0x510], R8 ;  /* 0x0005100801007387 */ /* 0x000fe20000100a00 */
[----:B------:R-:W-:Y:S02]  /*6c340*/  STL.64 [R1+0x518], R10 ;  /* 0x0005180a01007387 */ /* 0x000fe40000100a00 */
[----:B------:R-:W2:Y:S02]  /*6c350*/  LDL.LU R53, [R1+0x494] ;  /* 0x0004940001357983 */ /* 0x000ea40000300800 */
[----:B------:R-:W3:Y:S01]  /*6c360*/  LDL.LU R54, [R1+0x498] ;  /* 0x0004980001367983 */ /* 0x000ee20000300800 */
[----:B------:R-:W3:Y:S01]  /*6c370*/  LDL.LU R55, [R1+0x49c] ;  /* 0x00049c0001377983 */ /* 0x000ee20000300800 */
[----:B------:R-:W-:Y:S02]  /*6c380*/  IMAD.MOV.U32 R44, RZ, RZ, R39 ;  /* 0x000000ffff2c7224 */ /* 0x000fe400078e0027 */
[----:B------:R-:W-:Y:S02]  /*6c390*/  IMAD.MOV.U32 R45, RZ, RZ, R38 ;  /* 0x000000ffff2d7224 */ /* 0x000fe400078e0026 */
[----:B------:R-:W-:-:S02]  /*6c3a0*/  IMAD.MOV.U32 R16, RZ, RZ, R37 ;  /* 0x000000ffff107224 */ /* 0x000fc400078e0025 */
[----:B------:R-:W-:Y:S01]  /*6c3b0*/  IMAD.MOV.U32 R17, RZ, RZ, R36 ;  /* 0x000000ffff117224 */ /* 0x000fe200078e0024 */
[----:B---3--:R-:W-:Y:S01]  /*6c3c0*/  STL.64 [R1+0x4528], R54 ;  /* 0x0045283601007387 */ /* 0x008fe20000100a00 */
[----:B--2---:R-:W-:Y:S02]  /*6c3d0*/  STL.64 [R1+0x4520], R52 ;  /* 0x0045203401007387 */ /* 0x004fe40000100a00 */
[----:B------:R-:W-:Y:S02]  /*6c3e0*/  STL.64 [R1+0x4530], R44 ;  /* 0x0045302c01007387 */ /* 0x000fe40000100a00 */
[----:B------:R0:W-:Y:S01]  /*6c3f0*/  STL.64 [R1+0x4538], R16 ;  /* 0x0045381001007387 */ /* 0x0001e20000100a00 */
[----:B------:R-:W2:Y:S01]  /*6c400*/  LDL.LU R20, [R1+0x4b0] ;  /* 0x0004b00001147983 */ /* 0x000ea20000300800 */
[----:B------:R-:W2:Y:S02]  /*6c410*/  LDL.LU R21, [R1+0x4b4] ;  /* 0x0004b40001157983 */ /* 0x000ea40000300800 */
[----:B------:R-:W3:Y:S02]  /*6c420*/  LDL.LU R22, [R1+0x4b8] ;  /* 0x0004b80001167983 */ /* 0x000ee40000300800 */
[----:B------:R-:W3:Y:S02]  /*6c430*/  LDL.LU R23, [R1+0x4bc] ;  /* 0x0004bc0001177983 */ /* 0x000ee40000300800 */
[----:B------:R-:W-:-:S02]  /*6c440*/  IMAD.MOV.U32 R24, RZ, RZ, R30 ;  /* 0x000000ffff187224 */ /* 0x000fc400078e001e */
[----:B------:R-:W-:Y:S01]  /*6c450*/  IMAD.MOV.U32 R25, RZ, RZ, R3 ;  /* 0x000000ffff197224 */ /* 0x000fe200078e0003 */
[----:B---3--:R-:W-:Y:S01]  /*6c460*/  STL.64 [R1+0x4548], R22 ;  /* 0x0045481601007387 */ /* 0x008fe20000100a00 */
[----:B--2---:R-:W-:Y:S03]  /*6c470*/  STL.64 [R1+0x4540], R20 ;  /* 0x0045401401007387 */ /* 0x004fe60000100a00 */
[----:B------:R-:W-:Y:S02]  /*6c480*/  STL.64 [R1+0x4550], R24 ;  /* 0x0045501801007387 */ /* 0x000fe40000100a00 */
[----:B------:R-:W2:Y:S01]  /*6c490*/  LDL.LU R28, [R1+0x4c0] ;  /* 0x0004c000011c7983 */ /* 0x000ea20000300800 */
[----:B------:R-:W2:Y:S01]  /*6c4a0*/  LDL.LU R29, [R1+0x4c4] ;  /* 0x0004c400011d7983 */ /* 0x000ea20000300800 */
[----:B------:R-:W3:Y:S02]  /*6c4b0*/  LDL.LU R30, [R1+0x4c8] ;  /* 0x0004c800011e7983 */ /* 0x000ee40000300800 */
[----:B------:R-:W3:Y:S02]  /*6c4c0*/  LDL.LU R31, [R1+0x4cc] ;  /* 0x0004cc00011f7983 */ /* 0x000ee40000300800 */
[----:B---3--:R-:W-:Y:S01]  /*6c4d0*/  STL.64 [R1+0x4560], R30 ;  /* 0x0045601e01007387 */ /* 0x008fe20000100a00 */
[----:B--2---:R1:W-:Y:S02]  /*6c4e0*/  STL.64 [R1+0x4558], R28 ;  /* 0x0045581c01007387 */ /* 0x0043e40000100a00 */
[----:B0-----:R-:W2:Y:S02]  /*6c4f0*/  LDL.LU R16, [R1+0x4e0] ;  /* 0x0004e00001107983 */ /* 0x001ea40000300800 */
[----:B------:R-:W2:Y:S01]  /*6c500*/  LDL.LU R17, [R1+0x4e4] ;  /* 0x0004e40001117983 */ /* 0x000ea20000300800 */
[----:B------:R-:W2:Y:S01]  /*6c510*/  LDL.LU R18, [R1+0x4e8] ;  /* 0x0004e80001127983 */ /* 0x000ea20000300800 */
[----:B------:R-:W2:Y:S03]  /*6c520*/  LDL.LU R19, [R1+0x4ec] ;  /* 0x0004ec0001137983 */ /* 0x000ea60000300800 */
[----:B-1----:R-:W3:Y:S01]  /*6c530*/  LDL.64 R28, [R1+0x150] ;  /* 0x00015000011c7983 */ /* 0x002ee20000100a00 */
[----:B------:R-:W4:Y:S02]  /*6c540*/  LDL.LU R24, [R1+0x4f0] ;  /* 0x0004f00001187983 */ /* 0x000f240000300800 */
[----:B------:R-:W4:Y:S02]  /*6c550*/  LDL.LU R25, [R1+0x4f4] ;  /* 0x0004f40001197983 */ /* 0x000f240000300800 */
[----:B------:R-:W4:Y:S01]  /*6c560*/  LDL.LU R26, [R1+0x4f8] ;  /* 0x0004f800011a7983 */ /* 0x000f220000300800 */
[----:B------:R-:W4:Y:S01]  /*6c570*/  LDL.LU R27, [R1+0x4fc] ;  /* 0x0004fc00011b7983 */ /* 0x000f220000300800 */
[----:B------:R-:W4:Y:S02]  /*6c580*/  LDL.64 R20, [R1+0x140] ;  /* 0x0001400001147983 */ /* 0x000f240000100a00 */
[----:B------:R-:W2:Y:S02]  /*6c590*/  LDL.LU.64 R44, [R1+0x130] ;  /* 0x00013000012c7983 */ /* 0x000ea40000300a00 */
        /* <DEDUP_REMOVED lines=24> */
[----:B------:R-:W-:Y:S01]  /*6c720*/  STL.64 [R1+0x4488], R14 ;  /* 0x0044880e01007387 */ /* 0x000fe20000100a00 */
[----:B------:R0:W-:Y:S04]  /*6c730*/  STL.64 [R1+0x4480], R12 ;  /* 0x0044800c01007387 */ /* 0x0001e80000100a00 */
[----:B0-----:R-:W3:Y:S01]  /*6c740*/  LDL.LU R12, [R1+0x500] ;  /* 0x00050000010c7983 */ /* 0x001ee20000300800 */
[----:B------:R-:W3:Y:S02]  /*6c750*/  LDL.LU R13, [R1+0x504] ;  /* 0x00050400010d7983 */ /* 0x000ee40000300800 */
[----:B------:R-:W3:Y:S02]  /*6c760*/  LDL.LU R14, [R1+0x508] ;  /* 0x00050800010e7983 */ /* 0x000ee40000300800 */
[----:B------:R-:W3:Y:S02]  /*6c770*/  LDL.LU R15, [R1+0x50c] ;  /* 0x00050c00010f7983 */ /* 0x000ee40000300800 */
[----:B------:R-:W-:-:S02]  /*6c780*/  IMAD.MOV.U32 R32, RZ, RZ, R2 ;  /* 0x000000ffff207224 */ /* 0x000fc400078e0002 */
[----:B------:R-:W-:Y:S01]  /*6c790*/  IMAD.MOV.U32 R33, RZ, RZ, R0 ;  /* 0x000000ffff217224 */ /* 0x000fe200078e0000 */
[C---:B----4-:R-:W-:Y:S08]  /*6c7a0*/  HMMA.16816.F32.BF16 R24, R4.reuse, R20, R24 ;  /* 0x000000140418723c */ /* 0x050ff00000041818 */
[----:B--2---:R-:W-:Y:S01]  /*6c7b0*/  HMMA.16816.F32.BF16 R16, R4, R44, R16 ;  /* 0x0000002c0410723c */ /* 0x004fe20000041810 */
[----:B---3--:R-:W-:-:S07]  /*6c7c0*/  IMAD.MOV.U32 R3, RZ, RZ, R29 ;  /* 0x000000ffff037224 */ /* 0x008fce00078e001d */
[----:B------:R-:W-:Y:S01]  /*6c7d0*/  HMMA.16816.F32.BF16 R12, R4, R28, R12 ;  /* 0x0000001c040c723c */ /* 0x000fe2000004180c */
[----:B------:R-:W-:Y:S02]  /*6c7e0*/  IMAD.MOV.U32 R2, RZ, RZ, R44 ;  /* 0x000000ffff027224 */ /* 0x000fe400078e002c */
[----:B------:R-:W-:Y:S11]  /*6c7f0*/  IMAD.MOV.U32 R0, RZ, RZ, R45 ;  /* 0x000000ffff007224 */ /* 0x000ff600078e002d */
[----:B------:R-:W-:Y:S09]  /*6c800*/  @!UPT UIADD3 URZ, URZ, URZ, URZ ;  /* 0x0000003f3f3ff290 */ /* 0x000ff2000fffe03f */
[----:B------:R0:W-:Y:S01]  /*6c810*/  STL.64 [R1+0x500], R12 ;  /* 0x0005000c01007387 */ /* 0x0001e20000100a00 */
[----:B------:R1:W-:Y:S02]  /*6c820*/  STL.64 [R1+0x508], R14 ;  /* 0x0005080e01007387 */ /* 0x0003e40000100a00 */
[----:B------:R-:W2:Y:S02]  /*6c830*/  LDL.LU.64 R30, [R1+0x4560] ;  /* 0x00456000011e7983 */ /* 0x000ea40000300a00 */
[----:B0-----:R-:W-:Y:S02]  /*6c840*/  IMAD.MOV.U32 R12, RZ, RZ, R28 ;  /* 0x000000ffff0c7224 */ /* 0x001fe400078e001c */
[----:B------:R-:W2:Y:S01]  /*6c850*/  LDL.LU.64 R28, [R1+0x4558] ;  /* 0x00455800011c7983 */ /* 0x000ea20000300a00 */
[----:B------:R0:W-:Y:S02]  /*6c860*/  STL.64 [R1+0x4f0], R24 ;  /* 0x0004f01801007387 */ /* 0x0001e40000100a00 */
[----:B------:R-:W-:Y:S02]  /*6c870*/  STL.64 [R1+0x4f8], R26 ;  /* 0x0004f81a01007387 */ /* 0x000fe40000100a00 */
[----:B-1----:R-:W-:-:S02]  /*6c880*/  IMAD.MOV.U32 R14, RZ, RZ, R20 ;  /* 0x000000ffff0e7224 */ /* 0x002fc400078e0014 */
[----:B------:R-:W-:Y:S01]  /*6c890*/  IMAD.MOV.U32 R13, RZ, RZ, R21 ;  /* 0x000000ffff0d7224 */ /* 0x000fe200078e0015 */
[----:B0-----:R-:W2:Y:S01]  /*6c8a0*/  LDL.LU.64 R24, [R1+0x4550] ;  /* 0x0045500001187983 */ /* 0x001ea20000300a00 */
[----:B------:R-:W3:Y:S02]  /*6c8b0*/  LDL.LU.64 R22, [R1+0x4548] ;  /* 0x0045480001167983 */ /* 0x000ee40000300a00 */
[----:B------:R-:W3:Y:S02]  /*6c8c0*/  LDL.LU.64 R20, [R1+0x4540] ;  /* 0x0045400001147983 */ /* 0x000ee40000300a00 */
[----:B------:R0:W-:Y:S01]  /*6c8d0*/  STL.64 [R1+0x4e0], R16 ;  /* 0x0004e01001007387 */ /* 0x0001e20000100a00 */
[----:B------:R-:W-:Y:S04]  /*6c8e0*/  STL.64 [R1+0x4e8], R18 ;  /* 0x0004e81201007387 */ /* 0x000fe80000100a00 */
[----:B0-----:R-:W3:Y:S01]  /*6c8f0*/  LDL.LU.64 R16, [R1+0x4538] ;  /* 0x0045380001107983 */ /* 0x001ee20000300a00 */
[----:B------:R-:W4:Y:S01]  /*6c900*/  LDL.LU.64 R44, [R1+0x4530] ;  /* 0x00453000012c7983 */ /* 0x000f220000300a00 */
[C---:B------:R-:W-:Y:S01]  /*6c910*/  HMMA.16816.F32.BF16 R32, R4.reuse, R32, R52 ;  /* 0x000000200420723c */ /* 0x040fe20000041834 */
[----:B------:R-:W4:Y:S01]  /*6c920*/  LDL.LU.64 R54, [R1+0x4528] ;  /* 0x0045280001367983 */ /* 0x000f220000300a00 */
[----:B------:R-:W4:Y:S11]  /*6c930*/  LDL.LU.64 R52, [R1+0x4520] ;  /* 0x0045200001347983 */ /* 0x000f360000300a00 */
[----:B------:R-:W-:Y:S10]  /*6c940*/  @!UPT UIADD3 URZ, URZ, URZ, URZ ;  /* 0x0000003f3f3ff290 */ /* 0x000ff4000fffe03f */
[----:B------:R-:W-:Y:S01]  /*6c950*/  STL.64 [R1+0x4d0], R32 ;  /* 0x0004d02001007387 */ /* 0x000fe20000100a00 */
[----:B------:R0:W-:Y:S03]  /*6c960*/  STL.64 [R1+0x4d8], R34 ;  /* 0x0004d82201007387 */ /* 0x0001e60000100a00 */
[----:B0-----:R-:W4:Y:S01]  /*6c970*/  LDL.LU.64 R34, [R1+0x4518] ;  /* 0x0045180001227983 */ /* 0x001f220000300a00 */
[----:B------:R-:W4:Y:S01]  /*6c980*/  LDL.LU.64 R32, [R1+0x4510] ;  /* 0x0045100001207983 */ /* 0x000f220000300a00 */
[C---:B--2---:R-:W-:Y:S02]  /*6c990*/  HMMA.16816.F32.BF16 R24, R4.reuse, R24, R28 ;  /* 0x000000180418723c */ /* 0x044fe4000004181c */
[----:B------:R-:W2:Y:S01]  /*6c9a0*/  LDL.LU R31, [R1+0x4508] ;  /* 0x00450800011f7983 */ /* 0x000ea20000300800 */
[----:B------:R-:W2:Y:S05]  /*6c9b0*/  LDL.LU.64 R28, [R1+0x4500] ;  /* 0x00450000011c7983 */ /* 0x000eaa0000300a00 */
[C---:B---3--:R-:W-:Y:S08]  /*6c9c0*/  HMMA.16816.F32.BF16 R16, R4.reuse, R16, R20 ;  /* 0x000000100410723c */ /* 0x048ff00000041814 */
[C---:B----4-:R-:W-:Y:S07]  /*6c9d0*/  HMMA.16816.F32.BF16 R44, R4.reuse, R44, R8 ;  /* 0x0000002c042c723c */ /* 0x050fee0000041808 */
[----:B------:R-:W-:Y:S01]  /*6c9e0*/  STL.64 [R1+0x4c0], R24 ;  /* 0x0004c01801007387 */ /* 0x000fe20000100a00 */
[----:B------:R0:W-:Y:S03]  /*6c9f0*/  STL.64 [R1+0x4c8], R26 ;  /* 0x0004c81a01007387 */ /* 0x0001e60000100a00 */
[----:B0-----:R-:W3:Y:S01]  /*6ca00*/  LDL.LU.64 R26, [R1+0x44f8] ;  /* 0x0044f800011a7983 */ /* 0x001ee20000300a00 */
[----:B------:R-:W4:Y:S02]  /*6ca10*/  LDL.LU.64 R24, [R1+0x44f0] ;  /* 0x0044f00001187983 */ /* 0x000f240000300a00 */
[----:B------:R-:W2:Y:S02]  /*6ca20*/  LDL.LU.64 R22, [R1+0x44e8] ;  /* 0x0044e80001167983 */ /* 0x000ea40000300a00 */
[----:B------:R-:W2:Y:S01]  /*6ca30*/  LDL.LU.64 R20, [R1+0x44e0] ;  /* 0x0044e00001147983 */ /* 0x000ea20000300a00 */
[----:B------:R-:W-:Y:S01]  /*6ca40*/  STL.64 [R1+0x4b0], R16 ;  /* 0x0004b01001007387 */ /* 0x000fe20000100a00 */
[----:B------:R0:W-:Y:S03]  /*6ca50*/  STL.64 [R1+0x4b8], R18 ;  /* 0x0004b81201007387 */ /* 0x0001e60000100a00 */
[----:B0-----:R-:W2:Y:S01]  /*6ca60*/  LDL.LU.64 R18, [R1+0x44d8] ;  /* 0x0044d80001127983 */ /* 0x001ea20000300a00 */
[----:B------:R-:W2:Y:S02]  /*6ca70*/  LDL.LU.64 R16, [R1+0x44d0] ;  /* 0x0044d00001107983 */ /* 0x000ea40000300a00 */
[----:B------:R-:W2:Y:S02]  /*6ca80*/  LDL.LU.64 R10, [R1+0x44c8] ;  /* 0x0044c800010a7983 */ /* 0x000ea40000300a00 */
[----:B------:R-:W2:Y:S01]  /*6ca90*/  LDL.LU.64 R8, [R1+0x44c0] ;  /* 0x0044c00001087983 */ /* 0x000ea20000300a00 */
[----:B------:R-:W-:Y:S01]  /*6caa0*/  STL.64 [R1+0x4a0], R44 ;  /* 0x0004a02c01007387 */ /* 0x000fe20000100a00 */
[----:B------:R0:W-:Y:S03]  /*6cab0*/  STL.64 [R1+0x4a8], R46 ;  /* 0x0004a82e01007387 */ /* 0x0001e60000100a00 */
[----:B0-----:R-:W2:Y:S01]  /*6cac0*/  LDL.LU.64 R46, [R1+0x44b8] ;  /* 0x0044b800012e7983 */ /* 0x001ea20000300a00 */
        /* <DEDUP_REMOVED lines=26> */
[----:B------:R-:W-:Y:S02]  /*6cc70*/  STL.64 [R1+0x43f0], R10 ;  /* 0x0043f00a01007387 */ /* 0x000fe40000100a00 */
[----:B------:R-:W-:Y:S01]  /*6cc80*/  STL.64 [R1+0x43e8], R8 ;  /* 0x0043e80801007387 */ /* 0x000fe20000100a00 */
[C---:B--2---:R-:W-:Y:S11]  /*6cc90*/  HMMA.16816.F32.BF16 R4, R36.reuse, R8, R4 ;  /* 0x000000082404723c */ /* 0x044ff60000041804 */
[----:B------:R-:W-:Y:S11]  /*6cca0*/  @!UPT UIADD3 URZ, URZ, URZ, URZ ;  /* 0x0000003f3f3ff290 */ /* 0x000ff6000fffe03f */
[----:B------:R-:W-:Y:S01]  /*6ccb0*/  @!UPT UIADD3 URZ, URZ, URZ, URZ ;  /* 0x0000003f3f3ff290 */ /* 0x000fe2000fffe03f */
[----:B------:R-:W-:Y:S01]  /*6ccc0*/  STL.64 [R1+0x310], R4 ;  /* 0x0003100401007387 */ /* 0x000fe20000100a00 */
[----:B------:R3:W-:Y:S02]  /*6ccd0*/  STL.64 [R1+0x318], R6 ;  /* 0x0003180601007387 */ /* 0x0007e40000100a00 */
[C---:B---3--:R-:W-:Y:S01]  /*6cce0*/  HMMA.16816.F32.BF16 R4, R36.reuse, R16, R44 ;  /* 0x000000102404723c */ /* 0x048fe2000004182c */
        /* <DEDUP_REMOVED lines=11> */
[C---:B----4-:R-:W-:Y:S01]  /*6cda0*/  HMMA.16816.F32.BF16 R4, R36.reuse, R24, R48 ;  /* 0x000000182404723c */ /* 0x050fe20000041830 */
[----:B------:R-:W-:Y:S01]  /*6cdb0*/  STL.64 [R1+0x4420], R26 ;  /* 0x0044201a01007387 */ /* 0x000fe20000100a00 */
[----:B------:R-:W-:Y:S11]  /*6cdc0*/  STL.64 [R1+0x4418], R24 ;  /* 0x0044181801007387 */ /* 0x000ff60000100a00 */
[----:B------:R-:W-:Y:S10]  /*6cdd0*/  @!UPT UIADD3 URZ, URZ, URZ, URZ ;  /* 0x0000003f3f3ff290 */ /* 0x000ff4000fffe03f */
[----:B------:R-:W-:Y:S01]  /*6cde0*/  STL.64 [R1+0x2e0], R4 ;  /* 0x0002e00401007387 */ /* 0x000fe20000100a00 */
[----:B------:R0:W-:Y:S02]  /*6cdf0*/  STL.64 [R1+0x2e8], R6 ;  /* 0x0002e80601007387 */ /* 0x0001e40000100a00 */
[----:B0-----:R-:W-:Y:S01]  /*6ce00*/  HMMA.16816.F32.BF16 R4, R36, R28, R56 ;  /* 0x0000001c2404723c */ /* 0x001fe20000041838 */
[----:B------:R-:W-:Y:S01]  /*6ce10*/  STL [R1+0x4430], R31 ;  /* 0x0044301f01007387 */ /* 0x000fe20000100800 */
[----:B------:R-:W-:Y:S11]  /*6ce20*/  STL.64 [R1+0x4428], R28 ;  /* 0x0044281c01007387 */ /* 0x000ff60000100a00 */
[----:B------:R-:W-:Y:S10]  /*6ce30*/  @!UPT UIADD3 URZ, URZ, URZ, URZ ;  /* 0x0000003f3f3ff290 */ /* 0x000ff4000fffe03f */
[----:B------:R-:W-:Y:S01]  /*6ce40*/  STL.64 [R1+0x2d0], R4 ;  /* 0x0002d00401007387 */ /* 0x000fe20000100a00 */
[----:B------:R-:W-:Y:S02]  /*6ce50*/  STL.64 [R1+0x2d8], R6 ;  /* 0x0002d80601007387 */ /* 0x000fe40000100a00 */
[----:B------:R-:W2:Y:S02]  /*6ce60*/  LDL.LU R16, [R1+0x250] ;  /* 0x0002500001107983 */ /* 0x000ea40000300800 */
[----:B------:R-:W2:Y:S01]  /*6ce70*/  LDL.LU R17, [R1+0x254] ;  /* 0x0002540001117983 */ /* 0x000ea20000300800 */
[----:B------:R-:W3:Y:S01]  /*6ce80*/  LDL.LU R18, [R1+0x258] ;  /* 0x0002580001127983 */ /* 0x000ee20000300800 */
[----:B------:R-:W3:Y:S02]  /*6ce90*/  LDL.LU R19, [R1+0x25c] ;  /* 0x00025c0001137983 */ /* 0x000ee40000300800 */
[----:B------:R-:W4:Y:S02]  /*6cea0*/  LDL.LU R56, [R1+0x280] ;  /* 0x0002800001387983 */ /* 0x000f240000300800 */
[----:B------:R-:W4:Y:S01]  /*6ceb0*/  LDL.LU R57, [R1+0x284] ;  /* 0x0002840001397983 */ /* 0x000f220000300800 */
[----:B------:R-:W2:Y:S01]  /*6cec0*/  LDL.LU R58, [R1+0x288] ;  /* 0x00028800013a7983 */ /* 0x000ea20000300800 */
[----:B------:R-:W2:Y:S03]  /*6ced0*/  LDL.LU R59, [R1+0x28c] ;  /* 0x00028c00013b7983 */ /* 0x000ea60000300800 */
[----:B--2---:R-:W-:Y:S01]  /*6cee0*/  STL.64 [R1+0x4450], R58 ;  /* 0x0044503a01007387 */ /* 0x004fe20000100a00 */
[----:B----4-:R0:W-:Y:S02]  /*6cef0*/  STL.64 [R1+0x4448], R56 ;  /* 0x0044483801007387 */ /* 0x0101e40000100a00 */
[----:B0-----:R-:W-:-:S02]  /*6cf00*/  IMAD.MOV.U32 R56, RZ, RZ, R14 ;  /* 0x000000ffff387224 */ /* 0x001fc400078e000e */
[----:B------:R-:W-:-:S05]  /*6cf10*/  IMAD.MOV.U32 R57, RZ, RZ, R13 ;  /* 0x000000ffff397224 */ /* 0x000fca00078e000d */
[----:B------:R-:W-:Y:S01]  /*6cf20*/  STL.64 [R1+0x4468], R56 ;  /* 0x0044683801007387 */ /* 0x000fe20000100a00 */
[----:B---3--:R-:W-:Y:S02]  /*6cf30*/  STL.64 [R1+0x4440], R18 ;  /* 0x0044401201007387 */ /* 0x008fe40000100a00 */
[----:B------:R0:W-:Y:S02]  /*6cf40*/  STL.64 [R1+0x4438], R16 ;  /* 0x0044381001007387 */ /* 0x0001e40000100a00 */
[----:B0-----:R-:W2:Y:S01]  /*6cf50*/  LDL.LU R16, [R1+0x270] ;  /* 0x0002700001107983 */ /* 0x001ea20000300800 */
[----:B------:R-:W2:Y:S02]  /*6cf60*/  LDL.LU R17, [R1+0x274] ;  /* 0x0002740001117983 */ /* 0x000ea40000300800 */
[----:B------:R-:W3:Y:S02]  /*6cf70*/  LDL.LU R18, [R1+0x278] ;  /* 0x0002780001127983 */ /* 0x000ee40000300800 */
[----:B------:R-:W3:Y:S02]  /*6cf80*/  LDL.LU R19, [R1+0x27c] ;  /* 0x00027c0001137983 */ /* 0x000ee40000300800 */
[----:B------:R-:W-:-:S02]  /*6cf90*/  IMAD.MOV.U32 R56, RZ, RZ, R12 ;  /* 0x000000ffff387224 */ /* 0x000fc400078e000c */
        /* <DEDUP_REMOVED lines=8> */
[----:B------:R-:W4:Y:S04]  /*6d020*/  LDL R51, [R1+0xb4c] ;  /* 0x000b4c0001337983 */ /* 0x000f280000100800 */
        /* <DEDUP_REMOVED lines=13> */
[----:B------:R-:W3:Y:S01]  /*6d100*/  LDL.LU.64 R28, [R1+0x120] ;  /* 0x00012000011c7983 */ /* 0x000ee20000300a00 */
[----:B------:R-:W4:Y:S02]  /*6d110*/  LDL.LU R24, [R1+0x260] ;  /* 0x0002600001187983 */ /* 0x000f240000300800 */
[----:B------:R-:W4:Y:S02]  /*6d120*/  LDL.LU R25, [R1+0x264] ;  /* 0x0002640001197983 */ /* 0x000f240000300800 */
[----:B------:R-:W4:Y:S01]  /*6d130*/  LDL.LU R26, [R1+0x268] ;  /* 0x00026800011a7983 */ /* 0x000f220000300800 */
[----:B------:R-:W4:Y:S01]  /*6d140*/  LDL.LU R27, [R1+0x26c] ;  /* 0x00026c00011b7983 */ /* 0x000f220000300800 */
[----:B------:R-:W4:Y:S02]  /*6d150*/  LDL.LU.64 R20, [R1+0x110] ;  /* 0x0001100001147983 */ /* 0x000f240000300a00 */
[----:B------:R-:W2:Y:S02]  /*6d160*/  LDL.LU.64 R8, [R1+0x100] ;  /* 0x0001000001087983 */ /* 0x000ea40000300a00 */
[----:B------:R-:W2:Y:S01]  /*6d170*/  LDL.LU R52, [R1+0x240] ;  /* 0x0002400001347983 */ /* 0x000ea20000300800 */
[----:B------:R-:W2:Y:S01]  /*6d180*/  LDL.LU R53, [R1+0x244] ;  /* 0x0002440001357983 */ /* 0x000ea20000300800 */
[----:B------:R-:W2:Y:S02]  /*6d190*/  LDL.LU R54, [R1+0x248] ;  /* 0x0002480001367983 */ /* 0x000ea40000300800 */
[----:B------:R-:W2:Y:S02]  /*6d1a0*/  LDL.LU R55, [R1+0x24c] ;  /* 0x00024c0001377983 */ /* 0x000ea40000300800 */
[----:B------:R-:W2:Y:S01]  /*6d1b0*/  LDL.LU.64 R44, [R1+0xf0] ;  /* 0x0000f000012c7983 */ /* 0x000ea20000300a00 */
[----:B------:R-:W2:Y:S01]  /*6d1c0*/  LDL.LU R40, [R1+0x230] ;  /* 0x0002300001287983 */ /* 0x000ea20000300800 */
[----:B------:R-:W2:Y:S02]  /*6d1d0*/  LDL.LU R41, [R1+0x234] ;  /* 0x0002340001297983 */ /* 0x000ea40000300800 */
[----:B------:R-:W2:Y:S02]  /*6d1e0*/  LDL.LU R42, [R1+0x238] ;  /* 0x00023800012a7983 */ /* 0x000ea40000300800 */
[----:B------:R-:W2:Y:S01]  /*6d1f0*/  LDL.LU R43, [R1+0x23c] ;  /* 0x00023c00012b7983 */ /* 0x000ea20000300800 */
[----:B------:R-:W-:Y:S01]  /*6d200*/  STL.64 [R1+0x2c0], R12 ;  /* 0x0002c00c01007387 */ /* 0x000fe20000100a00 */
[----:B------:R0:W-:Y:S03]  /*6d210*/  STL.64 [R1+0x2c8], R14 ;  /* 0x0002c80e01007387 */ /* 0x0001e60000100a00 */
[----:B0-----:R-:W2:Y:S01]  /*6d220*/  LDL.LU.64 R14, [R1+0x4488] ;  /* 0x00448800010e7983 */ /* 0x001ea20000300a00 */
[----:B------:R-:W2:Y:S02]  /*6d230*/  LDL.LU.64 R12, [R1+0x4480] ;  /* 0x00448000010c7983 */ /* 0x000ea40000300a00 */
[----:B------:R-:W-:Y:S01]  /*6d240*/  IMAD.MOV.U32 R57, RZ, RZ, R3 ;  /* 0x000000ffff397224 */ /* 0x000fe200078e0003 */
[C---:B--2---:R-:W-:Y:S11]  /*6d250*/  HMMA.16816.F32.BF16 R4, R36.reuse, R12, R4 ;  /* 0x0000000c2404723c */ /* 0x044ff60000041804 */
[----:B------:R-:W-:Y:S11]  /*6d260*/  @!UPT UIADD3 URZ, URZ, URZ, URZ ;  /* 0x0000003f3f3ff290 */ /* 0x000ff6000fffe03f */
[----:B------:R-:W-:Y:S01]  /*6d270*/  @!UPT UIADD3 URZ, URZ, URZ, URZ ;  /* 0x0000003f3f3ff290 */ /* 0x000fe2000fffe03f */
[----:B------:R-:W-:Y:S01]  /*6d280*/  STL.64 [R1+0x2b0], R4 ;  /* 0x0002b00401007387 */ /* 0x000fe20000100a00 */
[----:B------:R-:W-:Y:S02]  /*6d290*/  STL.64 [R1+0x2b8], R6 ;  /* 0x0002b80601007387 */ /* 0x000fe40000100a00 */
[----:B------:R0:W1:Y:S01]  /*6d2a0*/  LDSM.16.MT88.4 R4, [R51+0x5000] ;  /* 0x005000003304783b */ /* 0x0000620000004200 */
[C---:B------:R-:W-:Y:S01]  /*6d2b0*/  HMMA.16816.F32.BF16 R56, R36.reuse, R56, R16 ;  /* 0x000000382438723c */ /* 0x040fe20000041810 */
[----:B------:R-:W2:Y:S02]  /*6d2c0*/  LDL.LU R48, [R1+0x40] ;  /* 0x0000400001307983 */ /* 0x000ea40000300800 */
[----:B------:R-:W2:Y:S02]  /*6d2d0*/  LDL.LU R49, [R1+0x44] ;  /* 0x0000440001317983 */ /* 0x000ea40000300800 */
[----:B------:R-:W2:Y:S01]  /*6d2e0*/  LDL.LU R50, [R1+0x48] ;  /* 0x0000480001327983 */ /* 0x000ea20000300800 */
[----:B0-----:R-:W2:Y:S04]  /*6d2f0*/  LDL.LU R51, [R1+0x4c] ;  /* 0x00004c0001337983 */ /* 0x001ea80000300800 */
[----:B-1----:R-:W-:Y:S01]  /*6d300*/  STL.64 [R1+0x42d8], R6 ;  /* 0x0042d80601007387 */ /* 0x002fe20000100a00 */
[----:B------:R-:W-:Y:S02]  /*6d310*/  STL.64 [R1+0x42d0], R4 ;  /* 0x0042d00401007387 */ /* 0x000fe40000100a00 */
[----:B------:R-:W2:Y:S02]  /*6d320*/  LDL.LU.64 R18, [R1+0x4478] ;  /* 0x0044780001127983 */ /* 0x000ea40000300a00 */
[----:B------:R-:W2:Y:S08]  /*6d330*/  LDL.LU.64 R16, [R1+0x4470] ;  /* 0x0044700001107983 */ /* 0x000eb00000300a00 */
[----:B------:R0:W-:Y:S01]  /*6d340*/  STL.64 [R1+0x2a0], R56 ;  /* 0x0002a03801007387 */ /* 0x0001e20000100a00 */
[----:B------:R2:W-:Y:S03]  /*6d350*/  STL.64 [R1+0x2a8], R58 ;  /* 0x0002a83a01007387 */ /* 0x0005e60000100a00 */
[----:B0-----:R-:W2:Y:S02]  /*6d360*/  LDL.LU.64 R56, [R1+0x4468] ;  /* 0x0044680001387983 */ /* 0x001ea40000300a00 */
[C---:B--2---:R-:W-:Y:S02]  /*6d370*/  HMMA.16816.F32.BF16 R56, R36.reuse, R56, R16 ;  /* 0x000000382438723c */ /* 0x044fe40000041810 */
[----:B------:R-:W3:Y:S01]  /*6d380*/  LDL.LU.64 R18, [R1+0x4460] ;  /* 0x0044600001127983 */ /* 0x000ee20000300a00 */
[----:B------:R-:W3:Y:S11]  /*6d390*/  LDL.LU.64 R16, [R1+0x4458] ;  /* 0x0044580001107983 */ /* 0x000ef60000300a00 */
[----:B------:R-:W-:Y:S09]  /*6d3a0*/  @!UPT UIADD3 URZ, URZ, URZ, URZ ;  /* 0x0000003f3f3ff290 */ /* 0x000ff2000fffe03f */
[----:B------:R-:W-:Y:S01]  /*6d3b0*/  STL.64 [R1+0x290], R56 ;  /* 0x0002903801007387 */ /* 0x000fe20000100a00 */
[----:B------:R0:W-:Y:S03]  /*6d3c0*/  STL.64 [R1+0x298], R58 ;  /* 0x0002983a01007387 */ /* 0x0001e60000100a00 */
[----:B0-----:R-:W2:Y:S01]  /*6d3d0*/  LDL.LU.64 R58, [R1+0x4450] ;  /* 0x00445000013a7983 */ /* 0x001ea20000300a00 */
[----:B------:R-:W2:Y:S02]  /*6d3e0*/  LDL.LU.64 R56, [R1+0x4448] ;  /* 0x0044480001387983 */ /* 0x000ea40000300a00 */
[----:B------:R-:W-:Y:S02]  /*6d3f0*/  IMAD.MOV.U32 R4, RZ, RZ, R2 ;  /* 0x000000ffff047224 */ /* 0x000fe400078e0002 */
[----:B------:R-:W-:Y:S01]  /*6d400*/  IMAD.MOV.U32 R5, RZ, RZ, R0 ;  /* 0x000000ffff057224 */ /* 0x000fe200078e0000 */
[C---:B---3--:R-:W-:Y:S08]  /*6d410*/  HMMA.16816.F32.BF16 R16, R36.reuse, R28, R16 ;  /* 0x0000001c2410723c */ /* 0x048ff00000041810 */
[C---:B--2---:R-:W-:Y:S11]  /*6d420*/  HMMA.16816.F32.BF16 R56, R36.reuse, R4, R56 ;  /* 0x000000042438723c */ /* 0x044ff60000041838 */
[----:B------:R-:W-:Y:S11]  /*6d430*/  @!UPT UIADD3 URZ, URZ, URZ, URZ ;  /* 0x0000003f3f3ff290 */ /* 0x000ff6000fffe03f */
[----:B------:R-:W-:Y:S01]  /*6d440*/  @!UPT UIADD3 URZ, URZ, URZ, URZ ;  /* 0x0000003f3f3ff290 */ /* 0x000fe2000fffe03f */
[----:B------:R0:W-:Y:S01]  /*6d450*/  STL.64 [R1+0x280], R56 ;  /* 0x0002803801007387 */ /* 0x0001e20000100a00 */
[----:B------:R1:W-:Y:S03]  /*6d460*/  STL.64 [R1+0x288], R58 ;  /* 0x0002883a01007387 */ /* 0x0003e60000100a00 */
[----:B0-----:R-:W2:Y:S01]  /*6d470*/  LDL.LU R56, [R1+0x30] ;  /* 0x0000300001387983 */ /* 0x001ea20000300800 */
[----:B------:R-:W2:Y:S02]  /*6d480*/  LDL.LU R57, [R1+0x34] ;  /* 0x0000340001397983 */ /* 0x000ea40000300800 */
[----:B-1----:R-:W2:Y:S02]  /*6d490*/  LDL.LU R58, [R1+0x38] ;  /* 0x00003800013a7983 */ /* 0x002ea40000300800 */
[----:B------:R-:W2:Y:S01]  /*6d4a0*/  LDL.LU R59, [R1+0x3c] ;  /* 0x00003c00013b7983 */ /* 0x000ea20000300800 */
[----:B------:R-:W-:Y:S01]  /*6d4b0*/  STL.64 [R1+0x270], R16 ;  /* 0x0002701001007387 */ /* 0x000fe20000100a00 */
[----:B------:R0:W-:Y:S03]  /*6d4c0*/  STL.64 [R1+0x278], R18 ;  /* 0x0002781201007387 */ /* 0x0001e60000100a00 */
[----:B0-----:R-:W3:Y:S01]  /*6d4d0*/  LDL.LU.64 R18, [R1+0x4440] ;  /* 0x0044400001127983 */ /* 0x001ee20000300a00 */
[----:B------:R-:W3:Y:S01]  /*6d4e0*/  LDL.LU.64 R16, [R1+0x4438] ;  /* 0x0044380001107983 */ /* 0x000ee20000300a00 */
[C---:B----4-:R-:W-:Y:S08]  /*6d4f0*/  HMMA.16816.F32.BF16 R24, R36.reuse, R20, R24 ;  /* 0x000000142418723c */ /* 0x050ff00000041818 */
[----:B------:R-:W-:Y:S01]  /*6d500*/  HMMA.16816.F32.BF16 R52, R36, R44, R52 ;  /* 0x0000002c2434723c */ /* 0x000fe20000041834 */
[----:B------:R-:W-:-:S02]  /*6d510*/  IMAD.MOV.U32 R0, RZ, RZ, R28 ;  /* 0x000000ffff007224 */ /* 0x000fc400078e001c */
[----:B------:R-:W-:Y:S01]  /*6d520*/  IMAD.MOV.U32 R30, RZ, RZ, R29 ;  /* 0x000000ffff1e7224 */ /* 0x000fe200078e001d */
[----:B------:R-:W4:Y:S01]  /*6d530*/  LDL.LU R31, [R1+0x4430] ;  /* 0x00443000011f7983 */ /* 0x000f220000300800 */
[----:B------:R-:W2:Y:S02]  /*6d540*/  LDL.LU.64 R28, [R1+0x4428] ;  /* 0x00442800011c7983 */ /* 0x000ea40000300a00 */
[----:B------:R-:W-:Y:S02]  /*6d550*/  IMAD.MOV.U32 R7, RZ, RZ, R20 ;  /* 0x000000ffff077224 */ /* 0x000fe400078e0014 */
[----:B------:R-:W-:Y:S02]  /*6d560*/  IMAD.MOV.U32 R6, RZ, RZ, R21 ;  /* 0x000000ffff067224 */ /* 0x000fe400078e0015 */
[----:B------:R-:W-:Y:S02]  /*6d570*/  IMAD.MOV.U32 R3, RZ, RZ, R8 ;  /* 0x000000ffff037224 */ /* 0x000fe400078e0008 */
[----:B------:R-:W-:-:S02]  /*6d580*/  IMAD.MOV.U32 R2, RZ, RZ, R9 ;  /* 0x000000ffff027224 */ /* 0x000fc400078e0009 */
[----:B------:R-:W-:Y:S01]  /*6d590*/  STL.64 [R1+0x260], R24 ;  /* 0x0002601801007387 */ /* 0x000fe20000100a00 */
[----:B------:R0:W-:Y:S03]  /*6d5a0*/  STL.64 [R1+0x268], R26 ;  /* 0x0002681a01007387 */ /* 0x0001e60000100a00 */
[----:B0-----:R-:W2:Y:S01]  /*6d5b0*/  LDL.LU.64 R26, [R1+0x4420] ;  /* 0x00442000011a7983 */ /* 0x001ea20000300a00 */
[----:B------:R-:W2:Y:S02]  /*6d5c0*/  LDL.LU.64 R24, [R1+0x4418] ;  /* 0x0044180001187983 */ /* 0x000ea40000300a00 */
[----:B------:R-:W2:Y:S02]  /*6d5d0*/  LDL.LU.64 R22, [R1+0x4410] ;  /* 0x0044100001167983 */ /* 0x000ea40000300a00 */
[----:B------:R-:W2:Y:S02]  /*6d5e0*/  LDL.LU.64 R20, [R1+0x4408] ;  /* 0x0044080001147983 */ /* 0x000ea40000300a00 */
[----:B------:R-:W-:-:S02]  /*6d5f0*/  IMAD.MOV.U32 R60, RZ, RZ, R44 ;  /* 0x000000ffff3c7224 */ /* 0x000fc400078e002c */
[----:B------:R-:W-:Y:S01]  /*6d600*/  IMAD.MOV.U32 R61, RZ, RZ, R45 ;  /* 0x000000ffff3d7224 */ /* 0x000fe200078e002d */
[C---:B---3--:R-:W-:Y:S11]  /*6d610*/  HMMA.16816.F32.BF16 R16, R36.reuse, R8, R16 ;  /* 0x000000082410723c */ /* 0x048ff60000041810 */
[----:B------:R-:W-:Y:S11]  /*6d620*/  @!UPT UIADD3 URZ, URZ, URZ, URZ ;  /* 0x0000003f3f3ff290 */ /* 0x000ff6000fffe03f */
[----:B------:R-:W-:Y:S01]  /*6d630*/  @!UPT UIADD3 URZ, URZ, URZ, URZ ;  /* 0x0000003f3f3ff290 */ /* 0x000fe2000fffe03f */
[----:B------:R-:W-:Y:S01]  /*6d640*/  STL.64 [R1+0x250], R16 ;  /* 0x0002501001007387 */ /* 0x000fe20000100a00 */
[----:B------:R0:W-:Y:S03]  /*6d650*/  STL.64 [R1+0x258], R18 ;  /* 0x0002581201007387 */ /* 0x0001e60000100a00 */
[----:B0-----:R-:W3:Y:S01]  /*6d660*/  LDL.LU.64 R18, [R1+0x4400] ;  /* 0x0044000001127983 */ /* 0x001ee20000300a00 */
[----:B------:R-:W2:Y:S02]  /*6d670*/  LDL.LU.64 R16, [R1+0x43f8] ;  /* 0x0043f80001107983 */ /* 0x000ea40000300a00 */
[----:B------:R-:W2:Y:S02]  /*6d680*/  LDL.LU.64 R10, [R1+0x43f0] ;  /* 0x0043f000010a7983 */ /* 0x000ea40000300a00 */
[----:B------:R-:W2:Y:S01]  /*6d690*/  LDL.LU.64 R8, [R1+0x43e8] ;  /* 0x0043e80001087983 */ /* 0x000ea20000300a00 */
[----:B------:R-:W-:Y:S01]  /*6d6a0*/  STL.64 [R1+0x240], R52 ;  /* 0x0002403401007387 */ /* 0x000fe20000100a00 */
[----:B------:R0:W-:Y:S03]  /*6d6b0*/  STL.64 [R1+0x248], R54 ;  /* 0x0002483601007387 */ /* 0x0001e60000100a00 */
        /* <DEDUP_REMOVED lines=10> */
[----:B------:R-:W2:Y:S01]  /*6d760*/  LDL.LU.64 R40, [R1+0x43b8] ;  /* 0x0043b80001287983 */ /* 0x000ea20000300a00 */
[----:B------:R-:W-:Y:S01]  /*6d770*/  HMMA.16816.F32.BF16 R36, R36, R52, R48 ;  /* 0x000000342424723c */ /* 0x000fe20000041830 */
[----:B------:R-:W-:Y:S01]  /*6d780*/  STL.64 [R1+0x4308], R46 ;  /* 0x0043082e01007387 */ /* 0x000fe20000100a00 */
[----:B------:R0:W-:Y:S04]  /*6d790*/  STL.64 [R1+0x4300], R44 ;  /* 0x0043002c01007387 */ /* 0x0001e80000100a00 */
[----:B0-----:R-:W3:Y:S01]  /*6d7a0*/  LDL.LU R44, [R1] ;  /* 0x00000000012c7983 */ /* 0x001ee20000300800 */
[----:B------:R-:W3:Y:S02]  /*6d7b0*/  LDL.LU R45, [R1+0x4] ;  /* 0x00000400012d7983 */ /* 0x000ee40000300800 */
[----:B------:R-:W3:Y:S02]  /*6d7c0*/  LDL.LU R46, [R1+0x8] ;  /* 0x00000800012e7983 */ /* 0x000ee40000300800 */
[----:B------:R-:W3:Y:S01]  /*6d7d0*/  LDL.LU R47, [R1+0xc] ;  /* 0x00000c00012f7983 */ /* 0x000ee20000300800 */
[----:B------:R-:W3:Y:S11]  /*6d7e0*/  LDL.LU.64 R48, [R1+0x43b0] ;  /* 0x0043b00001307983 */ /* 0x000ef60000300a00 */
        /* <DEDUP_REMOVED lines=8> */
[----:B0-----:R-:W4:Y:S01]  /*6d870*/  LDL.LU R52, [R1+0x20] ;  /* 0x0000200001347983 */ /* 0x001f220000300800 */
[----:B------:R-:W4:Y:S02]  /*6d880*/  LDL.LU R53, [R1+0x24] ;  /* 0x0000240001357983 */ /* 0x000f240000300800 */
[----:B------:R-:W4:Y:S02]  /*6d890*/  LDL.LU R54, [R1+0x28] ;  /* 0x0000280001367983 */ /* 0x000f240000300800 */
[----:B------:R-:W4:Y:S01]  /*6d8a0*/  LDL.LU R55, [R1+0x2c] ;  /* 0x00002c0001377983 */ /* 0x000f220000300800 */
[C---:B--2---:R-:W-:Y:S11]  /*6d8b0*/  HMMA.16816.F32.BF16 R56, R40.reuse, R8, R56 ;  /* 0x000000082838723c */ /* 0x044ff60000041838 */
[----:B------:R-:W-:Y:S11]  /*6d8c0*/  @!UPT UIADD3 URZ, URZ, URZ, URZ ;  /* 0x0000003f3f3ff290 */ /* 0x000ff6000fffe03f */
[----:B------:R-:W-:Y:S01]  /*6d8d0*/  @!UPT UIADD3 URZ, URZ, URZ, URZ ;  /* 0x0000003f3f3ff290 */ /* 0x000fe2000fffe03f */
[----:B------:R-:W-:Y:S01]  /*6d8e0*/  STL.64 [R1+0x30], R56 ;  /* 0x0000303801007387 */ /* 0x000fe20000100a00 */
[----:B------:R0:W-:Y:S03]  /*6d8f0*/  STL.64 [R1+0x38], R58 ;  /* 0x0000383a01007387 */ /* 0x0001e60000100a00 */
[----:B0-----:R-:W2:Y:S01]  /*6d900*/  LDL.LU.64 R58, [R1+0x43a8] ;  /* 0x0043a800013a7983 */ /* 0x001ea20000300a00 */
[----:B------:R-:W2:Y:S01]  /*6d910*/  LDL.LU.64 R56, [R1+0x43a0] ;  /* 0x0043a00001387983 */ /* 0x000ea20000300a00 */
[C---:B---3--:R-:W-:Y:S08]  /*6d920*/  HMMA.16816.F32.BF16 R36, R40.reuse, R20, R36 ;  /* 0x000000142824723c */ /* 0x048ff00000041824 */
[C---:B----4-:R-:W-:Y:S11]  /*6d930*/  HMMA.16816.F32.BF16 R52, R40.reuse, R16, R52 ;  /* 0x000000102834723c */ /* 0x050ff60000041834 */
[----:B------:R-:W-:Y:S05]  /*6d940*/  @!UPT UIADD3 URZ, URZ, URZ, URZ ;  /* 0x0000003f3f3ff290 */ /* 0x000fea000fffe03f */
[----:B------:R-:W-:Y:S02]  /*6d950*/  IMAD.MOV.U32 R16, RZ, RZ, R36 ;  /* 0x000000ffff107224 */ /* 0x000fe400078e0024 */
[----:B------:R-:W-:Y:S02]  /*6d960*/  IMAD.MOV.U32 R17, RZ, RZ, R37 ;  /* 0x000000ffff117224 */ /* 0x000fe400078e0025 */
[----:B------:R-:W-:Y:S02]  /*6d970*/  IMAD.MOV.U32 R21, RZ, RZ, R38 ;  /* 0x000000ffff157224 */ /* 0x000fe400078e0026 */
[----:B------:R-:W-:Y:S02]  /*6d980*/  IMAD.MOV.U32 R20, RZ, RZ, R39 ;  /* 0x000000ffff147224 */ /* 0x000fe400078e0027 */
[----:B------:R-:W-:Y:S01]  /*6d990*/  HMMA.16816.F32.BF16 R36, R40, R24, R44 ;  /* 0x000000182824723c */ /* 0x000fe2000004182c */
[----:B------:R-:W-:Y:S01]  /*6d9a0*/  STL.64 [R1+0x20], R52 ;  /* 0x0000203401007387 */ /* 0x000fe20000100a00 */
[----:B------:R-:W-:Y:S02]  /*6d9b0*/  STL.64 [R1+0x28], R54 ;  /* 0x0000283601007387 */ /* 0x000fe40000100a00 */
[----:B------:R-:W3:Y:S02]  /*6d9c0*/  LDL.LU R50, [R1+0x858] ;  /* 0x0008580001327983 */ /* 0x000ee40000300800 */
[----:B------:R-:W3:Y:S01]  /*6d9d0*/  LDL.LU R51, [R1+0x85c] ;  /* 0x00085c0001337983 */ /* 0x000ee20000300800 */
[----:B------:R-:W-:Y:S01]  /*6d9e0*/  STL.64 [R1+0x42c8], R22 ;  /* 0x0042c81601007387 */ /* 0x000fe20000100a00 */
[----:B------:R0:W-:Y:S03]  /*6d9f0*/  STL.64 [R1+0x42c0], R20 ;  /* 0x0042c01401007387 */ /* 0x0001e60000100a00 */
[----:B0-----:R-:W4:Y:S11]  /*6da00*/  LDL.LU R20, [R1+0x810] ;  /* 0x0008100001147983 */ /* 0x001f360000300800 */
[----:B------:R-:W-:Y:S02]  /*6da10*/  @!UPT UIADD3 URZ, URZ, URZ, URZ ;  /* 0x0000003f3f3ff290 */ /* 0x000fe4000fffe03f */
[----:B------:R-:W-:Y:S02]  /*6da20*/  IMAD.MOV.U32 R24, RZ, RZ, R39 ;  /* 0x000000ffff187224 */ /* 0x000fe400078e0027 */
[----:B--2---:R-:W-:Y:S02]  /*6da30*/  IMAD.MOV.U32 R21, RZ, RZ, R56 ;  /* 0x000000ffff157224 */ /* 0x004fe400078e0038 */
[----:B------:R-:W-:Y:S01]  /*6da40*/  IMAD.MOV.U32 R22, RZ, RZ, R57 ;  /* 0x000000ffff167224 */ /* 0x000fe200078e0039 */
[----:B------:R-:W2:Y:S01]  /*6da50*/  LDL.LU R56, [R1+0x439c] ;  /* 0x00439c0001387983 */ /* 0x000ea20000300800 */
[----:B------:R-:W2:Y:S02]  /*6da60*/  LDL.LU R57, [R1+0x4398] ;  /* 0x0043980001397983 */ /* 0x000ea40000300800 */
[----:B------:R-:W-:Y:S02]  /*6da70*/  IMAD.MOV.U32 R23, RZ, RZ, R58 ;  /* 0x000000ffff177224 */ /* 0x000fe400078e003a */
[----:B------:R-:W2:Y:S01]  /*6da80*/  LDL.LU R58, [R1+0x4394] ;  /* 0x00439400013a7983 */ /* 0x000ea20000300800 */
[----:B------:R-:W-:Y:S02]  /*6da90*/  STL [R1+0x3da4], R17 ;  /* 0x003da41101007387 */ /* 0x000fe40000100800 */
[----:B------:R-:W-:Y:S02]  /*6daa0*/  STL [R1+0x3da0], R16 ;  /* 0x003da01001007387 */ /* 0x000fe40000100800 */
[----:B------:R-:W2:Y:S02]  /*6dab0*/  LDL R39, [R1+0xb4c] ;  /* 0x000b4c0001277983 */ /* 0x000ea40000100800 */
[----:B------:R-:W-:-:S02]  /*6dac0*/  IMAD.MOV.U32 R52, RZ, RZ, R59 ;  /* 0x000000ffff347224 */ /* 0x000fc400078e003b */
[----:B------:R-:W2:Y:S01]  /*6dad0*/  LDL.LU R59, [R1+0x4390] ;  /* 0x00439000013b7983 */ /* 0x000ea20000300800 */
[----:B------:R-:W-:Y:S02]  /*6dae0*/  IMAD.MOV.U32 R25, RZ, RZ, R38 ;  /* 0x000000ffff197224 */ /* 0x000fe400078e0026 */
[----:B------:R-:W4:Y:S02]  /*6daf0*/  LDL.LU R53, [R1+0x844] ;  /* 0x0008440001357983 */ /* 0x000f240000300800 */
[----:B------:R-:W-:Y:S02]  /*6db00*/  IMAD.MOV.U32 R8, RZ, RZ, R36 ;  /* 0x000000ffff087224 */ /* 0x000fe400078e0024 */
[----:B------:R-:W-:Y:S01]  /*6db10*/  IMAD.MOV.U32 R9, RZ, RZ, R37 ;  /* 0x000000ffff097224 */ /* 0x000fe200078e0025 */
[----:B------:R-:W4:Y:S01]  /*6db20*/  LDL.LU R54, [R1+0x848] ;  /* 0x0008480001367983 */ /* 0x000f220000300800 */
[----:B------:R-:W4:Y:S02]  /*6db30*/  LDL.LU R55, [R1+0x84c] ;  /* 0x00084c0001377983 */ /* 0x000f240000300800 */
[----:B------:R-:W-:Y:S02]  /*6db40*/  STL.64 [R1+0x4358], R26 ;  /* 0x0043581a01007387 */ /* 0x000fe40000100a00 */
[----:B------:R-:W-:Y:S01]  /*6db50*/  STL.64 [R1+0x4350], R24 ;  /* 0x0043501801007387 */ /* 0x000fe20000100a00 */
[----:B------:R-:W-:Y:S01]  /*6db60*/  STL.64 [R1+0x4318], R10 ;  /* 0x0043180a01007387 */ /* 0x000fe20000100a00 */
[----:B------:R-:W-:Y:S01]  /*6db70*/  STL.64 [R1+0x4310], R8 ;  /* 0x0043100801007387 */ /* 0x000fe20000100a00 */
[C---:B---3--:R-:W-:Y:S08]  /*6db80*/  HMMA.16816.F32.BF16 R48, R40.reuse, R32, R48 ;  /* 0x000000202830723c */ /* 0x048ff00000041830 */
[C---:B--2---:R-:W-:Y:S01]  /*6db90*/  HMMA.16816.F32.BF16 R56, R40.reuse, R28, R56 ;  /* 0x0000001c2838723c */ /* 0x044fe20000041838 */
[----:B------:R-:W0:Y:S11]  /*6dba0*/  LDSM.16.MT88.4 R36, [R39+0x5080] ;  /* 0x005080002724783b */ /* 0x000e360000004200 */
[----:B------:R-:W-:Y:S11]  /*6dbb0*/  @!UPT UIADD3 URZ, URZ, URZ, URZ ;  /* 0x0000003f3f3ff290 */ /* 0x000ff6000fffe03f */
[----:B------:R-:W-:Y:S01]  /*6dbc0*/  STL.64 [R1+0x3d88], R58 ;  /* 0x003d883a01007387 */ /* 0x000fe20000100a00 */
[----:B------:R1:W-:Y:S03]  /*6dbd0*/  STL.64 [R1+0x3d80], R56 ;  /* 0x003d803801007387 */ /* 0x0003e60000100a00 */
[----:B-1----:R-:W2:Y:S01]  /*6dbe0*/  LDL.LU.64 R56, [R1+0x140] ;  /* 0x0001400001387983 */ /* 0x002ea20000300a00 */
[----:B------:R-:W3:Y:S02]  /*6dbf0*/  LDL.LU.64 R58, [R1+0x148] ;  /* 0x00014800013a7983 */ /* 0x000ee40000300a00 */
[----:B------:R-:W2:Y:S02]  /*6dc00*/  LDL.LU R44, [R1+0x830] ;  /* 0x00083000012c7983 */ /* 0x000ea40000300800 */
[----:B------:R-:W2:Y:S01]  /*6dc10*/  LDL.LU R45, [R1+0x834] ;  /* 0x00083400012d7983 */ /* 0x000ea20000300800 */
[----:B------:R-:W2:Y:S01]  /*6dc20*/  LDL.LU R46, [R1+0x838] ;  /* 0x00083800012e7983 */ /* 0x000ea20000300800 */
[----:B------:R-:W2:Y:S02]  /*6dc30*/  LDL.LU R47, [R1+0x83c] ;  /* 0x00083c00012f7983 */ /* 0x000ea40000300800 */
[----:B------:R-:W-:Y:S02]  /*6dc40*/  STL.64 [R1+0x4370], R34 ;  /* 0x0043702201007387 */ /* 0x000fe40000100a00 */
[----:B------:R-:W-:Y:S01]  /*6dc50*/  STL.64 [R1+0x3d98], R50 ;  /* 0x003d983201007387 */ /* 0x000fe20000100a00 */
[----:B------:R1:W-:Y:S04]  /*6dc60*/  STL.64 [R1+0x3d90], R48 ;  /* 0x003d903001007387 */ /* 0x0003e80000100a00 */
[----:B-1----:R-:W2:Y:S01]  /*6dc70*/  LDL.LU.64 R48, [R1+0x150] ;  /* 0x0001500001307983 */ /* 0x002ea20000300a00 */
[----:B----4-:R-:W-:Y:S01]  /*6dc80*/  HMMA.16816.F32.BF16 R8, R40, R12, R20 ;  /* 0x0000000c2808723c */ /* 0x010fe20000041814 */
[----:B------:R-:W4:Y:S02]  /*6dc90*/  LDL.LU.64 R50, [R1+0x158] ;  /* 0x0001580001327983 */ /* 0x000f240000300a00 */
[----:B------:R-:W-:Y:S11]  /*6dca0*/  STL.64 [R1+0x4368], R18 ;  /* 0x0043681201007387 */ /* 0x000ff60000100a00 */
[----:B------:R-:W-:Y:S10]  /*6dcb0*/  @!UPT UIADD3 URZ, URZ, URZ, URZ ;  /* 0x0000003f3f3ff290 */ /* 0x000ff4000fffe03f */
[----:B------:R-:W-:Y:S02]  /*6dcc0*/  IMAD.MOV.U32 R17, RZ, RZ, R8 ;  /* 0x000000ffff117224 */ /* 0x000fe400078e0008 */
[----:B------:R-:W-:Y:S02]  /*6dcd0*/  IMAD.MOV.U32 R16, RZ, RZ, R9 ;  /* 0x000000ffff107224 */ /* 0x000fe400078e0009 */
[----:B------:R-:W-:Y:S02]  /*6dce0*/  IMAD.MOV.U32 R13, RZ, RZ, R10 ;  /* 0x000000ffff0d7224 */ /* 0x000fe400078e000a */
[----:B------:R-:W-:Y:S01]  /*6dcf0*/  IMAD.MOV.U32 R12, RZ, RZ, R11 ;  /* 0x000000ffff0c7224 */ /* 0x000fe200078e000b */
[----:B------:R-:W-:Y:S01]  /*6dd00*/  STL.64 [R1+0x4360], R16 ;  /* 0x0043601001007387 */ /* 0x000fe20000100a00 */
[----:B0-----:R-:W-:Y:S02]  /*6dd10*/  STL.64 [R1+0x4260], R38 ;  /* 0x0042602601007387 */ /* 0x001fe40000100a00 */
[----:B------:R0:W-:Y:S02]  /*6dd20*/  STL.64 [R1+0x4258], R36 ;  /* 0x0042582401007387 */ /* 0x0001e40000100a00 */
[----:B0-----:R-:W-:-:S02]  /*6dd30*/  IMAD.MOV.U32 R36, RZ, RZ, R3 ;  /* 0x000000ffff247224 */ /* 0x001fc400078e0003 */
[----:B------:R-:W-:Y:S01]  /*6dd40*/  IMAD.MOV.U32 R37, RZ, RZ, R2 ;  /* 0x000000ffff257224 */ /* 0x000fe200078e0002 */
[----:B------:R-:W3:Y:S01]  /*6dd50*/  LDL.LU R3, [R1+0x438c] ;  /* 0x00438c0001037983 */ /* 0x000ee20000300800 */
[----:B------:R-:W3:Y:S02]  /*6dd60*/  LDL.LU R2, [R1+0x4388] ;  /* 0x0043880001027983 */ /* 0x000ee40000300800 */
[----:B------:R-:W3:Y:S02]  /*6dd70*/  LDL.LU R20, [R1+0x820] ;  /* 0x0008200001147983 */ /* 0x000ee40000300800 */
[----:B------:R-:W3:Y:S01]  /*6dd80*/  LDL.LU R21, [R1+0x824] ;  /* 0x0008240001157983 */ /* 0x000ee20000300800 */
[----:B------:R-:W3:Y:S01]  /*6dd90*/  LDL.LU R22, [R1+0x828] ;  /* 0x0008280001167983 */ /* 0x000ee20000300800 */
[----:B------:R-:W3:Y:S02]  /*6dda0*/  LDL.LU R23, [R1+0x82c] ;  /* 0x00082c0001177983 */ /* 0x000ee40000300800 */
[----:B------:R-:W3:Y:S02]  /*6ddb0*/  LDL R28, [R1+0x2f70] ;  /* 0x002f7000011c7983 */ /* 0x000ee40000100800 */
[----:B------:R-:W-:-:S02]  /*6ddc0*/  IMAD.MOV.U32 R16, RZ, RZ, R0 ;  /* 0x000000ffff107224 */ /* 0x000fc400078e0000 */
[----:B------:R-:W3:Y:S01]  /*6ddd0*/  LDL.LU R0, [R1+0x4384] ;  /* 0x0043840001007983 */ /* 0x000ee20000300800 */
[----:B------:R-:W-:Y:S01]  /*6dde0*/  IMAD.MOV.U32 R17, RZ, RZ, R30 ;  /* 0x000000ffff117224 */ /* 0x000fe200078e001e */
[C---:B--2---:R-:W-:Y:S11]  /*6ddf0*/  HMMA.16816.F32.BF16 R8, R40.reuse, R48, R52 ;  /* 0x000000302808723c */ /* 0x044ff60000041834 */
[----:B------:R-:W-:Y:S11]  /*6de00*/  @!UPT UIADD3 URZ, URZ, URZ, URZ ;  /* 0x0000003f3f3ff290 */ /* 0x000ff6000fffe03f */
[----:B------:R-:W-:Y:S01]  /*6de10*/  @!UPT UIADD3 URZ, URZ, URZ, URZ ;  /* 0x0000003f3f3ff290 */ /* 0x000fe2000fffe03f */
[----:B------:R-:W-:Y:S01]  /*6de20*/  STL.64 [R1+0xb30], R8 ;  /* 0x000b300801007387 */ /* 0x000fe20000100a00 */
[----:B------:R0:W-:Y:S02]  /*6de30*/  STL.64 [R1+0xb38], R10 ;  /* 0x000b380a01007387 */ /* 0x0001e40000100a00 */
        /* <DEDUP_REMOVED lines=8> */
[----:B------:R-:W2:Y:S01]  /*6dec0*/  LDL.LU R27, [R1+0x7fc] ;  /* 0x0007fc00011b7983 */ /* 0x000ea20000300800 */
[C---:B0-----:R-:W-:Y:S01]  /*6ded0*/  HMMA.16816.F32.BF16 R8, R40.reuse, R56, R44 ;  /* 0x000000382808723c */ /* 0x041fe2000004182c */
[----:B----4-:R0:W-:Y:S01]  /*6dee0*/  STL.64 [R1+0x42b0], R50 ;  /* 0x0042b03201007387 */ /* 0x0101e20000100a00 */
[----:B------:R-:W4:Y:S02]  /*6def0*/  LDL.LU R48, [R1+0x7e0] ;  /* 0x0007e00001307983 */ /* 0x000f240000300800 */
[----:B------:R-:W4:Y:S03]  /*6df00*/  LDL.LU R49, [R1+0x7e4] ;  /* 0x0007e40001317983 */ /* 0x000f260000300800 */
[----:B------:R-:W-:Y:S01]  /*6df10*/  IMAD.MOV.U32 R44, RZ, RZ, R60 ;  /* 0x000000ffff2c7224 */ /* 0x000fe200078e003c */
[----:B---3--:R-:W-:Y:S01]  /*6df20*/  HMMA.16816.F32.BF16 R20, R40, R4, R20 ;  /* 0x000000042814723c */ /* 0x008fe20000041814 */
[----:B0-----:R-:W4:Y:S01]  /*6df30*/  LDL.LU R50, [R1+0x7e8] ;  /* 0x0007e80001327983 */ /* 0x001f220000300800 */
[----:B------:R-:W4:Y:S02]  /*6df40*/  LDL.LU R51, [R1+0x7ec] ;  /* 0x0007ec0001337983 */ /* 0x000f240000300800 */
[----:B------:R-:W3:Y:S02]  /*6df50*/  LDL.LU R60, [R1+0x437c] ;  /* 0x00437c00013c7983 */ /* 0x000ee40000300800 */
[----:B------:R-:W-:-:S09]  /*6df60*/  IMAD.MOV.U32 R45, RZ, RZ, R61 ;  /* 0x000000ffff2d7224 */ /* 0x000fd200078e003d */
[----:B------:R0:W-:Y:S01]  /*6df70*/  STL.64 [R1+0xb20], R8 ;  /* 0x000b200801007387 */ /* 0x0001e20000100a00 */
[----:B------:R1:W-:Y:S02]  /*6df80*/  STL.64 [R1+0xb28], R10 ;  /* 0x000b280a01007387 */ /* 0x0003e40000100a00 */
[----:B------:R-:W3:Y:S01]  /*6df90*/  LDL.LU R61, [R1+0x4378] ;  /* 0x00437800013d7983 */ /* 0x000ee20000300800 */
[----:B0-----:R-:W3:Y:S01]  /*6dfa0*/  LDL.LU R8, [R1+0x7d0] ;  /* 0x0007d00001087983 */ /* 0x001ee20000300800 */
        /* <DEDUP_REMOVED lines=8> */
[----:B------:R-:W3:Y:S02]  /*6e030*/  LDL.LU R4, [R1+0x480] ;  /* 0x0004800001047983 */ /* 0x000ee40000300800 */
[----:B------:R0:W-:Y:S02]  /*6e040*/  STL.64 [R1+0xb10], R20 ;  /* 0x000b101401007387 */ /* 0x0001e40000100a00 */
[----:B------:R1:W-:Y:S02]  /*6e050*/  STL.64 [R1+0xb18], R22 ;  /* 0x000b181601007387 */ /* 0x0003e40000100a00 */
[----:B------:R-:W-:Y:S01]  /*6e060*/  IMAD.MOV.U32 R57, RZ, RZ, R6 ;  /* 0x000000ffff397224 */ /* 0x000fe200078e0006 */
[----:B------:R-:W3:Y:S01]  /*6e070*/  LDL.LU R5, [R1+0x484] ;  /* 0x0004840001057983 */ /* 0x000ee20000300800 */
[----:B------:R-:W-:-:S02]  /*6e080*/  IMAD.MOV.U32 R56, RZ, RZ, R7 ;  /* 0x000000ffff387224 */ /* 0x000fc400078e0007 */
[----:B------:R-:W3:Y:S02]  /*6e090*/  LDL.LU R6, [R1+0x488] ;  /* 0x0004880001067983 */ /* 0x000ee40000300800 */
[----:B------:R-:W3:Y:S01]  /*6e0a0*/  LDL.LU R7, [R1+0x48c] ;  /* 0x00048c0001077983 */ /* 0x000ee20000300800 */
[----:B0-----:R-:W3:Y:S01]  /*6e0b0*/  LDL.LU R20, [R1+0x470] ;  /* 0x0004700001147983 */ /* 0x001ee20000300800 */
[----:B------:R-:W3:Y:S02]  /*6e0c0*/  LDL.LU R21, [R1+0x474] ;  /* 0x0004740001157983 */ /* 0x000ee40000300800 */
[----:B-1----:R-:W3:Y:S02]  /*6e0d0*/  LDL.LU R22, [R1+0x478] ;  /* 0x0004780001167983 */ /* 0x002ee40000300800 */
[----:B------:R-:W3:Y:S01]  /*6e0e0*/  LDL.LU R23, [R1+0x47c] ;  /* 0x00047c0001177983 */ /* 0x000ee20000300800 */
[C---:B--2---:R-:W-:Y:S01]  /*6e0f0*/  HMMA.16816.F32.BF16 R16, R40.reuse, R16, R32 ;  /* 0x000000102810723c */ /* 0x044fe20000041820 */
[----:B------:R-:W2:Y:S07]  /*6e100*/  LDL.LU.64 R34, [R1+0x4370] ;  /* 0x0043700001227983 */ /* 0x000eae0000300a00 */
[C---:B------:R-:W-:Y:S11]  /*6e110*/  HMMA.16816.F32.BF16 R56, R40.reuse, R56, R24 ;  /* 0x000000382838723c */ /* 0x040ff60000041818 */
[----:B------:R-:W-:Y:S04]  /*6e120*/  @!UPT UIADD3 URZ, URZ, URZ, URZ ;  /* 0x0000003f3f3ff290 */ /* 0x000fe8000fffe03f */
[----:B------:R0:W-:Y:S01]  /*6e130*/  STL.64 [R1+0xb00], R16 ;  /* 0x000b001001007387 */ /* 0x0001e20000100a00 */
[----:B------:R-:W-:Y:S02]  /*6e140*/  IMAD.MOV.U32 R33, RZ, RZ, R18 ;  /* 0x000000ffff217224 */ /* 0x000fe400078e0012 */
[----:B------:R-:W-:Y:S02]  /*6e150*/  IMAD.MOV.U32 R32, RZ, RZ, R19 ;  /* 0x000000ffff207224 */ /* 0x000fe400078e0013 */
[----:B------:R-:W2:Y:S04]  /*6e160*/  LDL.LU.64 R18, [R1+0x4368] ;  /* 0x0043680001127983 */ /* 0x000ea80000300a00 */
[----:B0-----:R-:W2:Y:S01]  /*6e170*/  LDL.LU.64 R16, [R1+0x4360] ;  /* 0x0043600001107983 */ /* 0x001ea20000300a00 */
[----:B------:R-:W-:Y:S02]  /*6e180*/  STL [R1+0x3d74], R32 ;  /* 0x003d742001007387 */ /* 0x000fe40000100800 */
[----:B------:R-:W-:Y:S02]  /*6e190*/  STL [R1+0x3d70], R33 ;  /* 0x003d702101007387 */ /* 0x000fe40000100800 */
[----:B------:R-:W2:Y:S01]  /*6e1a0*/  LDL.LU.64 R26, [R1+0x4358] ;  /* 0x00435800011a7983 */ /* 0x000ea20000300a00 */
[C---:B----4-:R-:W-:Y:S08]  /*6e1b0*/  HMMA.16816.F32.BF16 R36, R40.reuse, R36, R48 ;  /* 0x000000242824723c */ /* 0x050ff00000041830 */
[----:B---3--:R-:W-:Y:S01]  /*6e1c0*/  HMMA.16816.F32.BF16 R44, R40, R44, R8 ;  /* 0x0000002c282c723c */ /* 0x008fe20000041808 */
[----:B------:R-:W3:Y:S01]  /*6e1d0*/  LDL.LU.64 R24, [R1+0x4350] ;  /* 0x0043500001187983 */ /* 0x000ee20000300a00 */
[----:B------:R0:W-:Y:S02]  /*6e1e0*/  STL.64 [R1+0xaf0], R56 ;  /* 0x000af03801007387 */ /* 0x0001e40000100a00 */
[----:B------:R1:W-:Y:S02]  /*6e1f0*/  STL.64 [R1+0xaf8], R58 ;  /* 0x000af83a01007387 */ /* 0x0003e40000100a00 */
[----:B------:R-:W-:-:S02]  /*6e200*/  IMAD.MOV.U32 R49, RZ, RZ, R0 ;  /* 0x000000ffff317224 */ /* 0x000fc400078e0000 */
[----:B------:R-:W-:Y:S02]  /*6e210*/  IMAD.MOV.U32 R50, RZ, RZ, R2 ;  /* 0x000000ffff327224 */ /* 0x000fe400078e0002 */
[----:B------:R-:W-:Y:S02]  /*6e220*/  IMAD.MOV.U32 R51, RZ, RZ, R3 ;  /* 0x000000ffff337224 */ /* 0x000fe400078e0003 */
[----:B0-----:R-:W-:Y:S02]  /*6e230*/  IMAD.MOV.U32 R56, RZ, RZ, R60 ;  /* 0x000000ffff387224 */ /* 0x001fe400078e003c */
[----:B-1----:R-:W-:Y:S02]  /*6e240*/  IMAD.MOV.U32 R59, RZ, RZ, R30 ;  /* 0x000000ffff3b7224 */ /* 0x002fe400078e001e */
[----:B--2---:R-:W-:Y:S02]  /*6e250*/  IMAD.MOV.U32 R57, RZ, RZ, R34 ;  /* 0x000000ffff397224 */ /* 0x004fe400078e0022 */
[----:B------:R-:W-:-:S02]  /*6e260*/  IMAD.MOV.U32 R58, RZ, RZ, R35 ;  /* 0x000000ffff3a7224 */ /* 0x000fc400078e0023 */
[----:B------:R-:W-:Y:S02]  /*6e270*/  IMAD.MOV.U32 R48, RZ, RZ, R19 ;  /* 0x000000ffff307224 */ /* 0x000fe400078e0013 */
[----:B------:R-:W2:Y:S01]  /*6e280*/  LDL.LU R19, [R1+0x434c] ;  /* 0x00434c0001137983 */ /* 0x000ea20000300800 */
[----:B------:R0:W-:Y:S02]  /*6e290*/  STL.64 [R1+0xae0], R36 ;  /* 0x000ae02401007387 */ /* 0x0001e40000100a00 */
[----:B------:R1:W-:Y:S02]  /*6e2a0*/  STL.64 [R1+0xae8], R38 ;  /* 0x000ae82601007387 */ /* 0x0003e40000100a00 */
[----:B------:R-:W4:Y:S01]  /*6e2b0*/  LDL.LU R0, [R1+0x4348] ;  /* 0x0043480001007983 */ /* 0x000f220000300800 */
[----:B------:R-:W2:Y:S01]  /*6e2c0*/  LDL.LU R2, [R1+0x4344] ;  /* 0x0043440001027983 */ /* 0x000ea20000300800 */
[----:B------:R-:W2:Y:S02]  /*6e2d0*/  LDL.LU R3, [R1+0x4340] ;  /* 0x0043400001037983 */ /* 0x000ea40000300800 */
[----:B------:R-:W2:Y:S02]  /*6e2e0*/  LDL.LU R60, [R1+0x433c] ;  /* 0x00433c00013c7983 */ /* 0x000ea40000300800 */
[----:B------:R-:W2:Y:S01]  /*6e2f0*/  LDL.LU R34, [R1+0x4338] ;  /* 0x0043380001227983 */ /* 0x000ea20000300800 */
[----:B------:R-:W2:Y:S01]  /*6e300*/  LDL.LU R35, [R1+0x4334] ;  /* 0x0043340001237983 */ /* 0x000ea20000300800 */
[----:B------:R-:W2:Y:S02]  /*6e310*/  LDL.LU R30, [R1+0x4330] ;  /* 0x00433000011e7983 */ /* 0x000ea40000300800 */
[----:B0-----:R-:W-:-:S02]  /*6e320*/  IMAD.MOV.U32 R36, RZ, RZ, R31 ;  /* 0x000000ffff247224 */ /* 0x001fc400078e001f */
[----:B------:R-:W-:Y:S01]  /*6e330*/  IMAD.MOV.U32 R37, RZ, RZ, R26 ;  /* 0x000000ffff257224 */ /* 0x000fe200078e001a */
[----:B------:R-:W2:Y:S01]  /*6e340*/  LDL.LU R31, [R1+0x432c] ;  /* 0x00432c00011f7983 */ /* 0x000ea20000300800 */
[----:B------:R-:W2:Y:S02]  /*6e350*/  LDL.LU R26, [R1+0x4328] ;  /* 0x00432800011a7983 */ /* 0x000ea40000300800 */
[----:B-1----:R-:W-:Y:S02]  /*6e360*/  IMAD.MOV.U32 R38, RZ, RZ, R27 ;  /* 0x000000ffff267224 */ /* 0x002fe400078e001b */
[----:B------:R-:W-:Y:S01]  /*6e370*/  IMAD.MOV.U32 R39, RZ, RZ, R18 ;  /* 0x000000ffff277224 */ /* 0x000fe200078e0012 */
[----:B------:R-:W2:Y:S01]  /*6e380*/  LDL.LU R27, [R1+0x4324] ;  /* 0x00432400011b7983 */ /* 0x000ea20000300800 */
[----:B------:R-:W2:Y:S02]  /*6e390*/  LDL.LU R18, [R1+0x4320] ;  /* 0x0043200001127983 */ /* 0x000ea40000300800 */
[----:B------:R-:W2:Y:S02]  /*6e3a0*/  LDL.LU.64 R10, [R1+0x4318] ;  /* 0x00431800010a7983 */ /* 0x000ea40000300a00 */
[----:B------:R-:W2:Y:S01]  /*6e3b0*/  LDL.LU.64 R8, [R1+0x4310] ;  /* 0x0043100001087983 */ /* 0x000ea20000300a00 */
[----:B------:R-:W-:Y:S01]  /*6e3c0*/  STL.64 [R1+0xad0], R44 ;  /* 0x000ad02c01007387 */ /* 0x000fe20000100a00 */
[----:B------:R0:W-:Y:S03]  /*6e3d0*/  STL.64 [R1+0xad8], R46 ;  /* 0x000ad82e01007387 */ /* 0x0001e60000100a00 */
[----:B0-----:R-:W2:Y:S01]  /*6e3e0*/  LDL.LU.64 R46, [R1+0x4308] ;  /* 0x00430800012e7983 */ /* 0x001ea20000300a00 */
[----:B------:R-:W2:Y:S02]  /*6e3f0*/  LDL.LU.64 R44, [R1+0x4300] ;  /* 0x00430000012c7983 */ /* 0x000ea40000300a00 */
        /* <DEDUP_REMOVED lines=8> */
[----:B------:R-:W-:Y:S02]  /*6e480*/  IMAD.MOV.U32 R44, RZ, RZ, R19 ;  /* 0x000000ffff2c7224 */ /* 0x000fe400078e0013 */
[----:B------:R-:W-:Y:S01]  /*6e490*/  IMAD.MOV.U32 R45, RZ, RZ, R10 ;  /* 0x000000ffff2d7224 */ /* 0x000fe200078e000a */
[----:B------:R-:W3:Y:S01]  /*6e4a0*/  LDL.LU R19, [R1+0x42e8] ;  /* 0x0042e80001137983 */ /* 0x000ee20000300800 */
[----:B------:R-:W3:Y:S02]  /*6e4b0*/  LDL.LU R10, [R1+0x42e4] ;  /* 0x0042e400010a7983 */ /* 0x000ee40000300800 */
[----:B0-----:R-:W-:-:S02]  /*6e4c0*/  IMAD.MOV.U32 R46, RZ, RZ, R11 ;  /* 0x000000ffff2e7224 */ /* 0x001fc400078e000b */
[----:B------:R-:W3:Y:S01]  /*6e4d0*/  LDL.LU R11, [R1+0x42e0] ;  /* 0x0042e000010b7983 */ /* 0x000ee20000300800 */
[----:B--2---:R-:W-:Y:S03]  /*6e4e0*/  HMMA.16816.F32.BF16 R40, R40, R52, R4 ;  /* 0x000000342828723c */ /* 0x004fe60000041804 */
[----:B------:R-:W3:Y:S01]  /*6e4f0*/  LDL.LU.64 R6, [R1+0x42d8] ;  /* 0x0042d80001067983 */ /* 0x000ee20000300a00 */
[----:B------:R-:W3:Y:S11]  /*6e500*/  LDL.LU.64 R4, [R1+0x42d0] ;  /* 0x0042d00001047983 */ /* 0x000ef60000300a00 */
[----:B------:R-:W-:Y:S08]  /*6e510*/  @!UPT UIADD3 URZ, URZ, URZ, URZ ;  /* 0x0000003f3f3ff290 */ /* 0x000ff0000fffe03f */
[----:B------:R-:W-:Y:S01]  /*6e520*/  STL.64 [R1+0x830], R40 ;  /* 0x0008302801007387 */ /* 0x000fe20000100a00 */
[----:B------:R0:W-:Y:S02]  /*6e530*/  STL.64 [R1+0x838], R42 ;  /* 0x0008382a01007387 */ /* 0x0001e40000100a00 */
[----:B0-----:R-:W-:Y:S02]  /*6e540*/  IMAD.MOV.U32 R42, RZ, RZ, R2 ;  /* 0x000000ffff2a7224 */ /* 0x001fe400078e0002 */
[----:B----4-:R-:W-:Y:S02]  /*6e550*/  IMAD.MOV.U32 R43, RZ, RZ, R0 ;  /* 0x000000ffff2b7224 */ /* 0x010fe400078e0000 */
[----:B------:R-:W-:Y:S01]  /*6e560*/  IMAD.MOV.U32 R41, RZ, RZ, R3 ;  /* 0x000000ffff297224 */ /* 0x000fe200078e0003 */
[----:B---3--:R-:W-:Y:S11]  /*6e570*/  HMMA.16816.F32.BF16 R20, R4, R10, R20 ;  /* 0x0000000a0414723c */ /* 0x008ff60000041814 */
[----:B------:R-:W-:Y:S11]  /*6e580*/  @!UPT UIADD3 URZ, URZ, URZ, URZ ;  /* 0x0000003f3f3ff290 */ /* 0x000ff6000fffe03f */
[----:B------:R-:W-:Y:S02]  /*6e590*/  @!UPT UIADD3 URZ, URZ, URZ, URZ ;  /* 0x0000003f3f3ff290 */ /* 0x000fe4000fffe03f */
[----:B------:R-:W-:Y:S02]  /*6e5a0*/  IMAD.MOV.U32 R2, RZ, RZ, R22 ;  /* 0x000000ffff027224 */ /* 0x000fe400078e0016 */
[----:B------:R-:W-:Y:S02]  /*6e5b0*/  IMAD.MOV.U32 R0, RZ, RZ, R23 ;  /* 0x000000ffff007224 */ /* 0x000fe400078e0017 */
[----:B------:R-:W2:Y:S01]  /*6e5c0*/  LDL.LU.64 R22, [R1+0x42c8] ;  /* 0x0042c80001167983 */ /* 0x000ea20000300a00 */
[----:B------:R-:W-:Y:S02]  /*6e5d0*/  IMAD.MOV.U32 R52, RZ, RZ, R20 ;  /* 0x000000ffff347224 */ /* 0x000fe400078e0014 */
[----:B------:R-:W-:Y:S02]  /*6e5e0*/  IMAD.MOV.U32 R3, RZ, RZ, R21 ;  /* 0x000000ffff037224 */ /* 0x000fe400078e0015 */
[----:B------:R-:W3:Y:S01]  /*6e5f0*/  LDL.LU.64 R20, [R1+0x42c0] ;  /* 0x0042c00001147983 */ /* 0x000ee20000300a00 */
[----:B------:R-:W-:-:S02]  /*6e600*/  IMAD.MOV.U32 R40, RZ, RZ, R60 ;  /* 0x000000ffff287224 */ /* 0x000fc400078e003c */
[----:B------:R-:W-:Y:S02]  /*6e610*/  STL.64 [R1+0x42a0], R54 ;  /* 0x0042a03601007387 */ /* 0x000fe40000100a00 */
[----:B------:R-:W-:Y:S01]  /*6e620*/  STL [R1+0x4298], R52 ;  /* 0x0042983401007387 */ /* 0x000fe20000100800 */
[----:B------:R-:W-:Y:S01]  /*6e630*/  STL.64 [R1+0x4290], R10 ;  /* 0x0042900a01007387 */ /* 0x000fe20000100a00 */
[----:B------:R0:W-:Y:S02]  /*6e640*/  STL.64 [R1+0x4288], R8 ;  /* 0x0042880801007387 */ /* 0x0001e40000100a00 */
[C---:B0-----:R-:W-:Y:S01]  /*6e650*/  HMMA.16816.F32.BF16 R8, R4.reuse, R18, R40 ;  /* 0x000000120408723c */ /* 0x041fe20000041828 */
[----:B------:R-:W-:Y:S01]  /*6e660*/  IMAD.MOV.U32 R47, RZ, RZ, R61 ;  /* 0x000000ffff2f7224 */ /* 0x000fe200078e003d */
[----:B------:R-:W-:Y:S01]  /*6e670*/  STL [R1+0x3d78], R0 ;  /* 0x003d780001007387 */ /* 0x000fe20000100800 */
[----:B------:R-:W-:Y:S02]  /*6e680*/  STL [R1+0x3d6c], R2 ;  /* 0x003d6c0201007387 */ /* 0x000fe40000100800 */
[----:B------:R-:W-:Y:S02]  /*6e690*/  STL [R1+0x3d68], R3 ;  /* 0x003d680301007387 */ /* 0x000fe40000100800 */
[----:B------:R-:W-:Y:S01]  /*6e6a0*/  STL.64 [R1+0x4250], R18 ;  /* 0x0042501201007387 */ /* 0x000fe20000100a00 */
[----:B------:R0:W-:Y:S04]  /*6e6b0*/  STL.64 [R1+0x4248], R16 ;  /* 0x0042481001007387 */ /* 0x0001e80000100a00 */
[----:B------:R-:W1:Y:S11]  /*6e6c0*/  LDSM.16.MT88.4 R40, [R28+0x5000] ;  /* 0x005000001c28783b */ /* 0x000e760000004200 */
[----:B------:R-:W-:Y:S01]  /*6e6d0*/  STL.64 [R1+0x800], R8 ;  /* 0x0008000801007387 */ /* 0x000fe20000100a00 */
[----:B------:R2:W-:Y:S01]  /*6e6e0*/  STL.64 [R1+0x808], R10 ;  /* 0x0008080a01007387 */ /* 0x0005e20000100a00 */
[C---:B0-----:R-:W-:Y:S08]  /*6e6f0*/  HMMA.16816.F32.BF16 R16, R4.reuse, R30, R48 ;  /* 0x0000001e0410723c */ /* 0x041ff00000041830 */
[C---:B--2---:R-:W-:Y:S11]  /*6e700*/  HMMA.16816.F32.BF16 R8, R4.reuse, R22, R44 ;  /* 0x000000160408723c */ /* 0x044ff6000004182c */
[----:B------:R-:W-:Y:S11]  /*6e710*/  @!UPT UIADD3 URZ, URZ, URZ, URZ ;  /* 0x0000003f3f3ff290 */ /* 0x000ff6000fffe03f */
[----:B------:R-:W-:Y:S01]  /*6e720*/  @!UPT UIADD3 URZ, URZ, URZ, URZ ;  /* 0x0000003f3f3ff290 */ /* 0x000fe2000fffe03f */
[----:B------:R0:W-:Y:S01]  /*6e730*/  STL.64 [R1+0x7f0], R8 ;  /* 0x0007f00801007387 */ /* 0x0001e20000100a00 */
[----:B------:R-:W-:Y:S02]  /*6e740*/  IMAD.MOV.U32 R61, RZ, RZ, R10 ;  /* 0x000000ffff3d7224 */ /* 0x000fe400078e000a */
[----:B------:R-:W-:Y:S02]  /*6e750*/  IMAD.MOV.U32 R60, RZ, RZ, R11 ;  /* 0x000000ffff3c7224 */ /* 0x000fe400078e000b */
[C---:B0-----:R-:W-:Y:S01]  /*6e760*/  HMMA.16816.F32.BF16 R8, R4.reuse, R26, R56 ;  /* 0x0000001a0408723c */ /* 0x041fe20000041838 */
[----:B------:R0:W-:Y:S01]  /*6e770*/  STL.64 [R1+0x4240], R22 ;  /* 0x0042401601007387 */ /* 0x0001e20000100a00 */
[----:B---3--:R-:W-:Y:S02]  /*6e780*/  STL.64 [R1+0x4238], R20 ;  /* 0x0042381401007387 */ /* 0x008fe40000100a00 */
[----:B------:R-:W-:Y:S02]  /*6e790*/  STL [R1+0x3cf8], R60 ;  /* 0x003cf83c01007387 */ /* 0x000fe40000100800 */
[----:B------:R-:W-:Y:S01]  /*6e7a0*/  STL [R1+0x3cf4], R61 ;  /* 0x003cf43d01007387 */ /* 0x000fe20000100800 */
[----:B------:R-:W-:Y:S01]  /*6e7b0*/  STL.64 [R1+0x4230], R26 ;  /* 0x0042301a01007387 */ /* 0x000fe20000100a00 */
[----:B------:R-:W-:Y:S11]  /*6e7c0*/  STL.64 [R1+0x4228], R24 ;  /* 0x0042281801007387 */ /* 0x000ff60000100a00 */
[----:B------:R-:W-:Y:S04]  /*6e7d0*/  @!UPT UIADD3 URZ, URZ, URZ, URZ ;  /* 0x0000003f3f3ff290 */ /* 0x000fe8000fffe03f */
[----:B------:R-:W-:Y:S01]  /*6e7e0*/  STL.64 [R1+0x7e0], R8 ;  /* 0x0007e00801007387 */ /* 0x000fe20000100a00 */
[----:B------:R2:W-:Y:S02]  /*6e7f0*/  STL.64 [R1+0x7e8], R10 ;  /* 0x0007e80a01007387 */ /* 0x0005e40000100a00 */
[----:B0-----:R-:W3:Y:S01]  /*6e800*/  LDL R22, [R1+0xf8] ;  /* 0x0000f80001167983 */ /* 0x001ee20000100800 */
[----:B--2---:R-:W-:Y:S01]  /*6e810*/  HMMA.16816.F32.BF16 R8, R4, R34, R36 ;  /* 0x000000220408723c */ /* 0x004fe20000041824 */
[----:B------:R0:W-:Y:S01]  /*6e820*/  STL.64 [R1+0x7d0], R16 ;  /* 0x0007d01001007387 */ /* 0x0001e20000100a00 */
[----:B------:R2:W-:Y:S11]  /*6e830*/  STL.64 [R1+0x7d8], R18 ;  /* 0x0007d81201007387 */ /* 0x0005f60000100a00 */
[----:B------:R-:W-:Y:S10]  /*6e840*/  @!UPT UIADD3 URZ, URZ, URZ, URZ ;  /* 0x0000003f3f3ff290 */ /* 0x000ff4000fffe03f */
[----:B------:R4:W-:Y:S01]  /*6e850*/  STL.64 [R1+0x7c0], R8 ;  /* 0x0007c00801007387 */ /* 0x0009e20000100a00 */
[----:B------:R1:W-:Y:S02]  /*6e860*/  STL.64 [R1+0x7c8], R10 ;  /* 0x0007c80a01007387 */ /* 0x0003e40000100a00 */
[----:B------:R-:W3:Y:S02]  /*6e870*/  LDL R23, [R1+0xfc] ;  /* 0x0000fc0001177983 */ /* 0x000ee40000100800 */
[----:B------:R-:W3:Y:S01]  /*6e880*/  LDL.LU R48, [R1+0x7b0] ;  /* 0x0007b00001307983 */ /* 0x000ee20000300800 */
[----:B------:R-:W3:Y:S01]  /*6e890*/  LDL.LU R49, [R1+0x7b4] ;  /* 0x0007b40001317983 */ /* 0x000ee20000300800 */
[----:B------:R-:W3:Y:S02]  /*6e8a0*/  LDL.LU R50, [R1+0x7b8] ;  /* 0x0007b80001327983 */ /* 0x000ee40000300800 */
[----:B------:R-:W3:Y:S02]  /*6e8b0*/  LDL.LU R51, [R1+0x7bc] ;  /* 0x0007bc0001337983 */ /* 0x000ee40000300800 */
[----:B0-----:R-:W3:Y:S01]  /*6e8c0*/  LDL.LU R16, [R1+0x750] ;  /* 0x0007500001107983 */ /* 0x001ee20000300800 */
[----:B------:R-:W3:Y:S01]  /*6e8d0*/  LDL.LU R17, [R1+0x754] ;  /* 0x0007540001117983 */ /* 0x000ee20000300800 */
[----:B--2---:R-:W2:Y:S02]  /*6e8e0*/  LDL.LU R18, [R1+0x758] ;  /* 0x0007580001127983 */ /* 0x004ea40000300800 */
        /* <DEDUP_REMOVED lines=13> */
[----:B----4-:R-:W4:Y:S01]  /*6e9c0*/  LDL.LU R8, [R1+0x780] ;  /* 0x0007800001087983 */ /* 0x010f220000300800 */
[----:B------:R-:W4:Y:S01]  /*6e9d0*/  LDL.LU R9, [R1+0x784] ;  /* 0x0007840001097983 */ /* 0x000f220000300800 */
[----:B-1----:R-:W4:Y:S02]  /*6e9e0*/  LDL.LU R10, [R1+0x788] ;  /* 0x00078800010a7983 */ /* 0x002f240000300800 */
[----:B------:R-:W4:Y:S02]  /*6e9f0*/  LDL.LU R11, [R1+0x78c] ;  /* 0x00078c00010b7983 */ /* 0x000f240000300800 */
[----:B------:R-:W4:Y:S02]  /*6ea00*/  LDL.64 R46, [R1+0x138] ;  /* 0x00013800012e7983 */ /* 0x000f240000100a00 */
[----:B------:R-:W-:-:S02]  /*6ea10*/  IMAD.MOV.U32 R36, RZ, RZ, R14 ;  /* 0x000000ffff247224 */ /* 0x000fc400078e000e */
[----:B------:R-:W-:Y:S01]  /*6ea20*/  IMAD.MOV.U32 R37, RZ, RZ, R15 ;  /* 0x000000ffff257224 */ /* 0x000fe200078e000f */
[----:B------:R-:W3:Y:S01]  /*6ea30*/  LDL.LU R14, [R1+0x42bc] ;  /* 0x0042bc00010e7983 */ /* 0x000ee20000300800 */
[----:B------:R-:W3:Y:S02]  /*6ea40*/  LDL.LU R15, [R1+0x42b8] ;  /* 0x0042b800010f7983 */ /* 0x000ee40000300800 */
[----:B------:R-:W2:Y:S02]  /*6ea50*/  LDL.LU R38, [R1+0x738] ;  /* 0x0007380001267983 */ /* 0x000ea40000300800 */
[----:B------:R-:W2:Y:S01]  /*6ea60*/  LDL.LU R39, [R1+0x73c] ;  /* 0x00073c0001277983 */ /* 0x000ea20000300800 */
[----:B------:R0:W-:Y:S04]  /*6ea70*/  STL.64 [R1+0x4210], R34 ;  /* 0x0042102201007387 */ /* 0x0001e80000100a00 */
[----:B0-----:R-:W2:Y:S01]  /*6ea80*/  LDL.64 R34, [R1+0x108] ;  /* 0x0001080001227983 */ /* 0x001ea20000100a00 */
[----:B------:R0:W-:Y:S02]  /*6ea90*/  STL.64 [R1+0x4178], R42 ;  /* 0x0041782a01007387 */ /* 0x0001e40000100a00 */
[----:B------:R-:W-:Y:S01]  /*6eaa0*/  STL.64 [R1+0x4170], R40 ;  /* 0x0041702801007387 */ /* 0x000fe20000100a00 */
[----:B0-----:R-:W2:Y:S01]  /*6eab0*/  LDL.64 R42, [R1+0x118] ;  /* 0x00011800012a7983 */ /* 0x001ea20000100a00 */
[C---:B---3--:R-:W-:Y:S11]  /*6eac0*/  HMMA.16816.F32.BF16 R48, R4.reuse, R14, R48 ;  /* 0x0000000e0430723c */ /* 0x048ff60000041830 */
[----:B------:R-:W-:Y:S11]  /*6ead0*/  @!UPT UIADD3 URZ, URZ, URZ, URZ ;  /* 0x0000003f3f3ff290 */ /* 0x000ff6000fffe03f */
[----:B------:R-:W-:Y:S01]  /*6eae0*/  @!UPT UIADD3 URZ, URZ, URZ, URZ ;  /* 0x0000003f3f3ff290 */ /* 0x000fe2000fffe03f */
[----:B------:R0:W-:Y:S04]  /*6eaf0*/  STL.64 [R1+0x868], R50 ;  /* 0x0008683201007387 */ /* 0x0001e80000100a00 */
[----:B0-----:R-:W2:Y:S01]  /*6eb00*/  LDL.LU.64 R50, [R1+0x42b0] ;  /* 0x0042b00001327983 */ /* 0x001ea20000300a00 */
[----:B------:R-:W-:Y:S02]  /*6eb10*/  STL.64 [R1+0x4220], R14 ;  /* 0x0042200e01007387 */ /* 0x000fe40000100a00 */
[----:B------:R-:W-:Y:S02]  /*6eb20*/  IMAD.MOV.U32 R60, RZ, RZ, R48 ;  /* 0x000000ffff3c7224 */ /* 0x000fe400078e0030 */
[----:B------:R0:W-:Y:S02]  /*6eb30*/  STL.64 [R1+0x4218], R12 ;  /* 0x0042180c01007387 */ /* 0x0001e40000100a00 */
[----:B0-----:R-:W3:Y:S01]  /*6eb40*/  LDL.LU R12, [R1+0x770] ;  /* 0x00077000010c7983 */ /* 0x001ee20000300800 */
[----:B------:R-:W3:Y:S02]  /*6eb50*/  LDL.LU R13, [R1+0x774] ;  /* 0x00077400010d7983 */ /* 0x000ee40000300800 */
[----:B------:R-:W3:Y:S02]  /*6eb60*/  LDL.LU R14, [R1+0x778] ;  /* 0x00077800010e7983 */ /* 0x000ee40000300800 */
[----:B------:R-:W3:Y:S01]  /*6eb70*/  LDL.LU R15, [R1+0x77c] ;  /* 0x00077c00010f7983 */ /* 0x000ee20000300800 */
[----:B------:R-:W-:Y:S01]  /*6eb80*/  STL [R1+0x3d7c], R60 ;  /* 0x003d7c3c01007387 */ /* 0x000fe20000100800 */
[C---:B--2---:R-:W-:Y:S11]  /*6eb90*/  HMMA.16816.F32.BF16 R56, R4.reuse, R50, R56 ;  /* 0x000000320438723c */ /* 0x044ff60000041838 */
[----:B------:R-:W-:Y:S11]  /*6eba0*/  @!UPT UIADD3 URZ, URZ, URZ, URZ ;  /* 0x0000003f3f3ff290 */ /* 0x000ff6000fffe03f */
[----:B------:R-:W-:Y:S01]  /*6ebb0*/  @!UPT UIADD3 URZ, URZ, URZ, URZ ;  /* 0x0000003f3f3ff290 */ /* 0x000fe2000fffe03f */
[----:B------:R-:W-:Y:S01]  /*6ebc0*/  STL.64 [R1+0x850], R56 ;  /* 0x0008503801007387 */ /* 0x000fe20000100a00 */
[----:B------:R0:W-:Y:S03]  /*6ebd0*/  STL.64 [R1+0x858], R58 ;  /* 0x0008583a01007387 */ /* 0x0001e60000100a00 */
[----:B0-----:R-:W2:Y:S01]  /*6ebe0*/  LDL.LU.64 R58, [R1+0x42a8] ;  /* 0x0042a800013a7983 */ /* 0x001ea20000300a00 */
[----:B------:R0:W-:Y:S02]  /*6ebf0*/  STL.64 [R1+0x4208], R50 ;  /* 0x0042083201007387 */ /* 0x0001e40000100a00 */
[----:B------:R-:W-:Y:S02]  /*6ec00*/  IMAD.MOV.U32 R61, RZ, RZ, R49 ;  /* 0x000000ffff3d7224 */ /* 0x000fe400078e0031 */
        /* <DEDUP_REMOVED lines=10> */
[----:B------:R-:W2:Y:S02]  /*6ecb0*/  LDL.LU R52, [R1+0x4298] ;  /* 0x0042980001347983 */ /* 0x000ea40000300800 */
[----:B------:R0:W-:Y:S01]  /*6ecc0*/  STL.64 [R1+0x4200], R58 ;  /* 0x0042003a01007387 */ /* 0x0001e20000100a00 */
[----:B----4-:R-:W-:Y:S01]  /*6ecd0*/  HMMA.16816.F32.BF16 R8, R4, R46, R8 ;  /* 0x0000002e0408723c */ /* 0x010fe20000041808 */
[----:B------:R-:W4:Y:S04]  /*6ece0*/  LDL R29, [R1+0x2f6c] ;  /* 0x002f6c00011d7983 */ /* 0x000f280000100800 */
[----:B0-----:R-:W2:Y:S01]  /*6ecf0*/  LDL.64 R58, [R1+0x128] ;  /* 0x00012800013a7983 */ /* 0x001ea20000100a00 */
[----:B------:R-:W-:-:S02]  /*6ed00*/  IMAD.MOV.U32 R2, RZ, RZ, R46 ;  /* 0x000000ffff027224 */ /* 0x000fc400078e002e */
[----:B------:R-:W-:Y:S01]  /*6ed10*/  IMAD.MOV.U32 R0, RZ, RZ, R47 ;  /* 0x000000ffff007224 */ /* 0x000fe200078e002f */
[C---:B---3--:R-:W-:Y:S11]  /*6ed20*/  HMMA.16816.F32.BF16 R48, R4.reuse, R42, R48 ;  /* 0x0000002a0430723c */ /* 0x048ff60000041830 */
[----:B------:R-:W-:Y:S03]  /*6ed30*/  @!UPT UIADD3 URZ, URZ, URZ, URZ ;  /* 0x0000003f3f3ff290 */ /* 0x000fe6000fffe03f */
[----:B------:R-:W-:Y:S01]  /*6ed40*/  STL.64 [R1+0xab0], R8 ;  /* 0x000ab00801007387 */ /* 0x000fe20000100a00 */
[----:B------:R0:W-:Y:S01]  /*6ed50*/  STL.64 [R1+0xab8], R10 ;  /* 0x000ab80a01007387 */ /* 0x0001e20000100a00 */
[C---:B------:R-:W-:Y:S02]  /*6ed60*/  HMMA.16816.F32.BF16 R20, R4.reuse, R22, R24 ;  /* 0x000000160414723c */ /* 0x040fe40000041818 */
[----:B0-----:R-:W3:Y:S01]  /*6ed70*/  LDL.LU.64 R10, [R1+0x4290] ;  /* 0x00429000010a7983 */ /* 0x001ee20000300a00 */
[----:B------:R-:W3:Y:S02]  /*6ed80*/  LDL.LU.64 R8, [R1+0x4288] ;  /* 0x0042880001087983 */ /* 0x000ee40000300a00 */
[----:B------:R-:W3:Y:S03]  /*6ed90*/  LDL.LU.64 R46, [R1+0x4280] ;  /* 0x00428000012e7983 */ /* 0x000ee60000300a00 */
[C---:B--2---:R-:W-:Y:S11]  /*6eda0*/  HMMA.16816.F32.BF16 R12, R4.reuse, R58, R12 ;  /* 0x0000003a040c723c */ /* 0x044ff6000004180c */
[----:B------:R-:W-:Y:S11]  /*6edb0*/  @!UPT UIADD3 URZ, URZ, URZ, URZ ;  /* 0x0000003f3f3ff290 */ /* 0x000ff6000fffe03f */
[----:B------:R-:W-:Y:S01]  /*6edc0*/  @!UPT UIADD3 URZ, URZ, URZ, URZ ;  /* 0x0000003f3f3ff290 */ /* 0x000fe2000fffe03f */
[----:B------:R0:W-:Y:S01]  /*6edd0*/  STL.64 [R1+0xaa0], R12 ;  /* 0x000aa00c01007387 */ /* 0x0001e20000100a00 */
[----:B------:R1:W-:Y:S02]  /*6ede0*/  STL.64 [R1+0xaa8], R14 ;  /* 0x000aa80e01007387 */ /* 0x0003e40000100a00 */
[----:B0-----:R-:W-:Y:S02]  /*6edf0*/  IMAD.MOV.U32 R13, RZ, RZ, R43 ;  /* 0x000000ffff0d7224 */ /* 0x001fe400078e002b */
[----:B-1----:R-:W-:Y:S02]  /*6ee00*/  IMAD.MOV.U32 R14, RZ, RZ, R42 ;  /* 0x000000ffff0e7224 */ /* 0x002fe400078e002a */
[----:B------:R-:W-:Y:S01]  /*6ee10*/  HMMA.16816.F32.BF16 R40, R4, R34, R16 ;  /* 0x000000220428723c */ /* 0x000fe20000041810 */
[----:B------:R-:W-:Y:S01]  /*6ee20*/  STL.64 [R1+0xa90], R48 ;  /* 0x000a903001007387 */ /* 0x000fe20000100a00 */
[----:B------:R-:W-:Y:S11]  /*6ee30*/  STL.64 [R1+0xa98], R50 ;  /* 0x000a983201007387 */ /* 0x000ff60000100a00 */
[----:B------:R-:W-:Y:S10]  /*6ee40*/  @!UPT UIADD3 URZ, URZ, URZ, URZ ;  /* 0x0000003f3f3ff290 */ /* 0x000ff4000fffe03f */
[----:B------:R0:W-:Y:S01]  /*6ee50*/  STL.64 [R1+0xa80], R40 ;  /* 0x000a802801007387 */ /* 0x0001e20000100a00 */
[----:B------:R1:W-:Y:S03]  /*6ee60*/  STL.64 [R1+0xa88], R42 ;  /* 0x000a882a01007387 */ /* 0x0003e60000100a00 */
[----:B0-----:R-:W2:Y:S01]  /*6ee70*/  LDL.LU R40, [R1+0x590] ;  /* 0x0005900001287983 */ /* 0x001ea20000300800 */
[----:B------:R-:W-:Y:S02]  /*6ee80*/  STL.64 [R1+0xa70], R20 ;  /* 0x000a701401007387 */ /* 0x000fe40000100a00 */
[----:B------:R3:W-:Y:S02]  /*6ee90*/  STL.64 [R1+0xa78], R22 ;  /* 0x000a781601007387 */ /* 0x0007e40000100a00 */
[----:B------:R-:W2:Y:S02]  /*6eea0*/  LDL.LU R41, [R1+0x594] ;  /* 0x0005940001297983 */ /* 0x000ea40000300800 */
[----:B-1----:R-:W-:-:S02]  /*6eeb0*/  IMAD.MOV.U32 R42, RZ, RZ, R54 ;  /* 0x000000ffff2a7224 */ /* 0x002fc400078e0036 */
[----:B------:R-:W-:Y:S01]  /*6eec0*/  IMAD.MOV.U32 R43, RZ, RZ, R55 ;  /* 0x000000ffff2b7224 */ /* 0x000fe200078e0037 */
[----:B------:R-:W4:Y:S01]  /*6eed0*/  LDL.LU R54, [R1+0x427c] ;  /* 0x00427c0001367983 */ /* 0x000f220000300800 */
[----:B------:R-:W4:Y:S03]  /*6eee0*/  LDL.LU R55, [R1+0x4278] ;  /* 0x0042780001377983 */ /* 0x000f260000300800 */
[----:B------:R0:W-:Y:S01]  /*6eef0*/  STL.64 [R1+0x4188], R42 ;  /* 0x0041882a01007387 */ /* 0x0001e20000100a00 */
[----:B---3--:R-:W-:Y:S03]  /*6ef00*/  HMMA.16816.F32.BF16 R20, R4, R46, R36 ;  /* 0x0000002e0414723c */ /* 0x008fe60000041824 */
[----:B--2---:R-:W-:Y:S01]  /*6ef10*/  STL.64 [R1+0x4180], R40 ;  /* 0x0041802801007387 */ /* 0x004fe20000100a00 */
[----:B0-----:R-:W2:Y:S02]  /*6ef20*/  LDL.64 R42, [R1+0xf8] ;  /* 0x0000f800012a7983 */ /* 0x001ea40000100a00 */
[----:B------:R-:W-:-:S02]  /*6ef30*/  IMAD.MOV.U32 R16, RZ, RZ, R34 ;  /* 0x000000ffff107224 */ /* 0x000fc400078e0022 */
[----:B------:R-:W-:Y:S01]  /*6ef40*/  IMAD.MOV.U32 R15, RZ, RZ, R35 ;  /* 0x000000ffff0f7224 */ /* 0x000fe200078e0023 */
[----:B--2---:R0:W-:Y:S11]  /*6ef50*/  STL.64 [R1+0x4198], R42 ;  /* 0x0041982a01007387 */ /* 0x0041f60000100a00 */
[----:B------:R-:W-:Y:S03]  /*6ef60*/  @!UPT UIADD3 URZ, URZ, URZ, URZ ;  /* 0x0000003f3f3ff290 */ /* 0x000fe6000fffe03f */
[----:B------:R-:W-:Y:S02]  /*6ef70*/  STL.64 [R1+0xa60], R20 ;  /* 0x000a601401007387 */ /* 0x000fe40000100a00 */
[----:B------:R-:W-:Y:S02]  /*6ef80*/  STL.64 [R1+0xa68], R22 ;  /* 0x000a681601007387 */ /* 0x000fe40000100a00 */
[----:B0-----:R-:W-:Y:S02]  /*6ef90*/  IMAD.MOV.U32 R42, RZ, RZ, R16 ;  /* 0x000000ffff2a7224 */ /* 0x001fe400078e0010 */
[----:B------:R-:W-:-:S05]  /*6efa0*/  IMAD.MOV.U32 R43, RZ, RZ, R15 ;  /* 0x000000ffff2b7224 */ /* 0x000fca00078e000f */
[----:B------:R-:W-:Y:S01]  /*6efb0*/  STL.64 [R1+0x41b0], R42 ;  /* 0x0041b02a01007387 */ /* 0x000fe20000100a00 */
[----:B------:R0:W-:Y:S02]  /*6efc0*/  STL.64 [R1+0x4190], R46 ;  /* 0x0041902e01007387 */ /* 0x0001e40000100a00 */
[----:B------:R-:W2:Y:S02]  /*6efd0*/  LDL.LU R44, [R1+0x5a0] ;  /* 0x0005a000012c7983 */ /* 0x000ea40000300800 */
[----:B------:R-:W2:Y:S01]  /*6efe0*/  LDL.LU R45, [R1+0x5a4] ;  /* 0x0005a400012d7983 */ /* 0x000ea20000300800 */
[----:B0-----:R-:W3:Y:S01]  /*6eff0*/  LDL.LU R46, [R1+0x5a8] ;  /* 0x0005a800012e7983 */ /* 0x001ee20000300800 */
[----:B------:R-:W3:Y:S02]  /*6f000*/  LDL.LU R47, [R1+0x5ac] ;  /* 0x0005ac00012f7983 */ /* 0x000ee40000300800 */
[----:B------:R-:W-:Y:S02]  /*6f010*/  IMAD.MOV.U32 R42, RZ, RZ, R14 ;  /* 0x000000ffff2a7224 */ /* 0x000fe400078e000e */
[----:B------:R-:W-:-:S02]  /*6f020*/  IMAD.MOV.U32 R43, RZ, RZ, R13 ;  /* 0x000000ffff2b7224 */ /* 0x000fc400078e000d */
[----:B------:R-:W-:Y:S02]  /*6f030*/  IMAD.MOV.U32 R12, RZ, RZ, R58 ;  /* 0x000000ffff0c7224 */ /* 0x000fe400078e003a */
[----:B------:R-:W-:Y:S01]  /*6f040*/  IMAD.MOV.U32 R3, RZ, RZ, R59 ;  /* 0x000000ffff037224 */ /* 0x000fe200078e003b */
[----:B------:R0:W-:Y:S02]  /*6f050*/  STL.64 [R1+0x41c8], R42 ;  /* 0x0041c82a01007387 */ /* 0x0001e40000100a00 */
[----:B0-----:R-:W-:Y:S02]  /*6f060*/  IMAD.MOV.U32 R42, RZ, RZ, R12 ;  /* 0x000000ffff2a7224 */ /* 0x001fe400078e000c */
[----:B------:R-:W-:-:S05]  /*6f070*/  IMAD.MOV.U32 R43, RZ, RZ, R3 ;  /* 0x000000ffff2b7224 */ /* 0x000fca00078e0003 */
[----:B------:R-:W-:Y:S04]  /*6f080*/  STL.64 [R1+0x41e0], R42 ;  /* 0x0041e02a01007387 */ /* 0x000fe80000100a00 */
[----:B---3--:R-:W-:Y:S01]  /*6f090*/  STL.64 [R1+0x41a8], R46 ;  /* 0x0041a82e01007387 */ /* 0x008fe20000100a00 */
[----:B--2---:R0:W-:Y:S03]  /*6f0a0*/  STL.64 [R1+0x41a0], R44 ;  /* 0x0041a02c01007387 */ /* 0x0041e60000100a00 */
[----:B0-----:R-:W2:Y:S01]  /*6f0b0*/  LDL.LU R44, [R1+0x5b0] ;  /* 0x0005b000012c7983 */ /* 0x001ea20000300800 */
[----:B------:R-:W2:Y:S02]  /*6f0c0*/  LDL.LU R45, [R1+0x5b4] ;  /* 0x0005b400012d7983 */ /* 0x000ea40000300800 */
[----:B------:R-:W-:-:S02]  /*6f0d0*/  IMAD.MOV.U32 R42, RZ, RZ, R2 ;  /* 0x000000ffff2a7224 */ /* 0x000fc400078e0002 */
[----:B------:R-:W-:Y:S02]  /*6f0e0*/  IMAD.MOV.U32 R43, RZ, RZ, R0 ;  /* 0x000000ffff2b7224 */ /* 0x000fe400078e0000 */
[----:B----4-:R-:W-:Y:S02]  /*6f0f0*/  IMAD.MOV.U32 R46, RZ, RZ, R55 ;  /* 0x000000ffff2e7224 */ /* 0x010fe400078e0037 */
[----:B------:R-:W-:Y:S01]  /*6f100*/  IMAD.MOV.U32 R47, RZ, RZ, R54 ;  /* 0x000000ffff2f7224 */ /* 0x000fe200078e0036 */
[----:B------:R-:W3:Y:S01]  /*6f110*/  LDL.LU R55, [R1+0x4274] ;  /* 0x0042740001377983 */ /* 0x000ee20000300800 */
[----:B------:R-:W4:Y:S02]  /*6f120*/  LDL.LU R54, [R1+0x4270] ;  /* 0x0042700001367983 */ /* 0x000f240000300800 */
[----:B------:R-:W-:Y:S01]  /*6f130*/  STL.64 [R1+0x41f8], R42 ;  /* 0x0041f82a01007387 */ /* 0x000fe20000100a00 */
[----:B------:R-:W-:Y:S04]  /*6f140*/  STL.64 [R1+0x41c0], R46 ;  /* 0x0041c02e01007387 */ /* 0x000fe80000100a00 */
[----:B--2---:R0:W-:Y:S04]  /*6f150*/  STL.64 [R1+0x41b8], R44 ;  /* 0x0041b82c01007387 */ /* 0x0041e80000100a00 */
        /* <DEDUP_REMOVED lines=40> */
[----:B--2---:R-:W-:Y:S01]  /*6f3e0*/  STL.64 [R1+0x41d8], R46 ;  /* 0x0041d82e01007387 */ /* 0x004fe20000100a00 */
[----:B------:R0:W-:Y:S03]  /*6f3f0*/  STL.64 [R1+0x41d0], R44 ;  /* 0x0041d02c01007387 */ /* 0x0001e60000100a00 */
[----:B0-----:R-:W2:Y:S01]  /*6f400*/  LDL.LU R44, [R1+0x5d0] ;  /* 0x0005d000012c7983 */ /* 0x001ea20000300800 */
[----:B------:R-:W2:Y:S02]  /*6f410*/  LDL.LU R45, [R1+0x5d4] ;  /* 0x0005d400012d7983 */ /* 0x000ea40000300800 */
[----:B----4-:R-:W-:-:S02]  /*6f420*/  IMAD.MOV.U32 R46, RZ, RZ, R54 ;  /* 0x000000ffff2e7224 */ /* 0x010fc400078e0036 */
[----:B---3--:R-:W-:Y:S01]  /*6f430*/  IMAD.MOV.U32 R47, RZ, RZ, R55 ;  /* 0x000000ffff2f7224 */ /* 0x008fe200078e0037 */
[----:B------:R-:W3:Y:S01]  /*6f440*/  LDL.LU R54, [R1+0x426c] ;  /* 0x00426c0001367983 */ /* 0x000ee20000300800 */
[----:B------:R-:W3:Y:S03]  /*6f450*/  LDL.LU R55, [R1+0x4268] ;  /* 0x0042680001377983 */ /* 0x000ee60000300800 */
[----:B------:R-:W-:Y:S04]  /*6f460*/  STL.64 [R1+0x41f0], R46 ;  /* 0x0041f02e01007387 */ /* 0x000fe80000100a00 */
[----:B--2---:R0:W-:Y:S01]  /*6f470*/  STL.64 [R1+0x41e8], R44 ;  /* 0x0041e82c01007387 */ /* 0x0041e20000100a00 */
[----:B---3--:R-:W-:Y:S03]  /*6f480*/  HMMA.16816.F32.BF16 R4, R4, R54, R36 ;  /* 0x000000360404723c */ /* 0x008fe60000041824 */
[----:B0-----:R-:W2:Y:S01]  /*6f490*/  LDL.LU R44, [R1+0x5e0] ;  /* 0x0005e000012c7983 */ /* 0x001ea20000300800 */
[----:B------:R-:W2:Y:S02]  /*6f4a0*/  LDL.LU R45, [R1+0x5e4] ;  /* 0x0005e400012d7983 */ /* 0x000ea40000300800 */
[----:B------:R-:W2:Y:S02]  /*6f4b0*/  LDL.LU R46, [R1+0x5e8] ;  /* 0x0005e800012e7983 */ /* 0x000ea40000300800 */
[----:B------:R-:W2:Y:S01]  /*6f4c0*/  LDL.LU R47, [R1+0x5ec] ;  /* 0x0005ec00012f7983 */ /* 0x000ea20000300800 */
[----:B------:R-:W3:Y:S01]  /*6f4d0*/  LDL.LU.64 R38, [R1+0x4260] ;  /* 0x0042600001267983 */ /* 0x000ee20000300a00 */
[----:B------:R-:W3:Y:S11]  /*6f4e0*/  LDL.LU.64 R36, [R1+0x4258] ;  /* 0x0042580001247983 */ /* 0x000ef60000300a00 */
[----:B------:R-:W-:Y:S02]  /*6f4f0*/  @!UPT UIADD3 URZ, URZ, URZ, URZ ;  /* 0x0000003f3f3ff290 */ /* 0x000fe4000fffe03f */
[----:B------:R0:W-:Y:S01]  /*6f500*/  STL.64 [R1+0x730], R4 ;  /* 0x0007300401007387 */ /* 0x0001e20000100a00 */
[----:B------:R1:W-:Y:S03]  /*6f510*/  STL.64 [R1+0x738], R6 ;  /* 0x0007380601007387 */ /* 0x0003e60000100a00 */
[----:B0-----:R-:W4:Y:S01]  /*6f520*/  LDL.LU R4, [R1+0x1d0] ;  /* 0x0001d00001047983 */ /* 0x001f220000300800 */
[----:B------:R-:W4:Y:S02]  /*6f530*/  LDL.LU R5, [R1+0x1d4] ;  /* 0x0001d40001057983 */ /* 0x000f240000300800 */
[----:B-1----:R-:W4:Y:S02]  /*6f540*/  LDL.LU R6, [R1+0x1d8] ;  /* 0x0001d80001067983 */ /* 0x002f240000300800 */
[----:B------:R-:W4:Y:S01]  /*6f550*/  LDL.LU R7, [R1+0x1dc] ;  /* 0x0001dc0001077983 */ /* 0x000f220000300800 */
[C---:B---3--:R-:W-:Y:S11]  /*6f560*/  HMMA.16816.F32.BF16 R16, R36.reuse, R10, R16 ;  /* 0x0000000a2410723c */ /* 0x048ff60000041810 */
[----:B------:R-:W-:Y:S11]  /*6f570*/  @!UPT UIADD3 URZ, URZ, URZ, URZ ;  /* 0x0000003f3f3ff290 */ /* 0x000ff6000fffe03f */
[----:B------:R-:W-:Y:S01]  /*6f580*/  @!UPT UIADD3 URZ, URZ, URZ, URZ ;  /* 0x0000003f3f3ff290 */ /* 0x000fe2000fffe03f */
[----:B------:R-:W-:Y:S01]  /*6f590*/  STL.64 [R1+0x420], R16 ;  /* 0x0004201001007387 */ /* 0x000fe20000100a00 */
[----:B------:R0:W-:Y:S03]  /*6f5a0*/  STL.64 [R1+0x428], R18 ;  /* 0x0004281201007387 */ /* 0x0001e60000100a00 */
[----:B0-----:R-:W3:Y:S01]  /*6f5b0*/  LDL.LU.64 R18, [R1+0x4250] ;  /* 0x0042500001127983 */ /* 0x001ee20000300a00 */
[----:B------:R-:W2:Y:S01]  /*6f5c0*/  LDL.LU.64 R16, [R1+0x4248] ;  /* 0x0042480001107983 */ /* 0x000ea20000300a00 */
        /* <DEDUP_REMOVED lines=13> */
[C---:B------:R-:W-:Y:S01]  /*6f6a0*/  HMMA.16816.F32.BF16 R32, R36.reuse, R30, R32 ;  /* 0x0000001e2420723c */ /* 0x040fe20000041820 */
[----:B------:R-:W2:Y:S07]  /*6f6b0*/  LDL.LU.64 R24, [R1+0x4228] ;  /* 0x0042280001187983 */ /* 0x000eae0000300a00 */
[C---:B---3--:R-:W-:Y:S11]  /*6f6c0*/  HMMA.16816.F32.BF16 R12, R36.reuse, R26, R12 ;  /* 0x0000001a240c723c */ /* 0x048ff6000004180c */
[----:B------:R-:W-:Y:S11]  /*6f6d0*/  @!UPT UIADD3 URZ, URZ, URZ, URZ ;  /* 0x0000003f3f3ff290 */ /* 0x000ff6000fffe03f */
[----:B------:R-:W-:Y:S01]  /*6f6e0*/  @!UPT UIADD3 URZ, URZ, URZ, URZ ;  /* 0x0000003f3f3ff290 */ /* 0x000fe2000fffe03f */
[----:B------:R-:W-:Y:S01]  /*6f6f0*/  STL.64 [R1+0x210], R12 ;  /* 0x0002100c01007387 */ /* 0x000fe20000100a00 */
[----:B------:R0:W-:Y:S03]  /*6f700*/  STL.64 [R1+0x218], R14 ;  /* 0x0002180e01007387 */ /* 0x0001e60000100a00 */
[----:B0-----:R-:W3:Y:S01]  /*6f710*/  LDL.LU.64 R14, [R1+0x4220] ;  /* 0x00422000010e7983 */ /* 0x001ee20000300a00 */
[----:B------:R-:W2:Y:S02]  /*6f720*/  LDL.LU.64 R12, [R1+0x4218] ;  /* 0x00421800010c7983 */ /* 0x000ea40000300a00 */
[----:B------:R-:W-:Y:S02]  /*6f730*/  STL.64 [R1+0x200], R32 ;  /* 0x0002002001007387 */ /* 0x000fe40000100a00 */
[----:B------:R0:W-:Y:S02]  /*6f740*/  STL.64 [R1+0x208], R34 ;  /* 0x0002082201007387 */ /* 0x0001e40000100a00 */
[----:B0-----:R-:W4:Y:S02]  /*6f750*/  LDL.LU.64 R34, [R1+0x4210] ;  /* 0x0042100001227983 */ /* 0x001f240000300a00 */
[C---:B----4-:R-:W-:Y:S11]  /*6f760*/  HMMA.16816.F32.BF16 R4, R36.reuse, R34, R4 ;  /* 0x000000222404723c */ /* 0x050ff60000041804 */
[----:B------:R-:W-:Y:S11]  /*6f770*/  @!UPT UIADD3 URZ, URZ, URZ, URZ ;  /* 0x0000003f3f3ff290 */ /* 0x000ff6000fffe03f */
[----:B------:R-:W-:Y:S01]  /*6f780*/  @!UPT UIADD3 URZ, URZ, URZ, URZ ;  /* 0x0000003f3f3ff290 */ /* 0x000fe2000fffe03f */
[----:B------:R-:W-:Y:S01]  /*6f790*/  STL.64 [R1+0x1f0], R4 ;  /* 0x0001f00401007387 */ /* 0x000fe20000100a00 */
[----:B------:R-:W-:Y:S02]  /*6f7a0*/  STL.64 [R1+0x1f8], R6 ;  /* 0x0001f80601007387 */ /* 0x000fe40000100a00 */
[----:B------:R-:W0:Y:S01]  /*6f7b0*/  LDSM.16.MT88.4 R4, [R28+0x5080] ;  /* 0x005080001c04783b */ /* 0x000e220000004200 */
[C---:B---3--:R-:W-:Y:S01]  /*6f7c0*/  HMMA.16816.F32.BF16 R48, R36.reuse, R14, R48 ;  /* 0x0000000e2430723c */ /* 0x048fe20000041830 */
[----:B0-----:R-:W-:Y:S02]  /*6f7d0*/  STL.64 [R1+0x40b8], R6 ;  /* 0x0040b80601007387 */ /* 0x001fe40000100a00 */
[----:B------:R0:W-:Y:S02]  /*6f7e0*/  STL.64 [R1+0x40b0], R4 ;  /* 0x0040b00401007387 */ /* 0x0001e40000100a00 */
[----:B0-----:R-:W3:Y:S01]  /*6f7f0*/  LDL.LU R4, [R1+0x3c0] ;  /* 0x0003c00001047983 */ /* 0x001ee20000300800 */
[----:B------:R-:W3:Y:S02]  /*6f800*/  LDL.LU R5, [R1+0x3c4] ;  /* 0x0003c40001057983 */ /* 0x000ee40000300800 */
[----:B------:R-:W3:Y:S02]  /*6f810*/  LDL.LU R6, [R1+0x3c8] ;  /* 0x0003c80001067983 */ /* 0x000ee40000300800 */
[----:B------:R-:W3:Y:S11]  /*6f820*/  LDL.LU R7, [R1+0x3cc] ;  /* 0x0003cc0001077983 */ /* 0x000ef60000300800 */
[----:B------:R-:W-:Y:S02]  /*6f830*/  @!UPT UIADD3 URZ, URZ, URZ, URZ ;  /* 0x0000003f3f3ff290 */ /* 0x000fe4000fffe03f */
[----:B------:R-:W-:Y:S01]  /*6f840*/  STL.64 [R1+0x8e0], R48 ;  /* 0x0008e03001007387 */ /* 0x000fe20000100a00 */
[----:B------:R0:W-:Y:S03]  /*6f850*/  STL.64 [R1+0x8e8], R50 ;  /* 0x0008e83201007387 */ /* 0x0001e60000100a00 */
[----:B0-----:R-:W4:Y:S02]  /*6f860*/  LDL.LU.64 R50, [R1+0x4208] ;  /* 0x0042080001327983 */ /* 0x001f240000300a00 */
[C---:B----4-:R-:W-:Y:S11]  /*6f870*/  HMMA.16816.F32.BF16 R56, R36.reuse, R50, R56 ;  /* 0x000000322438723c */ /* 0x050ff60000041838 */
[----:B------:R-:W-:Y:S11]  /*6f880*/  @!UPT UIADD3 URZ, URZ, URZ, URZ ;  /* 0x0000003f3f3ff290 */ /* 0x000ff6000fffe03f */
[----:B------:R-:W-:Y:S01]  /*6f890*/  @!UPT UIADD3 URZ, URZ, URZ, URZ ;  /* 0x0000003f3f3ff290 */ /* 0x000fe2000fffe03f */
[----:B------:R-:W-:Y:S01]  /*6f8a0*/  STL.64 [R1+0x7b0], R56 ;  /* 0x0007b03801007387 */ /* 0x000fe20000100a00 */
[----:B------:R0:W-:Y:S03]  /*6f8b0*/  STL.64 [R1+0x7b8], R58 ;  /* 0x0007b83a01007387 */ /* 0x0001e60000100a00 */
[----:B0-----:R-:W4:Y:S01]  /*6f8c0*/  LDL.LU.64 R58, [R1+0x4200] ;  /* 0x00420000013a7983 */ /* 0x001f220000300a00 */
[----:B------:R0:W-:Y:S02]  /*6f8d0*/  STL.64 [R1+0x4158], R50 ;  /* 0x0041583201007387 */ /* 0x0001e40000100a00 */
[----:B------:R-:W2:Y:S02]  /*6f8e0*/  LDL.LU R48, [R1+0x3d0] ;  /* 0x0003d00001307983 */ /* 0x000ea40000300800 */
[----:B------:R-:W2:Y:S01]  /*6f8f0*/  LDL.LU R49, [R1+0x3d4] ;  /* 0x0003d40001317983 */ /* 0x000ea20000300800 */
[----:B0-----:R-:W2:Y:S01]  /*6f900*/  LDL.LU R50, [R1+0x3d8] ;  /* 0x0003d80001327983 */ /* 0x001ea20000300800 */
[----:B------:R-:W2:Y:S01]  /*6f910*/  LDL.LU R51, [R1+0x3dc] ;  /* 0x0003dc0001337983 */ /* 0x000ea20000300800 */
[C---:B----4-:R-:W-:Y:S11]  /*6f920*/  HMMA.16816.F32.BF16 R40, R36.reuse, R58, R40 ;  /* 0x0000003a2428723c */ /* 0x050ff60000041828 */
        /* <DEDUP_REMOVED lines=33> */
[C---:B--2---:R-:W-:Y:S01]  /*6fb40*/  HMMA.16816.F32.BF16 R44, R36.reuse, R42, R44 ;  /* 0x0000002a242c723c */ /* 0x044fe2000004182c */
[----:B------:R-:W-:Y:S02]  /*6fb50*/  IMAD.MOV.U32 R28, RZ, RZ, R42 ;  /* 0x000000ffff1c7224 */ /* 0x000fe400078e002a */
[----:B------:R-:W-:Y:S11]  /*6fb60*/  IMAD.MOV.U32 R3, RZ, RZ, R43 ;  /* 0x000000ffff037224 */ /* 0x000ff600078e002b */
[----:B------:R-:W-:Y:S09]  /*6fb70*/  @!UPT UIADD3 URZ, URZ, URZ, URZ ;  /* 0x0000003f3f3ff290 */ /* 0x000ff2000fffe03f */
[----:B------:R-:W-:Y:S01]  /*6fb80*/  STL.64 [R1+0x750], R44 ;  /* 0x0007502c01007387 */ /* 0x000fe20000100a00 */
[----:B------:R0:W-:Y:S03]  /*6fb90*/  STL.64 [R1+0x758], R46 ;  /* 0x0007582e01007387 */ /* 0x0001e60000100a00 */
[----:B0-----:R-:W2:Y:S01]  /*6fba0*/  LDL.LU.64 R46, [R1+0x4190] ;  /* 0x00419000012e7983 */ /* 0x001ea20000300a00 */
[----:B------:R-:W2:Y:S02]  /*6fbb0*/  LDL.LU.64 R42, [R1+0x4188] ;  /* 0x00418800012a7983 */ /* 0x000ea40000300a00 */
[----:B------:R-:W2:Y:S02]  /*6fbc0*/  LDL.LU.64 R40, [R1+0x4180] ;  /* 0x0041800001287983 */ /* 0x000ea40000300a00 */
[----:B--2---:R-:W-:Y:S01]  /*6fbd0*/  HMMA.16816.F32.BF16 R40, R36, R46, R40 ;  /* 0x0000002e2428723c */ /* 0x004fe20000041828 */
[----:B------:R-:W-:-:S02]  /*6fbe0*/  IMAD.MOV.U32 R2, RZ, RZ, R46 ;  /* 0x000000ffff027224 */ /* 0x000fc400078e002e */
[----:B------:R-:W-:Y:S11]  /*6fbf0*/  IMAD.MOV.U32 R0, RZ, RZ, R47 ;  /* 0x000000ffff007224 */ /* 0x000ff600078e002f */
[----:B------:R-:W-:Y:S09]  /*6fc00*/  @!UPT UIADD3 URZ, URZ, URZ, URZ ;  /* 0x0000003f3f3ff290 */ /* 0x000ff2000fffe03f */
[----:B------:R-:W-:Y:S01]  /*6fc10*/  STL.64 [R1+0x740], R40 ;  /* 0x0007402801007387 */ /* 0x000fe20000100a00 */
[----:B------:R0:W-:Y:S03]  /*6fc20*/  STL.64 [R1+0x748], R42 ;  /* 0x0007482a01007387 */ /* 0x0001e60000100a00 */
[----:B0-----:R-:W3:Y:S01]  /*6fc30*/  LDL.LU.64 R42, [R1+0x4178] ;  /* 0x00417800012a7983 */ /* 0x001ee20000300a00 */
[----:B------:R-:W3:Y:S02]  /*6fc40*/  LDL.LU.64 R40, [R1+0x4170] ;  /* 0x0041700001287983 */ /* 0x000ee40000300a00 */
[----:B------:R-:W2:Y:S02]  /*6fc50*/  LDL.LU.64 R46, [R1+0x4168] ;  /* 0x00416800012e7983 */ /* 0x000ea40000300a00 */
[----:B------:R-:W2:Y:S02]  /*6fc60*/  LDL.LU.64 R44, [R1+0x4160] ;  /* 0x00416000012c7983 */ /* 0x000ea40000300a00 */
[----:B--2---:R-:W-:Y:S01]  /*6fc70*/  HMMA.16816.F32.BF16 R36, R36, R54, R44 ;  /* 0x000000362424723c */ /* 0x004fe2000004182c */
[----:B------:R-:W2:Y:S11]  /*6fc80*/  LDL.LU R44, [R1+0x3e0] ;  /* 0x0003e000012c7983 */ /* 0x000eb60000300800 */
[----:B------:R-:W-:Y:S11]  /*6fc90*/  @!UPT UIADD3 URZ, URZ, URZ, URZ ;  /* 0x0000003f3f3ff290 */ /* 0x000ff6000fffe03f */
[----:B------:R-:W-:Y:S01]  /*6fca0*/  STL.64 [R1+0x1e0], R36 ;  /* 0x0001e02401007387 */ /* 0x000fe20000100a00 */
[----:B------:R0:W-:Y:S02]  /*6fcb0*/  STL.64 [R1+0x1e8], R38 ;  /* 0x0001e82601007387 */ /* 0x0001e40000100a00 */
[----:B------:R-:W2:Y:S02]  /*6fcc0*/  LDL.LU R45, [R1+0x3e4] ;  /* 0x0003e400012d7983 */ /* 0x000ea40000300800 */
[----:B------:R-:W2:Y:S01]  /*6fcd0*/  LDL.LU R46, [R1+0x3e8] ;  /* 0x0003e800012e7983 */ /* 0x000ea20000300800 */
[----:B------:R-:W2:Y:S01]  /*6fce0*/  LDL.LU R47, [R1+0x3ec] ;  /* 0x0003ec00012f7983 */ /* 0x000ea20000300800 */
[----:B------:R-:W-:Y:S02]  /*6fcf0*/  STL.64 [R1+0x40c8], R54 ;  /* 0x0040c83601007387 */ /* 0x000fe40000100a00 */
[----:B------:R1:W-:Y:S02]  /*6fd00*/  STL [R1+0x40c0], R52 ;  /* 0x0040c03401007387 */ /* 0x0003e40000100800 */
[----:B0-----:R-:W-:-:S02]  /*6fd10*/  IMAD.MOV.U32 R38, RZ, RZ, R28 ;  /* 0x000000ffff267224 */ /* 0x001fc400078e001c */
[----:B------:R-:W-:Y:S01]  /*6fd20*/  IMAD.MOV.U32 R39, RZ, RZ, R3 ;  /* 0x000000ffff277224 */ /* 0x000fe200078e0003 */
[----:B-1----:R-:W4:Y:S01]  /*6fd30*/  LDL.LU R52, [R1+0x3f0] ;  /* 0x0003f00001347983 */ /* 0x002f220000300800 */
[----:B------:R-:W4:Y:S02]  /*6fd40*/  LDL.LU R53, [R1+0x3f4] ;  /* 0x0003f40001357983 */ /* 0x000f240000300800 */
[----:B------:R-:W4:Y:S02]  /*6fd50*/  LDL.LU R54, [R1+0x3f8] ;  /* 0x0003f80001367983 */ /* 0x000f240000300800 */
[----:B------:R-:W4:Y:S01]  /*6fd60*/  LDL.LU R55, [R1+0x3fc] ;  /* 0x0003fc0001377983 */ /* 0x000f220000300800 */
[----:B------:R0:W-:Y:S01]  /*6fd70*/  STL.64 [R1+0x4100], R38 ;  /* 0x0041002601007387 */ /* 0x0001e20000100a00 */
[----:B------:R-:W2:Y:S02]  /*6fd80*/  LDL.LU R36, [R1+0x400] ;  /* 0x0004000001247983 */ /* 0x000ea40000300800 */
[----:B------:R-:W2:Y:S01]  /*6fd90*/  LDL.LU R37, [R1+0x404] ;  /* 0x0004040001257983 */ /* 0x000ea20000300800 */
[----:B0-----:R-:W2:Y:S01]  /*6fda0*/  LDL.LU R38, [R1+0x408] ;  /* 0x0004080001267983 */ /* 0x001ea20000300800 */
[----:B------:R-:W2:Y:S02]  /*6fdb0*/  LDL.LU R39, [R1+0x40c] ;  /* 0x00040c0001277983 */ /* 0x000ea40000300800 */
[----:B------:R-:W-:Y:S02]  /*6fdc0*/  STL.64 [R1+0x40d8], R10 ;  /* 0x0040d80a01007387 */ /* 0x000fe40000100a00 */
[----:B------:R4:W-:Y:S01]  /*6fdd0*/  STL.64 [R1+0x40d0], R8 ;  /* 0x0040d00801007387 */ /* 0x0009e20000100a00 */
[C---:B---3--:R-:W-:Y:S08]  /*6fde0*/  HMMA.16816.F32.BF16 R4, R40.reuse, R30, R4 ;  /* 0x0000001e2804723c */ /* 0x048ff00000041804 */
[C---:B--2---:R-:W-:Y:S08]  /*6fdf0*/  HMMA.16816.F32.BF16 R36, R40.reuse, R10, R36 ;  /* 0x0000000a2824723c */ /* 0x044ff00000041824 */
        /* <DEDUP_REMOVED lines=16> */
[----:B------:R-:W-:Y:S02]  /*6ff00*/  STL.64 [R1+0x40f0], R24 ;  /* 0x0040f01801007387 */ /* 0x000fe40000100a00 */
[----:B------:R-:W-:Y:S02]  /*6ff10*/  IMAD.MOV.U32 R54, RZ, RZ, R2 ;  /* 0x000000ffff367224 */ /* 0x000fe400078e0002 */
[----:B------:R-:W-:Y:S11]  /*6ff20*/  IMAD.MOV.U32 R55, RZ, RZ, R0 ;  /* 0x000000ffff377224 */ /* 0x000ff600078e0000 */
[----:B------:R-:W-:Y:S06]  /*6ff30*/  @!UPT UIADD3 URZ, URZ, URZ, URZ ;  /* 0x0000003f3f3ff290 */ /* 0x000fec000fffe03f */
[----:B------:R0:W-:Y:S01]  /*6ff40*/  STL.64 [R1+0x460], R8 ;  /* 0x0004600801007387 */ /* 0x0001e20000100a00 */
[----:B------:R1:W-:Y:S02]  /*6ff50*/  STL.64 [R1+0x468], R10 ;  /* 0x0004680a01007387 */ /* 0x0003e40000100a00 */
[----:B------:R-:W-:Y:S02]  /*6ff60*/  STL.64 [R1+0x450], R4 ;  /* 0x0004500401007387 */ /* 0x000fe40000100a00 */
[----:B------:R-:W-:Y:S01]  /*6ff70*/  STL.64 [R1+0x458], R6 ;  /* 0x0004580601007387 */ /* 0x000fe20000100a00 */
[----:B------:R-:W-:Y:S04]  /*6ff80*/  STL.64 [R1+0x4108], R54 ;  /* 0x0041083601007387 */ /* 0x000fe80000100a00 */
[----:B0-----:R-:W2:Y:S01]  /*6ff90*/  LDL.LU R8, [R1+0x6a0] ;  /* 0x0006a00001087983 */ /* 0x001ea20000300800 */
[----:B------:R-:W2:Y:S02]  /*6ffa0*/  LDL.LU R9, [R1+0x6a4] ;  /* 0x0006a40001097983 */ /* 0x000ea40000300800 */
[----:B-1----:R-:W3:Y:S02]  /*6ffb0*/  LDL.LU R10, [R1+0x6a8] ;  /* 0x0006a800010a7983 */ /* 0x002ee40000300800 */
[----:B------:R-:W3:Y:S02]  /*6ffc0*/  LDL.LU R11, [R1+0x6ac] ;  /* 0x0006ac00010b7983 */ /* 0x000ee40000300800 */
[----:B---3--:R-:W-:Y:S01]  /*6ffd0*/  STL.64 [R1+0x4118], R10 ;  /* 0x0041180a01007387 */ /* 0x008fe20000100a00 */
[----:B--2---:R-:W-:Y:S02]  /*6ffe0*/  STL.64 [R1+0x4110], R8 ;  /* 0x0041100801007387 */ /* 0x004fe40000100a00 */
[----:B------:R-:W2:Y:S02]  /*6fff0*/  LDL.LU R36, [R1+0x6c0] ;  /* 0x0006c00001247983 */ /* 0x000ea40000300800 */
        /* <DEDUP_REMOVED lines=12> */
[----:B--2---:R-:W-:Y:S03]  /*700c0*/  STL.64 [R1+0x4120], R36 ;  /* 0x0041202401007387 */ /* 0x004fe60000100a00 */
[----:B0-----:R-:W2:Y:S04]  /*700d0*/  LDL.64 R38, [R1+0x128] ;  /* 0x0001280001267983 */ /* 0x001ea80000100a00 */
[----:B--2---:R0:W-:Y:S01]  /*700e0*/  STL.64 [R1+0x4140], R38 ;  /* 0x0041402601007387 */ /* 0x0041e20000100a00 */
[----:B------:R-:W2:Y:S02]  /*700f0*/  LDL.LU R8, [R1+0x6d0] ;  /* 0x0006d00001087983 */ /* 0x000ea40000300800 */
[----:B------:R-:W2:Y:S02]  /*70100*/  LDL.LU R9, [R1+0x6d4] ;  /* 0x0006d40001097983 */ /* 0x000ea40000300800 */
[----:B------:R-:W3:Y:S01]  /*70110*/  LDL.LU R10, [R1+0x6d8] ;  /* 0x0006d800010a7983 */ /* 0x000ee20000300800 */
[----:B------:R-:W3:Y:S01]  /*70120*/  LDL.LU R11, [R1+0x6dc] ;  /* 0x0006dc00010b7983 */ /* 0x000ee20000300800 */
[----:B------:R-:W2:Y:S02]  /*70130*/  LDL.LU R48, [R1+0x720] ;  /* 0x0007200001307983 */ /* 0x000ea40000300800 */
[----:B------:R-:W4:Y:S02]  /*70140*/  LDL.LU R49, [R1+0x724] ;  /* 0x0007240001317983 */ /* 0x000f240000300800 */
[----:B------:R-:W4:Y:S01]  /*70150*/  LDL.LU R50, [R1+0x728] ;  /* 0x0007280001327983 */ /* 0x000f220000300800 */
[----:B------:R-:W4:Y:S04]  /*70160*/  LDL.LU R51, [R1+0x72c] ;  /* 0x00072c0001337983 */ /* 0x000f280000300800 */
[----:B0-----:R-:W4:Y:S04]  /*70170*/  LDL.64 R38, [R1+0x138] ;  /* 0x0001380001267983 */ /* 0x001f280000100a00 */
[----:B---3--:R-:W-:Y:S01]  /*70180*/  STL.64 [R1+0x4138], R10 ;  /* 0x0041380a01007387 */ /* 0x008fe20000100a00 */
[----:B--2---:R0:W-:Y:S03]  /*70190*/  STL.64 [R1+0x4130], R8 ;  /* 0x0041300801007387 */ /* 0x0041e60000100a00 */
[----:B0-----:R-:W2:Y:S01]  /*701a0*/  LDL.LU R8, [R1+0x6e0] ;  /* 0x0006e00001087983 */ /* 0x001ea20000300800 */
[----:B------:R-:W2:Y:S02]  /*701b0*/  LDL.LU R9, [R1+0x6e4] ;  /* 0x0006e40001097983 */ /* 0x000ea40000300800 */
[----:B------:R-:W3:Y:S02]  /*701c0*/  LDL.LU R10, [R1+0x6e8] ;  /* 0x0006e800010a7983 */ /* 0x000ee40000300800 */
[----:B------:R-:W3:Y:S01]  /*701d0*/  LDL.LU R11, [R1+0x6ec] ;  /* 0x0006ec00010b7983 */ /* 0x000ee20000300800 */
[C---:B----4-:R-:W-:Y:S08]  /*701e0*/  HMMA.16816.F32.BF16 R44, R40.reuse, R34, R44 ;  /* 0x00000022282c723c */ /* 0x050ff0000004182c */
[----:B------:R-:W-:Y:S01]  /*701f0*/  HMMA.16816.F32.BF16 R48, R40, R14, R48 ;  /* 0x0000000e2830723c */ /* 0x000fe20000041830 */
        /* <DEDUP_REMOVED lines=16> */
[----:B------:R-:W-:Y:S02]  /*70300*/  STL.64 [R1+0x440], R44 ;  /* 0x0004402c01007387 */ /* 0x000fe40000100a00 */
[----:B------:R-:W-:Y:S02]  /*70310*/  STL.64 [R1+0x448], R46 ;  /* 0x0004482e01007387 */ /* 0x000fe40000100a00 */
[----:B------:R-:W0:Y:S04]  /*70320*/  LDSM.16.MT88.4 R44, [R29+0x5000] ;  /* 0x005000001d2c783b */ /* 0x000e280000004200 */
[----:B0-----:R-:W-:Y:S01]  /*70330*/  STL.64 [R1+0x4008], R46 ;  /* 0x0040082e01007387 */ /* 0x001fe20000100a00 */
[----:B------:R0:W-:Y:S03]  /*70340*/  STL.64 [R1+0x4000], R44 ;  /* 0x0040002c01007387 */ /* 0x0001e60000100a00 */
[----:B0-----:R-:W3:Y:S01]  /*70350*/  LDL.LU R44, [R1+0x710] ;  /* 0x00071000012c7983 */ /* 0x001ee20000300800 */
[----:B------:R-:W3:Y:S02]  /*70360*/  LDL.LU R45, [R1+0x714] ;  /* 0x00071400012d7983 */ /* 0x000ee40000300800 */
[----:B------:R-:W3:Y:S02]  /*70370*/  LDL.LU R46, [R1+0x718] ;  /* 0x00071800012e7983 */ /* 0x000ee40000300800 */
[----:B------:R-:W3:Y:S01]  /*70380*/  LDL.LU R47, [R1+0x71c] ;  /* 0x00071c00012f7983 */ /* 0x000ee20000300800 */
[----:B------:R-:W-:Y:S01]  /*70390*/  STL.64 [R1+0xa50], R48 ;  /* 0x000a503001007387 */ /* 0x000fe20000100a00 */
[----:B------:R0:W-:Y:S03]  /*703a0*/  STL.64 [R1+0xa58], R50 ;  /* 0x000a583201007387 */ /* 0x0001e60000100a00 */
[----:B0-----:R-:W3:Y:S01]  /*703b0*/  LDL.LU.64 R50, [R1+0x4158] ;  /* 0x0041580001327983 */ /* 0x001ee20000300a00 */
[----:B------:R-:W-:-:S02]  /*703c0*/  IMAD.MOV.U32 R2, RZ, RZ, R38 ;  /* 0x000000ffff027224 */ /* 0x000fc400078e0026 */
[----:B------:R-:W-:Y:S01]  /*703d0*/  IMAD.MOV.U32 R0, RZ, RZ, R39 ;  /* 0x000000ffff007224 */ /* 0x000fe200078e0027 */
[C---:B--2---:R-:W-:Y:S08]  /*703e0*/  HMMA.16816.F32.BF16 R8, R40.reuse, R38, R8 ;  /* 0x000000262808723c */ /* 0x044ff00000041808 */
        /* <DEDUP_REMOVED lines=8> */
[----:B------:R0:W-:Y:S01]  /*70470*/  STL.64 [R1+0xa30], R44 ;  /* 0x000a302c01007387 */ /* 0x0001e20000100a00 */
[----:B------:R1:W-:Y:S02]  /*70480*/  STL.64 [R1+0xa38], R46 ;  /* 0x000a382e01007387 */ /* 0x0003e40000100a00 */
[----:B------:R-:W2:Y:S02]  /*70490*/  LDL.LU R17, [R1+0x1c4] ;  /* 0x0001c40001117983 */ /* 0x000ea40000300800 */
[----:B------:R-:W2:Y:S01]  /*704a0*/  LDL.LU R18, [R1+0x1c8] ;  /* 0x0001c80001127983 */ /* 0x000ea20000300800 */
[----:B------:R-:W2:Y:S04]  /*704b0*/  LDL.LU R19, [R1+0x1cc] ;  /* 0x0001cc0001137983 */ /* 0x000ea80000300800 */
[----:B0-----:R-:W3:Y:S01]  /*704c0*/  LDL.LU R44, [R1+0x180] ;  /* 0x00018000012c7983 */ /* 0x001ee20000300800 */
[----:B------:R-:W3:Y:S02]  /*704d0*/  LDL.LU R45, [R1+0x184] ;  /* 0x00018400012d7983 */ /* 0x000ee40000300800 */
[----:B-1----:R-:W3:Y:S02]  /*704e0*/  LDL.LU R46, [R1+0x188] ;  /* 0x00018800012e7983 */ /* 0x002ee40000300800 */
[----:B------:R-:W3:Y:S01]  /*704f0*/  LDL.LU R47, [R1+0x18c] ;  /* 0x00018c00012f7983 */ /* 0x000ee20000300800 */
        /* <DEDUP_REMOVED lines=11> */
[----:B0-----:R-:W2:Y:S01]  /*705b0*/  LDL.LU.64 R10, [R1+0x4138] ;  /* 0x00413800010a7983 */ /* 0x001ea20000300a00 */
[----:B------:R-:W2:Y:S02]  /*705c0*/  LDL.LU.64 R8, [R1+0x4130] ;  /* 0x0041300001087983 */ /* 0x000ea40000300a00 */
[----:B------:R-:W4:Y:S02]  /*705d0*/  LDL.LU.64 R38, [R1+0x4128] ;  /* 0x0041280001267983 */ /* 0x000f240000300a00 */
[----:B------:R-:W4:Y:S02]  /*705e0*/  LDL.LU.64 R36, [R1+0x4120] ;  /* 0x0041200001247983 */ /* 0x000f240000300a00 */
[----:B------:R-:W-:-:S02]  /*705f0*/  IMAD.MOV.U32 R33, RZ, RZ, R54 ;  /* 0x000000ffff217224 */ /* 0x000fc400078e0036 */
[----:B------:R-:W-:Y:S01]  /*70600*/  IMAD.MOV.U32 R32, RZ, RZ, R55 ;  /* 0x000000ffff207224 */ /* 0x000fe200078e0037 */
[C---:B--2---:R-:W-:Y:S08]  /*70610*/  HMMA.16816.F32.BF16 R8, R40.reuse, R54, R8 ;  /* 0x000000362808723c */ /* 0x044ff00000041808 */
[----:B----4-:R-:W-:Y:S11]  /*70620*/  HMMA.16816.F32.BF16 R36, R40, R26, R36 ;  /* 0x0000001a2824723c */ /* 0x010ff60000041824 */
[----:B------:R-:W-:Y:S04]  /*70630*/  @!UPT UIADD3 URZ, URZ, URZ, URZ ;  /* 0x0000003f3f3ff290 */ /* 0x000fe8000fffe03f */
[----:B------:R-:W-:Y:S01]  /*70640*/  STL.64 [R1+0xa00], R8 ;  /* 0x000a000801007387 */ /* 0x000fe20000100a00 */
[----:B------:R0:W-:Y:S03]  /*70650*/  STL.64 [R1+0xa08], R10 ;  /* 0x000a080a01007387 */ /* 0x0001e60000100a00 */
[----:B0-----:R-:W2:Y:S01]  /*70660*/  LDL.LU.64 R10, [R1+0x4118] ;  /* 0x00411800010a7983 */ /* 0x001ea20000300a00 */
[----:B------:R-:W2:Y:S02]  /*70670*/  LDL.LU.64 R8, [R1+0x4110] ;  /* 0x0041100001087983 */ /* 0x000ea40000300a00 */
[----:B------:R-:W2:Y:S02]  /*70680*/  LDL.LU.64 R54, [R1+0x4108] ;  /* 0x0041080001367983 */ /* 0x000ea40000300a00 */
[----:B------:R-:W-:Y:S01]  /*70690*/  STL.64 [R1+0x9f0], R36 ;  /* 0x0009f02401007387 */ /* 0x000fe20000100a00 */
[----:B------:R0:W-:Y:S04]  /*706a0*/  STL.64 [R1+0x9f8], R38 ;  /* 0x0009f82601007387 */ /* 0x0001e80000100a00 */
[----:B0-----:R-:W4:Y:S01]  /*706b0*/  LDL.LU.64 R38, [R1+0x4100] ;  /* 0x0041000001267983 */ /* 0x001f220000300a00 */
[----:B------:R-:W-:-:S02]  /*706c0*/  IMAD.MOV.U32 R37, RZ, RZ, R26 ;  /* 0x000000ffff257224 */ /* 0x000fc400078e001a */
[----:B------:R-:W-:Y:S02]  /*706d0*/  IMAD.MOV.U32 R36, RZ, RZ, R27 ;  /* 0x000000ffff247224 */ /* 0x000fe400078e001b */
[----:B------:R-:W3:Y:S01]  /*706e0*/  LDL.LU.64 R26, [R1+0x40f8] ;  /* 0x0040f800011a7983 */ /* 0x000ee20000300a00 */
[----:B------:R-:W3:Y:S01]  /*706f0*/  LDL.LU.64 R24, [R1+0x40f0] ;  /* 0x0040f00001187983 */ /* 0x000ee20000300a00 */
        /* <DEDUP_REMOVED lines=8> */
[----:B------:R-:W-:Y:S02]  /*70780*/  STL.64 [R1+0x4040], R38 ;  /* 0x0040402601007387 */ /* 0x000fe40000100a00 */
[----:B------:R-:W2:Y:S01]  /*70790*/  LDL.LU.64 R10, [R1+0x40d8] ;  /* 0x0040d800010a7983 */ /* 0x000ea20000300a00 */
[----:B------:R-:W2:Y:S01]  /*707a0*/  LDL.LU.64 R8, [R1+0x40d0] ;  /* 0x0040d00001087983 */ /* 0x000ea20000300a00 */
[----:B------:R-:W-:Y:S02]  /*707b0*/  STL.64 [R1+0x9d0], R52 ;  /* 0x0009d03401007387 */ /* 0x000fe40000100a00 */
[----:B------:R0:W-:Y:S02]  /*707c0*/  STL.64 [R1+0x9d8], R54 ;  /* 0x0009d83601007387 */ /* 0x0001e40000100a00 */
[----:B0-----:R-:W2:Y:S01]  /*707d0*/  LDL.LU.64 R54, [R1+0x40c8] ;  /* 0x0040c80001367983 */ /* 0x001ea20000300a00 */
[----:B------:R-:W3:Y:S01]  /*707e0*/  LDL.LU R52, [R1+0x40c0] ;  /* 0x0040c00001347983 */ /* 0x000ee20000300800 */
[----:B--2---:R-:W-:Y:S02]  /*707f0*/  HMMA.16816.F32.BF16 R40, R40, R54, R4 ;  /* 0x000000362828723c */ /* 0x004fe40000041804 */
[----:B------:R-:W2:Y:S01]  /*70800*/  LDL.LU.64 R6, [R1+0x40b8] ;  /* 0x0040b80001067983 */ /* 0x000ea20000300a00 */
[----:B------:R-:W2:Y:S11]  /*70810*/  LDL.LU.64 R4, [R1+0x40b0] ;  /* 0x0040b00001047983 */ /* 0x000eb60000300a00 */
[----:B------:R-:W-:Y:S09]  /*70820*/  @!UPT UIADD3 URZ, URZ, URZ, URZ ;  /* 0x0000003f3f3ff290 */ /* 0x000ff2000fffe03f */
[----:B------:R0:W-:Y:S01]  /*70830*/  STL.64 [R1+0x430], R40 ;  /* 0x0004302801007387 */ /* 0x0001e20000100a00 */
[----:B------:R1:W-:Y:S03]  /*70840*/  STL.64 [R1+0x438], R42 ;  /* 0x0004382a01007387 */ /* 0x0003e60000100a00 */
[----:B0-----:R-:W4:Y:S01]  /*70850*/  LDL.LU R40, [R1+0x190] ;  /* 0x0001900001287983 */ /* 0x001f220000300800 */
[----:B------:R-:W4:Y:S02]  /*70860*/  LDL.LU R41, [R1+0x194] ;  /* 0x0001940001297983 */ /* 0x000f240000300800 */
[----:B-1----:R-:W4:Y:S02]  /*70870*/  LDL.LU R42, [R1+0x198] ;  /* 0x00019800012a7983 */ /* 0x002f240000300800 */
[----:B------:R-:W4:Y:S01]  /*70880*/  LDL.LU R43, [R1+0x19c] ;  /* 0x00019c00012b7983 */ /* 0x000f220000300800 */
[----:B------:R-:W-:Y:S01]  /*70890*/  STL.64 [R1+0x4018], R54 ;  /* 0x0040183601007387 */ /* 0x000fe20000100a00 */
[----:B---3--:R0:W-:Y:S03]  /*708a0*/  STL [R1+0x4010], R52 ;  /* 0x0040103401007387 */ /* 0x0081e60000100800 */
[----:B0-----:R-:W3:Y:S01]  /*708b0*/  LDL.LU R52, [R1+0x1a0] ;  /* 0x0001a00001347983 */ /* 0x001ee20000300800 */
[----:B------:R-:W3:Y:S02]  /*708c0*/  LDL.LU R53, [R1+0x1a4] ;  /* 0x0001a40001357983 */ /* 0x000ee40000300800 */
[----:B------:R-:W3:Y:S02]  /*708d0*/  LDL.LU R54, [R1+0x1a8] ;  /* 0x0001a80001367983 */ /* 0x000ee40000300800 */
        /* <DEDUP_REMOVED lines=16> */
[C---:B--2---:R-:W-:Y:S01]  /*709e0*/  HMMA.16816.F32.BF16 R8, R4.reuse, R18, R8 ;  /* 0x000000120408723c */ /* 0x044fe20000041808 */
[----:B------:R-:W-:Y:S01]  /*709f0*/  STL.64 [R1+0x3ff8], R18 ;  /* 0x003ff81201007387 */ /* 0x000fe20000100a00 */
[----:B------:R-:W-:Y:S11]  /*70a00*/  STL.64 [R1+0x3ff0], R16 ;  /* 0x003ff01001007387 */ /* 0x000ff60000100a00 */
[----:B------:R-:W-:Y:S10]  /*70a10*/  @!UPT UIADD3 URZ, URZ, URZ, URZ ;  /* 0x0000003f3f3ff290 */ /* 0x000ff4000fffe03f */
[----:B------:R-:W-:Y:S01]  /*70a20*/  STL.64 [R1+0x1c0], R8 ;  /* 0x0001c00801007387 */ /* 0x000fe20000100a00 */
[----:B------:R3:W-:Y:S02]  /*70a30*/  STL.64 [R1+0x1c8], R10 ;  /* 0x0001c80a01007387 */ /* 0x0007e40000100a00 */
[C---:B---3--:R-:W-:Y:S01]  /*70a40*/  HMMA.16816.F32.BF16 R8, R4.reuse, R22, R52 ;  /* 0x000000160408723c */ /* 0x048fe20000041834 */
[----:B------:R-:W-:Y:S01]  /*70a50*/  STL.64 [R1+0x4038], R22 ;  /* 0x0040381601007387 */ /* 0x000fe20000100a00 */
[----:B----4-:R-:W-:Y:S11]  /*70a60*/  STL.64 [R1+0x4030], R20 ;  /* 0x0040301401007387 */ /* 0x010ff60000100a00 */
[----:B------:R-:W-:Y:S10]  /*70a70*/  @!UPT UIADD3 URZ, URZ, URZ, URZ ;  /* 0x0000003f3f3ff290 */ /* 0x000ff4000fffe03f */
[----:B------:R-:W-:Y:S01]  /*70a80*/  STL.64 [R1+0x1b0], R8 ;  /* 0x0001b00801007387 */ /* 0x000fe20000100a00 */
[----:B------:R0:W-:Y:S02]  /*70a90*/  STL.64 [R1+0x1b8], R10 ;  /* 0x0001b80a01007387 */ /* 0x0001e40000100a00 */
[----:B------:R-:W2:Y:S01]  /*70aa0*/  LDL R49, [R1+0x2f68] ;  /* 0x002f680001317983 */ /* 0x000ea20000100800 */
[C---:B0-----:R-:W-:Y:S01]  /*70ab0*/  HMMA.16816.F32.BF16 R8, R4.reuse, R26, R40 ;  /* 0x0000001a0408723c */ /* 0x041fe20000041828 */
[----:B------:R-:W-:Y:S01]  /*70ac0*/  STL.64 [R1+0x4050], R26 ;  /* 0x0040501a01007387 */ /* 0x000fe20000100a00 */
[----:B------:R-:W-:Y:S11]  /*70ad0*/  STL.64 [R1+0x4048], R24 ;  /* 0x0040481801007387 */ /* 0x000ff60000100a00 */
[----:B------:R-:W-:Y:S10]  /*70ae0*/  @!UPT UIADD3 URZ, URZ, URZ, URZ ;  /* 0x0000003f3f3ff290 */ /* 0x000ff4000fffe03f */
[----:B------:R-:W-:Y:S01]  /*70af0*/  STL.64 [R1+0x1a0], R8 ;  /* 0x0001a00801007387 */ /* 0x000fe20000100a00 */
[----:B------:R0:W-:Y:S02]  /*70b00*/  STL.64 [R1+0x1a8], R10 ;  /* 0x0001a80a01007387 */ /* 0x0001e40000100a00 */
[----:B0-----:R-:W-:Y:S01]  /*70b10*/  HMMA.16816.F32.BF16 R8, R4, R30, R44 ;  /* 0x0000001e0408723c */ /* 0x001fe2000004182c */
[----:B------:R0:W-:Y:S01]  /*70b20*/  STL.64 [R1+0x4060], R30 ;  /* 0x0040601e01007387 */ /* 0x0001e20000100a00 */
[----:B------:R-:W-:Y:S11]  /*70b30*/  STL [R1+0x4058], R29 ;  /* 0x0040581d01007387 */ /* 0x000ff60000100800 */
[----:B------:R-:W-:Y:S10]  /*70b40*/  @!UPT UIADD3 URZ, URZ, URZ, URZ ;  /* 0x0000003f3f3ff290 */ /* 0x000ff4000fffe03f */
[----:B------:R-:W-:Y:S01]  /*70b50*/  STL.64 [R1+0x190], R8 ;  /* 0x0001900801007387 */ /* 0x000fe20000100a00 */
[----:B------:R-:W-:Y:S02]  /*70b60*/  STL.64 [R1+0x198], R10 ;  /* 0x0001980a01007387 */ /* 0x000fe40000100a00 */
[----:B------:R1:W-:Y:S02]  /*70b70*/  STL.64 [R1+0x4068], R38 ;  /* 0x0040682601007387 */ /* 0x0003e40000100a00 */
[----:B------:R-:W3:Y:S01]  /*70b80*/  LDL.LU R24, [R1+0x80] ;  /* 0x0000800001187983 */ /* 0x000ee20000300800 */
[----:B------:R-:W3:Y:S01]  /*70b90*/  LDL.LU R25, [R1+0x84] ;  /* 0x0000840001197983 */ /* 0x000ee20000300800 */
[----:B------:R-:W4:Y:S02]  /*70ba0*/  LDL.LU R26, [R1+0x88] ;  /* 0x00008800011a7983 */ /* 0x000f240000300800 */
[----:B------:R-:W4:Y:S02]  /*70bb0*/  LDL.LU R27, [R1+0x8c] ;  /* 0x00008c00011b7983 */ /* 0x000f240000300800 */
[----:B0-----:R-:W-:-:S02]  /*70bc0*/  IMAD.MOV.U32 R30, RZ, RZ, R33 ;  /* 0x000000ffff1e7224 */ /* 0x001fc400078e0021 */
[----:B------:R-:W-:Y:S01]  /*70bd0*/  IMAD.MOV.U32 R31, RZ, RZ, R32 ;  /* 0x000000ffff1f7224 */ /* 0x000fe200078e0020 */
[----:B----4-:R0:W-:Y:S01]  /*70be0*/  STL.64 [R1+0x4078], R26 ;  /* 0x0040781a01007387 */ /* 0x0101e20000100a00 */
[----:B---3--:R-:W-:Y:S02]  /*70bf0*/  STL.64 [R1+0x4070], R24 ;  /* 0x0040701801007387 */ /* 0x008fe40000100a00 */
[----:B------:R-:W3:Y:S02]  /*70c00*/  LDL.LU R44, [R1+0x160] ;  /* 0x00016000012c7983 */ /* 0x000ee40000300800 */
[----:B------:R-:W3:Y:S01]  /*70c10*/  LDL.LU R45, [R1+0x164] ;  /* 0x00016400012d7983 */ /* 0x000ee20000300800 */
[----:B------:R-:W3:Y:S01]  /*70c20*/  LDL.LU R46, [R1+0x168] ;  /* 0x00016800012e7983 */ /* 0x000ee20000300800 */
[----:B------:R-:W3:Y:S02]  /*70c30*/  LDL.LU R47, [R1+0x16c] ;  /* 0x00016c00012f7983 */ /* 0x000ee40000300800 */
[----:B------:R-:W4:Y:S02]  /*70c40*/  LDL.LU R52, [R1+0x170] ;  /* 0x0001700001347983 */ /* 0x000f240000300800 */
[----:B------:R-:W4:Y:S01]  /*70c50*/  LDL.LU R53, [R1+0x174] ;  /* 0x0001740001357983 */ /* 0x000f220000300800 */
[----:B------:R-:W4:Y:S01]  /*70c60*/  LDL.LU R54, [R1+0x178] ;  /* 0x0001780001367983 */ /* 0x000f220000300800 */
[----:B------:R-:W4:Y:S02]  /*70c70*/  LDL.LU R55, [R1+0x17c] ;  /* 0x00017c0001377983 */ /* 0x000f240000300800 */
[----:B------:R0:W-:Y:S02]  /*70c80*/  STL.64 [R1+0x4080], R30 ;  /* 0x0040801e01007387 */ /* 0x0001e40000100a00 */
[----:B------:R-:W2:Y:S01]  /*70c90*/  LDL.LU R36, [R1+0x90] ;  /* 0x0000900001247983 */ /* 0x000ea20000300800 */
[----:B------:R-:W2:Y:S01]  /*70ca0*/  LDL.LU R37, [R1+0x94] ;  /* 0x0000940001257983 */ /* 0x000ea20000300800 */
[----:B-1----:R-:W2:Y:S02]  /*70cb0*/  LDL.LU R38, [R1+0x98] ;  /* 0x0000980001267983 */ /* 0x002ea40000300800 */
[----:B------:R-:W2:Y:S02]  /*70cc0*/  LDL.LU R39, [R1+0x9c] ;  /* 0x00009c0001277983 */ /* 0x000ea40000300800 */
        /* <DEDUP_REMOVED lines=8> */
[----:B0-----:R-:W-:-:S02]  /*70d50*/  IMAD.MOV.U32 R26, RZ, RZ, R28 ;  /* 0x000000ffff1a7224 */ /* 0x001fc400078e001c */
[----:B------:R-:W-:Y:S01]  /*70d60*/  IMAD.MOV.U32 R27, RZ, RZ, R3 ;  /* 0x000000ffff1b7224 */ /* 0x000fe200078e0003 */
[----:B--2---:R-:W-:Y:S01]  /*70d70*/  STL.64 [R1+0x4090], R38 ;  /* 0x0040902601007387 */ /* 0x004fe20000100a00 */
[----:B------:R-:W-:Y:S03]  /*70d80*/  STL.64 [R1+0x4088], R36 ;  /* 0x0040882401007387 */ /* 0x000fe60000100a00 */
[----:B------:R0:W-:Y:S02]  /*70d90*/  STL.64 [R1+0x4098], R26 ;  /* 0x0040981a01007387 */ /* 0x0001e40000100a00 */
[----:B------:R-:W2:Y:S01]  /*70da0*/  LDL.LU R28, [R1+0xa0] ;  /* 0x0000a000011c7983 */ /* 0x000ea20000300800 */
[----:B------:R-:W2:Y:S01]  /*70db0*/  LDL.LU R29, [R1+0xa4] ;  /* 0x0000a400011d7983 */ /* 0x000ea20000300800 */
[----:B------:R-:W2:Y:S02]  /*70dc0*/  LDL.LU R30, [R1+0xa8] ;  /* 0x0000a800011e7983 */ /* 0x000ea40000300800 */
[----:B------:R-:W2:Y:S02]  /*70dd0*/  LDL.LU R31, [R1+0xac] ;  /* 0x0000ac00011f7983 */ /* 0x000ea40000300800 */
[----:B------:R-:W2:Y:S01]  /*70de0*/  LDL.LU R24, [R1+0xb0] ;  /* 0x0000b00001187983 */ /* 0x000ea20000300800 */
[----:B------:R-:W2:Y:S04]  /*70df0*/  LDL.LU R25, [R1+0xb4] ;  /* 0x0000b40001197983 */ /* 0x000ea80000300800 */
[----:B0-----:R-:W2:Y:S01]  /*70e00*/  LDL.LU R26, [R1+0xb8] ;  /* 0x0000b800011a7983 */ /* 0x001ea20000300800 */
[----:B------:R-:W2:Y:S01]  /*70e10*/  LDL.LU R27, [R1+0xbc] ;  /* 0x0000bc00011b7983 */ /* 0x000ea20000300800 */
[C---:B----4-:R-:W-:Y:S08]  /*70e20*/  HMMA.16816.F32.BF16 R52, R4.reuse, R34, R52 ;  /* 0x000000220434723c */ /* 0x050ff00000041834 */
[C---:B---3--:R-:W-:Y:S08]  /*70e30*/  HMMA.16816.F32.BF16 R44, R4.reuse, R14, R44 ;  /* 0x0000000e042c723c */ /* 0x048ff0000004182c */
[C---:B------:R-:W-:Y:S01]  /*70e40*/  HMMA.16816.F32.BF16 R16, R4.reuse, R50, R16 ;  /* 0x000000320410723c */ /* 0x040fe20000041810 */
[----:B------:R-:W3:Y:S01]  /*70e50*/  LDL.LU R20, [R1+0x70] ;  /* 0x0000700001147983 */ /* 0x000ee20000300800 */
[----:B------:R-:W3:Y:S02]  /*70e60*/  LDL.LU R21, [R1+0x74] ;  /* 0x0000740001157983 */ /* 0x000ee40000300800 */
[----:B------:R-:W3:Y:S02]  /*70e70*/  LDL.LU R22, [R1+0x78] ;  /* 0x0000780001167983 */ /* 0x000ee40000300800 */
[----:B------:R-:W3:Y:S01]  /*70e80*/  LDL.LU R23, [R1+0x7c] ;  /* 0x00007c0001177983 */ /* 0x000ee20000300800 */
[----:B------:R-:W4:Y:S04]  /*70e90*/  LDL.LU R8, [R1+0x580] ;  /* 0x0005800001087983 */ /* 0x000f280000300800 */
[----:B------:R-:W-:Y:S01]  /*70ea0*/  STL.64 [R1+0x180], R52 ;  /* 0x0001803401007387 */ /* 0x000fe20000100a00 */
[----:B------:R0:W-:Y:S03]  /*70eb0*/  STL.64 [R1+0x188], R54 ;  /* 0x0001883601007387 */ /* 0x0001e60000100a00 */
[----:B------:R1:W-:Y:S02]  /*70ec0*/  STL.64 [R1+0x700], R44 ;  /* 0x0007002c01007387 */ /* 0x0003e40000100a00 */
[----:B------:R1:W-:Y:S01]  /*70ed0*/  STL.64 [R1+0x708], R46 ;  /* 0x0007082e01007387 */ /* 0x0003e20000100a00 */
[----:B------:R-:W4:Y:S01]  /*70ee0*/  LDL.LU R9, [R1+0x584] ;  /* 0x0005840001097983 */ /* 0x000f220000300800 */
[----:B------:R-:W4:Y:S02]  /*70ef0*/  LDL.LU R10, [R1+0x588] ;  /* 0x00058800010a7983 */ /* 0x000f240000300800 */
[----:B------:R-:W4:Y:S01]  /*70f00*/  LDL.LU R11, [R1+0x58c] ;  /* 0x00058c00010b7983 */ /* 0x000f220000300800 */
[----:B0-----:R-:W4:Y:S01]  /*70f10*/  LDL.64 R54, [R1+0xe8] ;  /* 0x0000e80001367983 */ /* 0x001f220000100a00 */
[----:B-1----:R-:W3:Y:S02]  /*70f20*/  LDL.LU R44, [R1+0x60] ;  /* 0x00006000012c7983 */ /* 0x002ee40000300800 */
[----:B------:R-:W3:Y:S02]  /*70f30*/  LDL.LU R45, [R1+0x64] ;  /* 0x00006400012d7983 */ /* 0x000ee40000300800 */
[----:B------:R-:W3:Y:S01]  /*70f40*/  LDL.LU R46, [R1+0x68] ;  /* 0x00006800012e7983 */ /* 0x000ee20000300800 */
[----:B------:R-:W3:Y:S01]  /*70f50*/  LDL.LU R47, [R1+0x6c] ;  /* 0x00006c00012f7983 */ /* 0x000ee20000300800 */
[----:B------:R-:W-:Y:S02]  /*70f60*/  STL.64 [R1+0x6f0], R16 ;  /* 0x0006f01001007387 */ /* 0x000fe40000100a00 */
[----:B------:R0:W-:Y:S02]  /*70f70*/  STL.64 [R1+0x6f8], R18 ;  /* 0x0006f81201007387 */ /* 0x0001e40000100a00 */
[----:B0-----:R-:W-:Y:S01]  /*70f80*/  HMMA.16816.F32.BF16 R16, R4, R58, R40 ;  /* 0x0000003a0410723c */ /* 0x001fe20000041828 */
[----:B------:R-:W3:Y:S01]  /*70f90*/  LDL.LU R40, [R1+0x330] ;  /* 0x0003300001287983 */ /* 0x000ee20000300800 */
[----:B------:R-:W-:-:S02]  /*70fa0*/  IMAD.MOV.U32 R38, RZ, RZ, R2 ;  /* 0x000000ffff267224 */ /* 0x000fc400078e0002 */
[----:B------:R-:W-:Y:S11]  /*70fb0*/  IMAD.MOV.U32 R39, RZ, RZ, R0 ;  /* 0x000000ffff277224 */ /* 0x000ff600078e0000 */
[----:B------:R-:W-:Y:S08]  /*70fc0*/  @!UPT UIADD3 URZ, URZ, URZ, URZ ;  /* 0x0000003f3f3ff290 */ /* 0x000ff0000fffe03f */
[----:B------:R0:W-:Y:S01]  /*70fd0*/  STL.64 [R1+0x6e0], R16 ;  /* 0x0006e01001007387 */ /* 0x0001e20000100a00 */
[----:B------:R1:W-:Y:S02]  /*70fe0*/  STL.64 [R1+0x6e8], R18 ;  /* 0x0006e81201007387 */ /* 0x0003e40000100a00 */
[----:B------:R-:W3:Y:S02]  /*70ff0*/  LDL.LU R41, [R1+0x334] ;  /* 0x0003340001297983 */ /* 0x000ee40000300800 */
[----:B------:R-:W3:Y:S01]  /*71000*/  LDL.LU R42, [R1+0x338] ;  /* 0x00033800012a7983 */ /* 0x000ee20000300800 */
[----:B------:R-:W3:Y:S04]  /*71010*/  LDL.LU R43, [R1+0x33c] ;  /* 0x00033c00012b7983 */ /* 0x000ee80000300800 */
[----:B0-----:R-:W3:Y:S01]  /*71020*/  LDL.LU R16, [R1+0x390] ;  /* 0x0003900001107983 */ /* 0x001ee20000300800 */
[----:B------:R-:W3:Y:S02]  /*71030*/  LDL.LU R17, [R1+0x394] ;  /* 0x0003940001117983 */ /* 0x000ee40000300800 */
[----:B-1----:R-:W3:Y:S02]  /*71040*/  LDL.LU R18, [R1+0x398] ;  /* 0x0003980001127983 */ /* 0x002ee40000300800 */
[----:B------:R-:W3:Y:S01]  /*71050*/  LDL.LU R19, [R1+0x39c] ;  /* 0x00039c0001137983 */ /* 0x000ee20000300800 */
[----:B------:R0:W-:Y:S01]  /*71060*/  STL.64 [R1+0x3fe8], R58 ;  /* 0x003fe83a01007387 */ /* 0x0001e20000100a00 */
[----:B------:R-:W3:Y:S02]  /*71070*/  LDL.LU R56, [R1+0x340] ;  /* 0x0003400001387983 */ /* 0x000ee40000300800 */
[----:B------:R-:W3:Y:S01]  /*71080*/  LDL.LU R57, [R1+0x344] ;  /* 0x0003440001397983 */ /* 0x000ee20000300800 */
[----:B0-----:R-:W3:Y:S01]  /*71090*/  LDL.LU R58, [R1+0x348] ;  /* 0x00034800013a7983 */ /* 0x001ee20000300800 */
[----:B------:R-:W3:Y:S01]  /*710a0*/  LDL.LU R59, [R1+0x34c] ;  /* 0x00034c00013b7983 */ /* 0x000ee20000300800 */
        /* <DEDUP_REMOVED lines=15> */
[----:B------:R-:W2:Y:S11]  /*711a0*/  LDL.LU.64 R38, [R1+0x4068] ;  /* 0x0040680001267983 */ /* 0x000eb60000300a00 */
[----:B------:R-:W-:Y:S10]  /*711b0*/  @!UPT UIADD3 URZ, URZ, URZ, URZ ;  /* 0x0000003f3f3ff290 */ /* 0x000ff4000fffe03f */
[----:B------:R-:W-:Y:S01]  /*711c0*/  STL.64 [R1+0x600], R28 ;  /* 0x0006001c01007387 */ /* 0x000fe20000100a00 */
[----:B------:R0:W-:Y:S03]  /*711d0*/  STL.64 [R1+0x608], R30 ;  /* 0x0006081e01007387 */ /* 0x0001e60000100a00 */
[----:B0-----:R-:W3:Y:S01]  /*711e0*/  LDL.LU.64 R30, [R1+0x4060] ;  /* 0x00406000011e7983 */ /* 0x001ee20000300a00 */
[----:B------:R-:W3:Y:S01]  /*711f0*/  LDL.LU R29, [R1+0x4058] ;  /* 0x00405800011d7983 */ /* 0x000ee20000300800 */
[C---:B--2---:R-:W-:Y:S02]  /*71200*/  HMMA.16816.F32.BF16 R36, R4.reuse, R38, R24 ;  /* 0x000000260424723c */ /* 0x044fe40000041818 */
[----:B------:R-:W2:Y:S01]  /*71210*/  LDL.LU.64 R26, [R1+0x4050] ;  /* 0x00405000011a7983 */ /* 0x000ea20000300a00 */
[----:B------:R-:W2:Y:S11]  /*71220*/  LDL.LU.64 R24, [R1+0x4048] ;  /* 0x0040480001187983 */ /* 0x000eb60000300a00 */
[----:B------:R-:W-:Y:S09]  /*71230*/  @!UPT UIADD3 URZ, URZ, URZ, URZ ;  /* 0x0000003f3f3ff290 */ /* 0x000ff2000fffe03f */
[----:B------:R-:W-:Y:S01]  /*71240*/  STL.64 [R1+0x5f0], R36 ;  /* 0x0005f02401007387 */ /* 0x000fe20000100a00 */
[----:B------:R0:W-:Y:S03]  /*71250*/  STL.64 [R1+0x5f8], R38 ;  /* 0x0005f82601007387 */ /* 0x0001e60000100a00 */
[----:B0-----:R-:W2:Y:S01]  /*71260*/  LDL.LU.64 R38, [R1+0x4040] ;  /* 0x0040400001267983 */ /* 0x001ea20000300a00 */
[----:B----4-:R-:W-:Y:S01]  /*71270*/  HMMA.16816.F32.BF16 R8, R4, R54, R8 ;  /* 0x000000360408723c */ /* 0x010fe20000041808 */
[----:B------:R-:W-:Y:S02]  /*71280*/  IMAD.MOV.U32 R2, RZ, RZ, R54 ;  /* 0x000000ffff027224 */ /* 0x000fe400078e0036 */
[----:B------:R-:W-:-:S05]  /*71290*/  IMAD.MOV.U32 R0, RZ, RZ, R55 ;  /* 0x000000ffff007224 */ /* 0x000fca00078e0037 */
[C---:B--2---:R-:W-:Y:S01]  /*712a0*/  HMMA.16816.F32.BF16 R36, R4.reuse, R38, R20 ;  /* 0x000000260424723c */ /* 0x044fe20000041814 */
[----:B------:R-:W2:Y:S01]  /*712b0*/  LDL.LU.64 R22, [R1+0x4038] ;  /* 0x0040380001167983 */ /* 0x000ea20000300a00 */
[----:B------:R-:W4:Y:S11]  /*712c0*/  LDL.LU.64 R20, [R1+0x4030] ;  /* 0x0040300001147983 */ /* 0x000f360000300a00 */
[----:B------:R-:W-:Y:S10]  /*712d0*/  @!UPT UIADD3 URZ, URZ, URZ, URZ ;  /* 0x0000003f3f3ff290 */ /* 0x000ff4000fffe03f */
[----:B------:R-:W-:Y:S01]  /*712e0*/  STL.64 [R1+0x5e0], R36 ;  /* 0x0005e02401007387 */ /* 0x000fe20000100a00 */
[----:B------:R-:W-:Y:S02]  /*712f0*/  STL.64 [R1+0x5e8], R38 ;  /* 0x0005e82601007387 */ /* 0x000fe40000100a00 */
[----:B---3--:R-:W0:Y:S02]  /*71300*/  LDSM.16.MT88.4 R36, [R29+0x5080] ;  /* 0x005080001d24783b */ /* 0x008e240000004200 */
[----:B0-----:R-:W-:Y:S02]  /*71310*/  STL.64 [R1+0x3f68], R38 ;  /* 0x003f682601007387 */ /* 0x001fe40000100a00 */
[----:B------:R0:W-:Y:S02]  /*71320*/  STL.64 [R1+0x3f60], R36 ;  /* 0x003f602401007387 */ /* 0x0001e40000100a00 */
[----:B0-----:R-:W3:Y:S01]  /*71330*/  LDL.LU R36, [R1+0x350] ;  /* 0x0003500001247983 */ /* 0x001ee20000300800 */
[----:B------:R-:W3:Y:S02]  /*71340*/  LDL.LU R37, [R1+0x354] ;  /* 0x0003540001257983 */ /* 0x000ee40000300800 */
[----:B------:R-:W3:Y:S02]  /*71350*/  LDL.LU R38, [R1+0x358] ;  /* 0x0003580001267983 */ /* 0x000ee40000300800 */
[----:B------:R-:W3:Y:S01]  /*71360*/  LDL.LU R39, [R1+0x35c] ;  /* 0x00035c0001277983 */ /* 0x000ee20000300800 */
[----:B------:R-:W-:Y:S01]  /*71370*/  STL.64 [R1+0x5d0], R8 ;  /* 0x0005d00801007387 */ /* 0x000fe20000100a00 */
[----:B------:R0:W-:Y:S03]  /*71380*/  STL.64 [R1+0x5d8], R10 ;  /* 0x0005d80a01007387 */ /* 0x0001e60000100a00 */
[----:B0-----:R-:W2:Y:S01]  /*71390*/  LDL.LU.64 R10, [R1+0x4028] ;  /* 0x00402800010a7983 */ /* 0x001ea20000300a00 */
[----:B------:R-:W2:Y:S02]  /*713a0*/  LDL.LU.64 R8, [R1+0x4020] ;  /* 0x0040200001087983 */ /* 0x000ea40000300a00 */
[----:B------:R-:W2:Y:S02]  /*713b0*/  LDL.LU.64 R54, [R1+0x4018] ;  /* 0x0040180001367983 */ /* 0x000ea40000300a00 */
[----:B------:R-:W3:Y:S01]  /*713c0*/  LDL.LU R52, [R1+0x4010] ;  /* 0x0040100001347983 */ /* 0x000ee20000300800 */
[----:B--2---:R-:W-:Y:S01]  /*713d0*/  HMMA.16816.F32.BF16 R4, R4, R54, R44 ;  /* 0x000000360404723c */ /* 0x004fe2000004182c */
        /* <DEDUP_REMOVED lines=28> */
[C---:B----4-:R-:W-:Y:S08]  /*715a0*/  HMMA.16816.F32.BF16 R4, R44.reuse, R26, R4 ;  /* 0x0000001a2c04723c */ /* 0x050ff00000041804 */
        /* <DEDUP_REMOVED lines=8> */
[----:B------:R-:W-:Y:S11]  /*71630*/  STL.64 [R1+0x3f50], R20 ;  /* 0x003f501401007387 */ /* 0x000ff60000100a00 */
[----:B------:R-:W-:Y:S10]  /*71640*/  @!UPT UIADD3 URZ, URZ, URZ, URZ ;  /* 0x0000003f3f3ff290 */ /* 0x000ff4000fffe03f */
[----:B------:R-:W-:Y:S01]  /*71650*/  STL.64 [R1+0x3e0], R8 ;  /* 0x0003e00801007387 */ /* 0x000fe20000100a00 */
[----:B------:R-:W-:Y:S02]  /*71660*/  STL.64 [R1+0x3e8], R10 ;  /* 0x0003e80a01007387 */ /* 0x000fe40000100a00 */
[----:B------:R-:W-:Y:S02]  /*71670*/  STL.64 [R1+0x3f48], R26 ;  /* 0x003f481a01007387 */ /* 0x000fe40000100a00 */
[----:B------:R-:W-:Y:S01]  /*71680*/  STL.64 [R1+0x3f40], R24 ;  /* 0x003f401801007387 */ /* 0x000fe20000100a00 */
[----:B------:R-:W-:Y:S01]  /*71690*/  STL.64 [R1+0x3d0], R4 ;  /* 0x0003d00401007387 */ /* 0x000fe20000100a00 */
[----:B------:R0:W-:Y:S02]  /*716a0*/  STL.64 [R1+0x3d8], R6 ;  /* 0x0003d80601007387 */ /* 0x0001e40000100a00 */
[C---:B0-----:R-:W-:Y:S08]  /*716b0*/  HMMA.16816.F32.BF16 R4, R44.reuse, R30, R36 ;  /* 0x0000001e2c04723c */ /* 0x041ff00000041824 */
[C---:B------:R-:W-:Y:S01]  /*716c0*/  HMMA.16816.F32.BF16 R8, R44.reuse, R34, R56 ;  /* 0x000000222c08723c */ /* 0x040fe20000041838 */
[----:B------:R-:W-:Y:S11]  /*716d0*/  STL.64 [R1+0x3f38], R30 ;  /* 0x003f381e01007387 */ /* 0x000ff60000100a00 */
[----:B------:R-:W-:Y:S03]  /*716e0*/  @!UPT UIADD3 URZ, URZ, URZ, URZ ;  /* 0x0000003f3f3ff290 */ /* 0x000fe6000fffe03f */
[----:B------:R-:W-:Y:S01]  /*716f0*/  STL.64 [R1+0x3c0], R4 ;  /* 0x0003c00401007387 */ /* 0x000fe20000100a00 */
[----:B------:R0:W-:Y:S02]  /*71700*/  STL.64 [R1+0x3c8], R6 ;  /* 0x0003c80601007387 */ /* 0x0001e40000100a00 */
[C---:B0-----:R-:W-:Y:S01]  /*71710*/  HMMA.16816.F32.BF16 R4, R44.reuse, R14, R40 ;  /* 0x0000000e2c04723c */ /* 0x041fe20000041828 */
[----:B------:R0:W-:Y:S04]  /*71720*/  STL.64 [R1+0x3fa0], R34 ;  /* 0x003fa02201007387 */ /* 0x0001e80000100a00 */
[----:B------:R-:W-:Y:S02]  /*71730*/  STL.64 [R1+0x3b0], R8 ;  /* 0x0003b00801007387 */ /* 0x000fe40000100a00 */
[----:B------:R-:W-:Y:S02]  /*71740*/  STL.64 [R1+0x3b8], R10 ;  /* 0x0003b80a01007387 */ /* 0x000fe40000100a00 */
[----:B------:R-:W-:Y:S01]  /*71750*/  STL.64 [R1+0x3fb0], R14 ;  /* 0x003fb00e01007387 */ /* 0x000fe20000100a00 */
[----:B------:R-:W-:Y:S04]  /*71760*/  STL.64 [R1+0x3fa8], R12 ;  /* 0x003fa80c01007387 */ /* 0x000fe80000100a00 */
[----:B------:R-:W1:Y:S09]  /*71770*/  LDSM.16.MT88.4 R40, [R49+0x5000] ;  /* 0x005000003128783b */ /* 0x000e720000004200 */
        /* <DEDUP_REMOVED lines=8> */
[----:B------:R-:W2:Y:S02]  /*71800*/  LDL.LU R32, [R1+0x650] ;  /* 0x0006500001207983 */ /* 0x000ea40000300800 */
[----:B------:R-:W2:Y:S01]  /*71810*/  LDL.LU R33, [R1+0x654] ;  /* 0x0006540001217983 */ /* 0x000ea20000300800 */
[----:B0-----:R-:W3:Y:S01]  /*71820*/  LDL.LU R34, [R1+0x658] ;  /* 0x0006580001227983 */ /* 0x001ee20000300800 */
[----:B------:R-:W3:Y:S03]  /*71830*/  LDL.LU R35, [R1+0x65c] ;  /* 0x00065c0001237983 */ /* 0x000ee60000300800 */
[----:B---3--:R-:W-:Y:S01]  /*71840*/  STL.64 [R1+0x3fd0], R34 ;  /* 0x003fd02201007387 */ /* 0x008fe20000100a00 */
[----:B--2---:R0:W-:Y:S03]  /*71850*/  STL.64 [R1+0x3fc8], R32 ;  /* 0x003fc82001007387 */ /* 0x0041e60000100a00 */
[----:B0-----:R-:W2:Y:S01]  /*71860*/  LDL.LU R32, [R1+0x670] ;  /* 0x0006700001207983 */ /* 0x001ea20000300800 */
        /* <DEDUP_REMOVED lines=10> */
[----:B0-----:R-:W2:Y:S01]  /*71910*/  LDL.LU R32, [R1+0x680] ;  /* 0x0006800001207983 */ /* 0x001ea20000300800 */
[----:B------:R-:W2:Y:S02]  /*71920*/  LDL.LU R33, [R1+0x684] ;  /* 0x0006840001217983 */ /* 0x000ea40000300800 */
[----:B------:R-:W2:Y:S02]  /*71930*/  LDL.LU R34, [R1+0x688] ;  /* 0x0006880001227983 */ /* 0x000ea40000300800 */
[----:B------:R-:W2:Y:S01]  /*71940*/  LDL.LU R35, [R1+0x68c] ;  /* 0x00068c0001237983 */ /* 0x000ea20000300800 */
[----:B------:R-:W3:Y:S01]  /*71950*/  LDL.64 R54, [R1+0x138] ;  /* 0x0001380001367983 */ /* 0x000ee20000100a00 */
[----:B------:R-:W4:Y:S02]  /*71960*/  LDL.LU R20, [R1+0x660] ;  /* 0x0006600001147983 */ /* 0x000f240000300800 */
[----:B------:R-:W4:Y:S02]  /*71970*/  LDL.LU R21, [R1+0x664] ;  /* 0x0006640001157983 */ /* 0x000f240000300800 */
[----:B------:R-:W4:Y:S01]  /*71980*/  LDL.LU R22, [R1+0x668] ;  /* 0x0006680001167983 */ /* 0x000f220000300800 */
[----:B------:R-:W4:Y:S01]  /*71990*/  LDL.LU R23, [R1+0x66c] ;  /* 0x00066c0001177983 */ /* 0x000f220000300800 */
[----:B------:R-:W4:Y:S02]  /*719a0*/  LDL.64 R14, [R1+0x128] ;  /* 0x00012800010e7983 */ /* 0x000f240000100a00 */
[----:B------:R-:W2:Y:S02]  /*719b0*/  LDL.64 R18, [R1+0x118] ;  /* 0x0001180001127983 */ /* 0x000ea40000100a00 */
[----:B------:R-:W2:Y:S01]  /*719c0*/  LDL.LU R24, [R1+0x640] ;  /* 0x0006400001187983 */ /* 0x000ea20000300800 */
[----:B------:R-:W2:Y:S01]  /*719d0*/  LDL.LU R25, [R1+0x644] ;  /* 0x0006440001197983 */ /* 0x000ea20000300800 */
[----:B------:R-:W2:Y:S02]  /*719e0*/  LDL.LU R26, [R1+0x648] ;  /* 0x00064800011a7983 */ /* 0x000ea40000300800 */
[----:B------:R-:W2:Y:S02]  /*719f0*/  LDL.LU R27, [R1+0x64c] ;  /* 0x00064c00011b7983 */ /* 0x000ea40000300800 */
[----:B------:R-:W2:Y:S01]  /*71a00*/  LDL.64 R10, [R1+0x108] ;  /* 0x00010800010a7983 */ /* 0x000ea20000100a00 */
[----:B------:R-:W2:Y:S01]  /*71a10*/  LDL.64 R38, [R1+0xf8] ;  /* 0x0000f80001267983 */ /* 0x000ea20000100a00 */
        /* <DEDUP_REMOVED lines=8> */
[----:B-1----:R-:W-:Y:S02]  /*71aa0*/  STL.64 [R1+0x3e98], R42 ;  /* 0x003e982a01007387 */ /* 0x002fe40000100a00 */
[----:B------:R-:W-:Y:S02]  /*71ab0*/  STL.64 [R1+0x3e90], R40 ;  /* 0x003e902801007387 */ /* 0x000fe40000100a00 */
[----:B------:R-:W-:Y:S01]  /*71ac0*/  STL.64 [R1+0x9b0], R56 ;  /* 0x0009b03801007387 */ /* 0x000fe20000100a00 */
[----:B------:R0:W-:Y:S04]  /*71ad0*/  STL.64 [R1+0x9b8], R58 ;  /* 0x0009b83a01007387 */ /* 0x0001e80000100a00 */
[----:B0-----:R-:W2:Y:S01]  /*71ae0*/  LDL.LU.64 R58, [R1+0x3fe8] ;  /* 0x003fe800013a7983 */ /* 0x001ea20000300a00 */
[----:B------:R-:W-:Y:S01]  /*71af0*/  STL.64 [R1+0x3f30], R50 ;  /* 0x003f303201007387 */ /* 0x000fe20000100a00 */
        /* <DEDUP_REMOVED lines=8> */
[----:B------:R-:W4:Y:S01]  /*71b80*/  LDL.LU R56, [R1+0x620] ;  /* 0x0006200001387983 */ /* 0x000f220000300800 */
[----:B------:R-:W4:Y:S04]  /*71b90*/  LDL.LU R57, [R1+0x624] ;  /* 0x0006240001397983 */ /* 0x000f280000300800 */
[----:B0-----:R-:W4:Y:S01]  /*71ba0*/  LDL.LU R58, [R1+0x628] ;  /* 0x00062800013a7983 */ /* 0x001f220000300800 */
[----:B------:R-:W4:Y:S02]  /*71bb0*/  LDL.LU R59, [R1+0x62c] ;  /* 0x00062c00013b7983 */ /* 0x000f240000300800 */
[----:B------:R-:W-:-:S02]  /*71bc0*/  IMAD.MOV.U32 R42, RZ, RZ, R2 ;  /* 0x000000ffff2a7224 */ /* 0x000fc400078e0002 */
[----:B------:R-:W-:Y:S02]  /*71bd0*/  IMAD.MOV.U32 R43, RZ, RZ, R0 ;  /* 0x000000ffff2b7224 */ /* 0x000fe400078e0000 */
[----:B---3--:R-:W-:Y:S02]  /*71be0*/  IMAD.MOV.U32 R2, RZ, RZ, R54 ;  /* 0x000000ffff027224 */ /* 0x008fe400078e0036 */
[----:B------:R-:W-:Y:S01]  /*71bf0*/  IMAD.MOV.U32 R0, RZ, RZ, R55 ;  /* 0x000000ffff007224 */ /* 0x000fe200078e0037 */
[C---:B--2---:R-:W-:Y:S11]  /*71c00*/  HMMA.16816.F32.BF16 R32, R44.reuse, R54, R32 ;  /* 0x000000362c20723c */ /* 0x044ff60000041820 */
[----:B------:R-:W-:Y:S11]  /*71c10*/  @!UPT UIADD3 URZ, URZ, URZ, URZ ;  /* 0x0000003f3f3ff290 */ /* 0x000ff6000fffe03f */
[----:B------:R-:W-:Y:S01]  /*71c20*/  @!UPT UIADD3 URZ, URZ, URZ, URZ ;  /* 0x0000003f3f3ff290 */ /* 0x000fe2000fffe03f */
[----:B------:R-:W-:Y:S01]  /*71c30*/  STL.64 [R1+0x720], R32 ;  /* 0x0007202001007387 */ /* 0x000fe20000100a00 */
[----:B------:R0:W-:Y:S03]  /*71c40*/  STL.64 [R1+0x728], R34 ;  /* 0x0007282201007387 */ /* 0x0001e60000100a00 */
[----:B0-----:R-:W2:Y:S01]  /*71c50*/  LDL.LU.64 R34, [R1+0x3fd0] ;  /* 0x003fd00001227983 */ /* 0x001ea20000300a00 */
[----:B------:R-:W2:Y:S02]  /*71c60*/  LDL.LU.64 R32, [R1+0x3fc8] ;  /* 0x003fc80001207983 */ /* 0x000ea40000300a00 */
[----:B------:R-:W3:Y:S02]  /*71c70*/  LDL.LU.64 R54, [R1+0x3fc0] ;  /* 0x003fc00001367983 */ /* 0x000ee40000300a00 */
[----:B------:R-:W3:Y:S01]  /*71c80*/  LDL.LU.64 R52, [R1+0x3fb8] ;  /* 0x003fb80001347983 */ /* 0x000ee20000300a00 */
[C---:B----4-:R-:W-:Y:S08]  /*71c90*/  HMMA.16816.F32.BF16 R20, R44.reuse, R14, R20 ;  /* 0x0000000e2c14723c */ /* 0x050ff00000041814 */
[----:B------:R-:W-:Y:S01]  /*71ca0*/  HMMA.16816.F32.BF16 R24, R44, R10, R24 ;  /* 0x0000000a2c18723c */ /* 0x000fe20000041818 */
[----:B------:R-:W-:Y:S11]  /*71cb0*/  IMAD.MOV.U32 R3, RZ, RZ, R15 ;  /* 0x000000ffff037224 */ /* 0x000ff600078e000f */
[----:B------:R-:W-:Y:S03]  /*71cc0*/  @!UPT UIADD3 URZ, URZ, URZ, URZ ;  /* 0x0000003f3f3ff290 */ /* 0x000fe6000fffe03f */
[----:B------:R0:W-:Y:S01]  /*71cd0*/  STL.64 [R1+0x710], R20 ;  /* 0x0007101401007387 */ /* 0x0001e20000100a00 */
[----:B------:R1:W-:Y:S02]  /*71ce0*/  STL.64 [R1+0x718], R22 ;  /* 0x0007181601007387 */ /* 0x0003e40000100a00 */
[----:B0-----:R-:W-:Y:S02]  /*71cf0*/  IMAD.MOV.U32 R20, RZ, RZ, R14 ;  /* 0x000000ffff147224 */ /* 0x001fe400078e000e */
[----:B------:R-:W4:Y:S01]  /*71d00*/  LDL.LU.64 R14, [R1+0x3fb0] ;  /* 0x003fb000010e7983 */ /* 0x000f220000300a00 */
[----:B------:R-:W4:Y:S02]  /*71d10*/  LDL.LU.64 R12, [R1+0x3fa8] ;  /* 0x003fa800010c7983 */ /* 0x000f240000300a00 */
[----:B-1----:R-:W-:Y:S02]  /*71d20*/  IMAD.MOV.U32 R22, RZ, RZ, R18 ;  /* 0x000000ffff167224 */ /* 0x002fe400078e0012 */
[----:B------:R-:W-:-:S02]  /*71d30*/  IMAD.MOV.U32 R21, RZ, RZ, R19 ;  /* 0x000000ffff157224 */ /* 0x000fc400078e0013 */
[----:B------:R-:W-:Y:S01]  /*71d40*/  IMAD.MOV.U32 R23, RZ, RZ, R11 ;  /* 0x000000ffff177224 */ /* 0x000fe200078e000b */
[C---:B--2---:R-:W-:Y:S08]  /*71d50*/  HMMA.16816.F32.BF16 R32, R44.reuse, R18, R32 ;  /* 0x000000122c20723c */ /* 0x044ff00000041820 */
[----:B---3--:R-:W-:Y:S11]  /*71d60*/  HMMA.16816.F32.BF16 R52, R44, R38, R52 ;  /* 0x000000262c34723c */ /* 0x008ff60000041834 */
[----:B------:R-:W-:Y:S04]  /*71d70*/  @!UPT UIADD3 URZ, URZ, URZ, URZ ;  /* 0x0000003f3f3ff290 */ /* 0x000fe8000fffe03f */
[----:B------:R-:W-:Y:S01]  /*71d80*/  STL.64 [R1+0x990], R32 ;  /* 0x0009902001007387 */ /* 0x000fe20000100a00 */
[----:B------:R0:W-:Y:S03]  /*71d90*/  STL.64 [R1+0x998], R34 ;  /* 0x0009982201007387 */ /* 0x0001e60000100a00 */
[----:B0-----:R-:W2:Y:S01]  /*71da0*/  LDL.LU.64 R34, [R1+0x3fa0] ;  /* 0x003fa00001227983 */ /* 0x001ea20000300a00 */
[----:B------:R-:W3:Y:S02]  /*71db0*/  LDL.LU.64 R18, [R1+0x3f98] ;  /* 0x003f980001127983 */ /* 0x000ee40000300a00 */
[----:B------:R-:W2:Y:S02]  /*71dc0*/  LDL.LU.64 R16, [R1+0x3f90] ;  /* 0x003f900001107983 */ /* 0x000ea40000300a00 */
[----:B------:R0:W-:Y:S01]  /*71dd0*/  STL.64 [R1+0x980], R24 ;  /* 0x0009801801007387 */ /* 0x0001e20000100a00 */
[----:B------:R-:W-:Y:S01]  /*71de0*/  STL.64 [R1+0x988], R26 ;  /* 0x0009881a01007387 */ /* 0x000fe20000100a00 */
[----:B0-----:R-:W-:-:S03]  /*71df0*/  IMAD.MOV.U32 R24, RZ, RZ, R10 ;  /* 0x000000ffff187224 */ /* 0x001fc600078e000a */
[----:B------:R-:W2:Y:S01]  /*71e00*/  LDL.LU.64 R10, [R1+0x3f88] ;  /* 0x003f8800010a7983 */ /* 0x000ea20000300a00 */
[----:B------:R-:W2:Y:S02]  /*71e10*/  LDL.LU.64 R8, [R1+0x3f80] ;  /* 0x003f800001087983 */ /* 0x000ea40000300a00 */
[----:B------:R-:W-:Y:S02]  /*71e20*/  STL.64 [R1+0x970], R52 ;  /* 0x0009703401007387 */ /* 0x000fe40000100a00 */
[----:B------:R0:W-:Y:S02]  /*71e30*/  STL.64 [R1+0x978], R54 ;  /* 0x0009783601007387 */ /* 0x0001e40000100a00 */
[----:B0-----:R-:W2:Y:S01]  /*71e40*/  LDL.LU.64 R54, [R1+0x3f78] ;  /* 0x003f780001367983 */ /* 0x001ea20000300a00 */
[----:B------:R-:W3:Y:S02]  /*71e50*/  LDL.LU R52, [R1+0x3f70] ;  /* 0x003f700001347983 */ /* 0x000ee40000300800 */
[----:B------:R-:W-:-:S02]  /*71e60*/  IMAD.MOV.U32 R26, RZ, RZ, R38 ;  /* 0x000000ffff1a7224 */ /* 0x000fc400078e0026 */
[----:B------:R-:W-:Y:S02]  /*71e70*/  IMAD.MOV.U32 R25, RZ, RZ, R39 ;  /* 0x000000ffff197224 */ /* 0x000fe400078e0027 */
[----:B------:R-:W4:Y:S01]  /*71e80*/  LDL.LU.64 R38, [R1+0x3f68] ;  /* 0x003f680001267983 */ /* 0x000f220000300a00 */
[----:B------:R-:W4:Y:S01]  /*71e90*/  LDL.LU.64 R36, [R1+0x3f60] ;  /* 0x003f600001247983 */ /* 0x000f220000300a00 */
[C---:B------:R-:W-:Y:S01]  /*71ea0*/  HMMA.16816.F32.BF16 R56, R44.reuse, R42, R56 ;  /* 0x0000002a2c38723c */ /* 0x040fe20000041838 */
[----:B------:R-:W-:Y:S11]  /*71eb0*/  STL.64 [R1+0x3eb0], R42 ;  /* 0x003eb02a01007387 */ /* 0x000ff60000100a00 */
[----:B------:R-:W-:Y:S11]  /*71ec0*/  @!UPT UIADD3 URZ, URZ, URZ, URZ ;  /* 0x0000003f3f3ff290 */ /* 0x000ff6000fffe03f */
[----:B------:R-:W-:Y:S01]  /*71ed0*/  STL.64 [R1+0x620], R56 ;  /* 0x0006203801007387 */ /* 0x000fe20000100a00 */
[----:B------:R-:W-:Y:S01]  /*71ee0*/  STL.64 [R1+0x628], R58 ;  /* 0x0006283a01007387 */ /* 0x000fe20000100a00 */
[----:B--2---:R-:W-:Y:S02]  /*71ef0*/  HMMA.16816.F32.BF16 R4, R44, R54, R4 ;  /* 0x000000362c04723c */ /* 0x004fe40000041804 */
[----:B------:R-:W-:Y:S01]  /*71f00*/  STL.64 [R1+0x3ea8], R54 ;  /* 0x003ea83601007387 */ /* 0x000fe20000100a00 */
[----:B---3--:R-:W-:Y:S11]  /*71f10*/  STL [R1+0x3ea0], R52 ;  /* 0x003ea03401007387 */ /* 0x008ff60000100800 */
[----:B------:R-:W-:Y:S09]  /*71f20*/  @!UPT UIADD3 URZ, URZ, URZ, URZ ;  /* 0x0000003f3f3ff290 */ /* 0x000ff2000fffe03f */
[----:B------:R-:W-:Y:S01]  /*71f30*/  STL.64 [R1+0x3a0], R4 ;  /* 0x0003a00401007387 */ /* 0x000fe20000100a00 */
[----:B------:R-:W-:Y:S02]  /*71f40*/  STL.64 [R1+0x3a8], R6 ;  /* 0x0003a80601007387 */ /* 0x000fe40000100a00 */
[----:B------:R-:W0:Y:S02]  /*71f50*/  LDSM.16.MT88.4 R4, [R49+0x5080] ;  /* 0x005080003104783b */ /* 0x000e240000004200 */
[----:B0-----:R-:W-:Y:S02]  /*71f60*/  STL.64 [R1+0x3db0], R6 ;  /* 0x003db00601007387 */ /* 0x001fe40000100a00 */
[----:B------:R4:W-:Y:S02]  /*71f70*/  STL.64 [R1+0x3da8], R4 ;  /* 0x003da80401007387 */ /* 0x0009e40000100a00 */
[----:B----4-:R-:W-:Y:S01]  /*71f80*/  HMMA.16816.F32.BF16 R4, R36, R10, R28 ;  /* 0x0000000a2404723c */ /* 0x010fe2000004181c */
        /* <DEDUP_REMOVED lines=8> */
[----:B------:R-:W3:Y:S02]  /*72010*/  LDL.LU R55, [R1+0x49c] ;  /* 0x00049c0001377983 */ /* 0x000ee40000300800 */
[----:B------:R-:W-:Y:S02]  /*72020*/  IMAD.MOV.U32 R42, RZ, RZ, R26 ;  /* 0x000000ffff2a7224 */ /* 0x000fe400078e001a */
[----:B------:R-:W-:Y:S01]  /*72030*/  IMAD.MOV.U32 R43, RZ, RZ, R25 ;  /* 0x000000ffff2b7224 */ /* 0x000fe200078e0019 */
[----:B---3--:R1:W-:Y:S01]  /*72040*/  STL.64 [R1+0x3ed0], R54 ;  /* 0x003ed03601007387 */ /* 0x0083e20000100a00 */
[----:B--2---:R-:W-:Y:S03]  /*72050*/  STL.64 [R1+0x3ec8], R52 ;  /* 0x003ec83401007387 */ /* 0x004fe60000100a00 */
[----:B------:R2:W-:Y:S02]  /*72060*/  STL.64 [R1+0x3ed8], R42 ;  /* 0x003ed82a01007387 */ /* 0x0005e40000100a00 */
[----:B0-----:R-:W3:Y:S01]  /*72070*/  LDL.LU R8, [R1+0x4a0] ;  /* 0x0004a00001087983 */ /* 0x001ee20000300800 */
[----:B------:R-:W3:Y:S01]  /*72080*/  LDL.LU R9, [R1+0x4a4] ;  /* 0x0004a40001097983 */ /* 0x000ee20000300800 */
[----:B------:R-:W4:Y:S02]  /*72090*/  LDL.LU R10, [R1+0x4a8] ;  /* 0x0004a800010a7983 */ /* 0x000f240000300800 */
[----:B------:R-:W4:Y:S02]  /*720a0*/  LDL.LU R11, [R1+0x4ac] ;  /* 0x0004ac00010b7983 */ /* 0x000f240000300800 */
[----:B-1----:R-:W-:-:S02]  /*720b0*/  IMAD.MOV.U32 R54, RZ, RZ, R24 ;  /* 0x000000ffff367224 */ /* 0x002fc400078e0018 */
[----:B------:R-:W-:Y:S01]  /*720c0*/  IMAD.MOV.U32 R55, RZ, RZ, R23 ;  /* 0x000000ffff377224 */ /* 0x000fe200078e0017 */
[----:B----4-:R0:W-:Y:S01]  /*720d0*/  STL.64 [R1+0x3ee8], R10 ;  /* 0x003ee80a01007387 */ /* 0x0101e20000100a00 */
[----:B---3--:R-:W-:Y:S03]  /*720e0*/  STL.64 [R1+0x3ee0], R8 ;  /* 0x003ee00801007387 */ /* 0x008fe60000100a00 */
[----:B------:R-:W-:Y:S02]  /*720f0*/  STL.64 [R1+0x3ef0], R54 ;  /* 0x003ef03601007387 */ /* 0x000fe40000100a00 */
[----:B------:R-:W3:Y:S01]  /*72100*/  LDL.LU R40, [R1+0x4b0] ;  /* 0x0004b00001287983 */ /* 0x000ee20000300800 */
[----:B------:R-:W3:Y:S01]  /*72110*/  LDL.LU R41, [R1+0x4b4] ;  /* 0x0004b40001297983 */ /* 0x000ee20000300800 */
[----:B--2---:R-:W2:Y:S02]  /*72120*/  LDL.LU R42, [R1+0x4b8] ;  /* 0x0004b800012a7983 */ /* 0x004ea40000300800 */
[----:B------:R-:W2:Y:S02]  /*72130*/  LDL.LU R43, [R1+0x4bc] ;  /* 0x0004bc00012b7983 */ /* 0x000ea40000300800 */
[----:B0-----:R-:W-:-:S02]  /*72140*/  IMAD.MOV.U32 R10, RZ, RZ, R22 ;  /* 0x000000ffff0a7224 */ /* 0x001fc400078e0016 */
[----:B------:R-:W-:Y:S01]  /*72150*/  IMAD.MOV.U32 R11, RZ, RZ, R21 ;  /* 0x000000ffff0b7224 */ /* 0x000fe200078e0015 */
[----:B--2---:R0:W-:Y:S01]  /*72160*/  STL.64 [R1+0x3f00], R42 ;  /* 0x003f002a01007387 */ /* 0x0041e20000100a00 */
[----:B---3--:R-:W-:Y:S03]  /*72170*/  STL.64 [R1+0x3ef8], R40 ;  /* 0x003ef82801007387 */ /* 0x008fe60000100a00 */
[----:B------:R1:W-:Y:S02]  /*72180*/  STL.64 [R1+0x3f08], R10 ;  /* 0x003f080a01007387 */ /* 0x0003e40000100a00 */
[----:B0-----:R-:W-:Y:S02]  /*72190*/  IMAD.MOV.U32 R42, RZ, RZ, R20 ;  /* 0x000000ffff2a7224 */ /* 0x001fe400078e0014 */
[----:B------:R-:W-:-:S05]  /*721a0*/  IMAD.MOV.U32 R43, RZ, RZ, R3 ;  /* 0x000000ffff2b7224 */ /* 0x000fca00078e0003 */
[----:B------:R-:W-:Y:S01]  /*721b0*/  STL.64 [R1+0x3f10], R42 ;  /* 0x003f102a01007387 */ /* 0x000fe20000100a00 */
[----:B------:R-:W2:Y:S02]  /*721c0*/  LDL.LU R8, [R1+0x4d0] ;  /* 0x0004d00001087983 */ /* 0x000ea40000300800 */
[----:B------:R-:W2:Y:S02]  /*721d0*/  LDL.LU R9, [R1+0x4d4] ;  /* 0x0004d40001097983 */ /* 0x000ea40000300800 */
[----:B-1----:R-:W3:Y:S01]  /*721e0*/  LDL.LU R10, [R1+0x4d8] ;  /* 0x0004d800010a7983 */ /* 0x002ee20000300800 */
[----:B------:R-:W3:Y:S04]  /*721f0*/  LDL.LU R11, [R1+0x4dc] ;  /* 0x0004dc00010b7983 */ /* 0x000ee80000300800 */
[----:B---3--:R-:W-:Y:S01]  /*72200*/  STL.64 [R1+0x3f20], R10 ;  /* 0x003f200a01007387 */ /* 0x008fe20000100a00 */
[----:B--2---:R0:W-:Y:S02]  /*72210*/  STL.64 [R1+0x3f18], R8 ;  /* 0x003f180801007387 */ /* 0x0041e40000100a00 */
[----:B------:R-:W2:Y:S02]  /*72220*/  LDL.LU R20, [R1+0x560] ;  /* 0x0005600001147983 */ /* 0x000ea40000300800 */
[----:B------:R-:W2:Y:S01]  /*72230*/  LDL.LU R21, [R1+0x564] ;  /* 0x0005640001157983 */ /* 0x000ea20000300800 */
[----:B------:R-:W2:Y:S01]  /*72240*/  LDL.LU R22, [R1+0x568] ;  /* 0x0005680001167983 */ /* 0x000ea20000300800 */
[----:B------:R-:W2:Y:S02]  /*72250*/  LDL.LU R23, [R1+0x56c] ;  /* 0x00056c0001177983 */ /* 0x000ea40000300800 */
        /* <DEDUP_REMOVED lines=8> */
[----:B0-----:R-:W3:Y:S02]  /*722e0*/  LDL.LU R8, [R1+0x4e0] ;  /* 0x0004e00001087983 */ /* 0x001ee40000300800 */
        /* <DEDUP_REMOVED lines=22> */
[----:B------:R-:W3:Y:S01]  /*72450*/  LDL.LU R47, [R1+0x5c] ;  /* 0x00005c00012f7983 */ /* 0x000ee20000300800 */
[C---:B--2---:R-:W-:Y:S11]  /*72460*/  HMMA.16816.F32.BF16 R20, R36.reuse, R18, R20 ;  /* 0x000000122414723c */ /* 0x044ff60000041814 */
[----:B------:R-:W-:Y:S11]  /*72470*/  @!UPT UIADD3 URZ, URZ, URZ, URZ ;  /* 0x0000003f3f3ff290 */ /* 0x000ff6000fffe03f */
[----:B------:R-:W-:Y:S01]  /*72480*/  @!UPT UIADD3 URZ, URZ, URZ, URZ ;  /* 0x0000003f3f3ff290 */ /* 0x000fe2000fffe03f */
[----:B------:R-:W-:Y:S01]  /*72490*/  STL.64 [R1+0x360], R20 ;  /* 0x0003601401007387 */ /* 0x000fe20000100a00 */
[----:B------:R0:W-:Y:S03]  /*724a0*/  STL.64 [R1+0x368], R22 ;  /* 0x0003681601007387 */ /* 0x0001e60000100a00 */
[----:B0-----:R-:W4:Y:S01]  /*724b0*/  LDL.LU.64 R22, [R1+0x3f58] ;  /* 0x003f580001167983 */ /* 0x001f220000300a00 */
[----:B------:R-:W2:Y:S02]  /*724c0*/  LDL.LU.64 R20, [R1+0x3f50] ;  /* 0x003f500001147983 */ /* 0x000ea40000300a00 */
        /* <DEDUP_REMOVED lines=11> */
[----:B0-----:R-:W3:Y:S01]  /*72580*/  LDL.LU.64 R26, [R1+0x3f48] ;  /* 0x003f4800011a7983 */ /* 0x001ee20000300a00 */
[----:B------:R-:W4:Y:S02]  /*72590*/  LDL.LU.64 R24, [R1+0x3f40] ;  /* 0x003f400001187983 */ /* 0x000f240000300a00 */
[----:B------:R-:W-:Y:S02]  /*725a0*/  STL.64 [R1+0x3e78], R22 ;  /* 0x003e781601007387 */ /* 0x000fe40000100a00 */
[----:B--2---:R0:W-:Y:S02]  /*725b0*/  STL.64 [R1+0x3e70], R20 ;  /* 0x003e701401007387 */ /* 0x0041e40000100a00 */
[----:B0-----:R-:W2:Y:S01]  /*725c0*/  LDL.LU R20, [R1+0x4f0] ;  /* 0x0004f00001147983 */ /* 0x001ea20000300800 */
[----:B------:R-:W2:Y:S02]  /*725d0*/  LDL.LU R21, [R1+0x4f4] ;  /* 0x0004f40001157983 */ /* 0x000ea40000300800 */
[----:B------:R-:W2:Y:S02]  /*725e0*/  LDL.LU R22, [R1+0x4f8] ;  /* 0x0004f80001167983 */ /* 0x000ea40000300800 */
[----:B------:R-:W2:Y:S01]  /*725f0*/  LDL.LU R23, [R1+0x4fc] ;  /* 0x0004fc0001177983 */ /* 0x000ea20000300800 */
[C---:B---3--:R-:W-:Y:S11]  /*72600*/  HMMA.16816.F32.BF16 R28, R36.reuse, R26, R28 ;  /* 0x0000001a241c723c */ /* 0x048ff6000004181c */
[----:B------:R-:W-:Y:S11]  /*72610*/  @!UPT UIADD3 URZ, URZ, URZ, URZ ;  /* 0x0000003f3f3ff290 */ /* 0x000ff6000fffe03f */
[----:B------:R-:W-:Y:S01]  /*72620*/  @!UPT UIADD3 URZ, URZ, URZ, URZ ;  /* 0x0000003f3f3ff290 */ /* 0x000fe2000fffe03f */
[----:B------:R-:W-:Y:S01]  /*72630*/  STL.64 [R1+0x340], R28 ;  /* 0x0003401c01007387 */ /* 0x000fe20000100a00 */
[----:B------:R0:W-:Y:S03]  /*72640*/  STL.64 [R1+0x348], R30 ;  /* 0x0003481e01007387 */ /* 0x0001e60000100a00 */
[----:B0-----:R-:W3:Y:S01]  /*72650*/  LDL.LU.64 R30, [R1+0x3f38] ;  /* 0x003f3800011e7983 */ /* 0x001ee20000300a00 */
[C---:B------:R-:W-:Y:S08]  /*72660*/  HMMA.16816.F32.BF16 R48, R36.reuse, R14, R48 ;  /* 0x0000000e2430723c */ /* 0x040ff00000041830 */
[C---:B---3--:R-:W-:Y:S11]  /*72670*/  HMMA.16816.F32.BF16 R16, R36.reuse, R30, R16 ;  /* 0x0000001e2410723c */ /* 0x048ff60000041810 */
[----:B------:R-:W-:Y:S11]  /*72680*/  @!UPT UIADD3 URZ, URZ, URZ, URZ ;  /* 0x0000003f3f3ff290 */ /* 0x000ff6000fffe03f */
[----:B------:R-:W-:Y:S01]  /*72690*/  @!UPT UIADD3 URZ, URZ, URZ, URZ ;  /* 0x0000003f3f3ff290 */ /* 0x000fe2000fffe03f */
[----:B------:R-:W-:Y:S01]  /*726a0*/  STL.64 [R1+0x330], R16 ;  /* 0x0003301001007387 */ /* 0x000fe20000100a00 */
[----:B------:R0:W-:Y:S02]  /*726b0*/  STL.64 [R1+0x338], R18 ;  /* 0x0003381201007387 */ /* 0x0001e40000100a00 */
[C---:B0-----:R-:W-:Y:S01]  /*726c0*/  HMMA.16816.F32.BF16 R16, R36.reuse, R34, R4 ;  /* 0x000000222410723c */ /* 0x041fe20000041804 */
[----:B------:R-:W3:Y:S11]  /*726d0*/  LDL.LU R4, [R1+0x2b0] ;  /* 0x0002b00001047983 */ /* 0x000ef60000300800 */
[----:B------:R-:W-:Y:S11]  /*726e0*/  @!UPT UIADD3 URZ, URZ, URZ, URZ ;  /* 0x0000003f3f3ff290 */ /* 0x000ff6000fffe03f */
[----:B------:R0:W-:Y:S01]  /*726f0*/  STL.64 [R1+0x320], R16 ;  /* 0x0003201001007387 */ /* 0x0001e20000100a00 */
[----:B------:R1:W-:Y:S02]  /*72700*/  STL.64 [R1+0x328], R18 ;  /* 0x0003281201007387 */ /* 0x0003e40000100a00 */
[----:B------:R-:W3:Y:S02]  /*72710*/  LDL.LU R5, [R1+0x2b4] ;  /* 0x0002b40001057983 */ /* 0x000ee40000300800 */
[----:B------:R-:W3:Y:S01]  /*72720*/  LDL.LU R6, [R1+0x2b8] ;  /* 0x0002b80001067983 */ /* 0x000ee20000300800 */
[----:B------:R-:W3:Y:S04]  /*72730*/  LDL.LU R7, [R1+0x2bc] ;  /* 0x0002bc0001077983 */ /* 0x000ee80000300800 */
[----:B0-----:R-:W2:Y:S01]  /*72740*/  LDL.LU R16, [R1+0x310] ;  /* 0x0003100001107983 */ /* 0x001ea20000300800 */
[----:B------:R-:W2:Y:S02]  /*72750*/  LDL.LU R17, [R1+0x314] ;  /* 0x0003140001117983 */ /* 0x000ea40000300800 */
[----:B-1----:R-:W2:Y:S02]  /*72760*/  LDL.LU R18, [R1+0x318] ;  /* 0x0003180001127983 */ /* 0x002ea40000300800 */
[----:B------:R-:W2:Y:S01]  /*72770*/  LDL.LU R19, [R1+0x31c] ;  /* 0x00031c0001137983 */ /* 0x000ea20000300800 */
[----:B------:R-:W-:Y:S01]  /*72780*/  STL.64 [R1+0x5c0], R48 ;  /* 0x0005c03001007387 */ /* 0x000fe20000100a00 */
[----:B------:R0:W-:Y:S03]  /*72790*/  STL.64 [R1+0x5c8], R50 ;  /* 0x0005c83201007387 */ /* 0x0001e60000100a00 */
[----:B0-----:R-:W2:Y:S02]  /*727a0*/  LDL.LU.64 R50, [R1+0x3f30] ;  /* 0x003f300001327983 */ /* 0x001ea40000300a00 */
[----:B--2---:R-:W-:Y:S11]  /*727b0*/  HMMA.16816.F32.BF16 R56, R36, R50, R56 ;  /* 0x000000322438723c */ /* 0x004ff60000041838 */
[----:B------:R-:W-:Y:S11]  /*727c0*/  @!UPT UIADD3 URZ, URZ, URZ, URZ ;  /* 0x0000003f3f3ff290 */ /* 0x000ff6000fffe03f */
[----:B------:R-:W-:Y:S01]  /*727d0*/  @!UPT UIADD3 URZ, URZ, URZ, URZ ;  /* 0x0000003f3f3ff290 */ /* 0x000fe2000fffe03f */
[----:B------:R-:W-:Y:S01]  /*727e0*/  STL.64 [R1+0x5b0], R56 ;  /* 0x0005b03801007387 */ /* 0x000fe20000100a00 */
[----:B------:R0:W-:Y:S03]  /*727f0*/  STL.64 [R1+0x5b8], R58 ;  /* 0x0005b83a01007387 */ /* 0x0001e60000100a00 */
[----:B0-----:R-:W2:Y:S01]  /*72800*/  LDL.LU.64 R58, [R1+0x3f28] ;  /* 0x003f2800013a7983 */ /* 0x001ea20000300a00 */
[----:B------:R-:W-:Y:S02]  /*72810*/  IMAD.MOV.U32 R42, RZ, RZ, R2 ;  /* 0x000000ffff2a7224 */ /* 0x000fe400078e0002 */
[----:B------:R-:W-:-:S07]  /*72820*/  IMAD.MOV.U32 R43, RZ, RZ, R0 ;  /* 0x000000ffff2b7224 */ /* 0x000fce00078e0000 */
[C---:B------:R-:W-:Y:S08]  /*72830*/  HMMA.16816.F32.BF16 R40, R36.reuse, R42, R8 ;  /* 0x0000002a2428723c */ /* 0x040ff00000041808 */
        /* <DEDUP_REMOVED lines=9> */
[----:B------:R-:W2:Y:S01]  /*728d0*/  LDL.LU.64 R10, [R1+0x3f20] ;  /* 0x003f2000010a7983 */ /* 0x000ea20000300a00 */
[----:B------:R-:W2:Y:S02]  /*728e0*/  LDL.LU.64 R8, [R1+0x3f18] ;  /* 0x003f180001087983 */ /* 0x000ea40000300a00 */
[----:B------:R-:W-:Y:S02]  /*728f0*/  STL.64 [R1+0x8d0], R40 ;  /* 0x0008d02801007387 */ /* 0x000fe40000100a00 */
[----:B------:R0:W-:Y:S02]  /*72900*/  STL.64 [R1+0x8d8], R42 ;  /* 0x0008d82a01007387 */ /* 0x0001e40000100a00 */
        /* <DEDUP_REMOVED lines=21> */
[----:B------:R-:W3:Y:S01]  /*72a60*/  LDL.LU.64 R52, [R1+0x3ec8] ;  /* 0x003ec80001347983 */ /* 0x000ee20000300a00 */
[C---:B--2---:R-:W-:Y:S02]  /*72a70*/  HMMA.16816.F32.BF16 R40, R36.reuse, R42, R8 ;  /* 0x0000002a2428723c */ /* 0x044fe40000041808 */
[----:B------:R-:W2:Y:S01]  /*72a80*/  LDL.LU.64 R10, [R1+0x3ec0] ;  /* 0x003ec000010a7983 */ /* 0x000ea20000300a00 */
[----:B------:R-:W2:Y:S11]  /*72a90*/  LDL.LU.64 R8, [R1+0x3eb8] ;  /* 0x003eb80001087983 */ /* 0x000eb60000300a00 */
[----:B------:R-:W-:Y:S09]  /*72aa0*/  @!UPT UIADD3 URZ, URZ, URZ, URZ ;  /* 0x0000003f3f3ff290 */ /* 0x000ff2000fffe03f */
[----:B------:R-:W-:Y:S01]  /*72ab0*/  STL.64 [R1+0x550], R40 ;  /* 0x0005502801007387 */ /* 0x000fe20000100a00 */
[----:B------:R0:W-:Y:S03]  /*72ac0*/  STL.64 [R1+0x558], R42 ;  /* 0x0005582a01007387 */ /* 0x0001e60000100a00 */
[----:B0-----:R-:W3:Y:S02]  /*72ad0*/  LDL.LU.64 R42, [R1+0x3eb0] ;  /* 0x003eb000012a7983 */ /* 0x001ee40000300a00 */
[C---:B---3--:R-:W-:Y:S02]  /*72ae0*/  HMMA.16816.F32.BF16 R40, R36.reuse, R42, R52 ;  /* 0x0000002a2428723c */ /* 0x048fe40000041834 */
[----:B------:R-:W3:Y:S01]  /*72af0*/  LDL.LU.64 R54, [R1+0x3ea8] ;  /* 0x003ea80001367983 */ /* 0x000ee20000300a00 */
[----:B------:R-:W2:Y:S11]  /*72b00*/  LDL.LU R52, [R1+0x3ea0] ;  /* 0x003ea00001347983 */ /* 0x000eb60000300800 */
[----:B------:R-:W-:Y:S09]  /*72b10*/  @!UPT UIADD3 URZ, URZ, URZ, URZ ;  /* 0x0000003f3f3ff290 */ /* 0x000ff2000fffe03f */
[----:B------:R-:W-:Y:S01]  /*72b20*/  STL.64 [R1+0x540], R40 ;  /* 0x0005402801007387 */ /* 0x000fe20000100a00 */
[----:B------:R0:W-:Y:S03]  /*72b30*/  STL.64 [R1+0x548], R42 ;  /* 0x0005482a01007387 */ /* 0x0001e60000100a00 */
[----:B0-----:R-:W4:Y:S01]  /*72b40*/  LDL.LU.64 R42, [R1+0x3e98] ;  /* 0x003e9800012a7983 */ /* 0x001f220000300a00 */
[----:B------:R-:W4:Y:S01]  /*72b50*/  LDL.LU.64 R40, [R1+0x3e90] ;  /* 0x003e900001287983 */ /* 0x000f220000300a00 */
[----:B---3--:R-:W-:Y:S02]  /*72b60*/  HMMA.16816.F32.BF16 R44, R36, R54, R44 ;  /* 0x00000036242c723c */ /* 0x008fe4000004182c */
[----:B------:R-:W3:Y:S11]  /*72b70*/  LDL.LU R36, [R1+0x2c0] ;  /* 0x0002c00001247983 */ /* 0x000ef60000300800 */
[----:B------:R-:W-:Y:S10]  /*72b80*/  @!UPT UIADD3 URZ, URZ, URZ, URZ ;  /* 0x0000003f3f3ff290 */ /* 0x000ff4000fffe03f */
[----:B------:R-:W-:Y:S01]  /*72b90*/  STL.64 [R1+0x160], R44 ;  /* 0x0001602c01007387 */ /* 0x000fe20000100a00 */
[----:B------:R-:W-:Y:S02]  /*72ba0*/  STL.64 [R1+0x168], R46 ;  /* 0x0001682e01007387 */ /* 0x000fe40000100a00 */
[----:B------:R-:W3:Y:S02]  /*72bb0*/  LDL.LU R37, [R1+0x2c4] ;  /* 0x0002c40001257983 */ /* 0x000ee40000300800 */
[----:B------:R-:W3:Y:S01]  /*72bc0*/  LDL.LU R38, [R1+0x2c8] ;  /* 0x0002c80001267983 */ /* 0x000ee20000300800 */
[----:B------:R-:W3:Y:S01]  /*72bd0*/  LDL.LU R39, [R1+0x2cc] ;  /* 0x0002cc0001277983 */ /* 0x000ee20000300800 */
[----:B------:R-:W-:Y:S02]  /*72be0*/  STL.64 [R1+0x3e40], R54 ;  /* 0x003e403601007387 */ /* 0x000fe40000100a00 */
[----:B--2---:R0:W-:Y:S02]  /*72bf0*/  STL [R1+0x3e38], R52 ;  /* 0x003e383401007387 */ /* 0x0041e40000100800 */
[----:B0-----:R-:W2:Y:S01]  /*72c00*/  LDL.LU R52, [R1+0x2d0] ;  /* 0x0002d00001347983 */ /* 0x001ea20000300800 */
[----:B------:R-:W2:Y:S02]  /*72c10*/  LDL.LU R53, [R1+0x2d4] ;  /* 0x0002d40001357983 */ /* 0x000ea40000300800 */
[----:B------:R-:W2:Y:S02]  /*72c20*/  LDL.LU R54, [R1+0x2d8] ;  /* 0x0002d80001367983 */ /* 0x000ea40000300800 */
[----:B------:R-:W2:Y:S01]  /*72c30*/  LDL.LU R55, [R1+0x2dc] ;  /* 0x0002dc0001377983 */ /* 0x000ea20000300800 */
[----:B------:R-:W2:Y:S01]  /*72c40*/  LDL R47, [R1+0x2f60] ;  /* 0x002f6000012f7983 */ /* 0x000ea20000100800 */
[C---:B----4-:R-:W-:Y:S03]  /*72c50*/  HMMA.16816.F32.BF16 R16, R40.reuse, R10, R16 ;  /* 0x0000000a2810723c */ /* 0x050fe60000041810 */
        /* <DEDUP_REMOVED lines=23> */
[----:B------:R-:W-:Y:S02]  /*72dd0*/  STL.64 [R1+0x3dd0], R18 ;  /* 0x003dd01201007387 */ /* 0x000fe40000100a00 */
[----:B--2---:R0:W-:Y:S01]  /*72de0*/  STL.64 [R1+0x3dc8], R16 ;  /* 0x003dc81001007387 */ /* 0x0041e20000100a00 */
[C---:B------:R-:W-:Y:S08]  /*72df0*/  HMMA.16816.F32.BF16 R4, R40.reuse, R14, R4 ;  /* 0x0000000e2804723c */ /* 0x040ff00000041804 */
[C---:B0-----:R-:W-:Y:S08]  /*72e00*/  HMMA.16816.F32.BF16 R16, R40.reuse, R30, R52 ;  /* 0x0000001e2810723c */ /* 0x041ff00000041834 */
[C---:B----4-:R-:W-:Y:S01]  /*72e10*/  HMMA.16816.F32.BF16 R8, R40.reuse, R22, R8 ;  /* 0x000000162808723c */ /* 0x050fe20000041808 */
[----:B------:R-:W-:Y:S01]  /*72e20*/  STL.64 [R1+0x3de0], R22 ;  /* 0x003de01601007387 */ /* 0x000fe20000100a00 */
[----:B---3--:R-:W-:Y:S11]  /*72e30*/  STL.64 [R1+0x3dd8], R20 ;  /* 0x003dd81401007387 */ /* 0x008ff60000100a00 */
        /* <DEDUP_REMOVED lines=11> */
[----:B------:R0:W-:Y:S02]  /*72ef0*/  STL.64 [R1+0x2f0], R16 ;  /* 0x0002f01001007387 */ /* 0x0001e40000100a00 */
[----:B------:R1:W-:Y:S02]  /*72f00*/  STL.64 [R1+0x2f8], R18 ;  /* 0x0002f81201007387 */ /* 0x0003e40000100a00 */
[----:B------:R-:W-:Y:S11]  /*72f10*/  STL.64 [R1+0x3e20], R34 ;  /* 0x003e202201007387 */ /* 0x000ff60000100a00 */
[----:B------:R-:W-:Y:S06]  /*72f20*/  @!UPT UIADD3 URZ, URZ, URZ, URZ ;  /* 0x0000003f3f3ff290 */ /* 0x000fec000fffe03f */
[----:B------:R-:W-:Y:S01]  /*72f30*/  STL.64 [R1+0x2e0], R8 ;  /* 0x0002e00801007387 */ /* 0x000fe20000100a00 */
[----:B------:R-:W-:Y:S02]  /*72f40*/  STL.64 [R1+0x2e8], R10 ;  /* 0x0002e80a01007387 */ /* 0x000fe40000100a00 */
[----:B------:R-:W-:Y:S02]  /*72f50*/  STL.64 [R1+0x3e08], R14 ;  /* 0x003e080e01007387 */ /* 0x000fe40000100a00 */
[----:B------:R2:W-:Y:S01]  /*72f60*/  STL.64 [R1+0x3e00], R12 ;  /* 0x003e000c01007387 */ /* 0x0005e20000100a00 */
[----:B------:R-:W-:Y:S01]  /*72f70*/  STL.64 [R1+0x2d0], R4 ;  /* 0x0002d00401007387 */ /* 0x000fe20000100a00 */
[----:B------:R-:W-:Y:S02]  /*72f80*/  STL.64 [R1+0x2d8], R6 ;  /* 0x0002d80601007387 */ /* 0x000fe40000100a00 */
[----:B0-----:R-:W3:Y:S02]  /*72f90*/  LDL.LU R16, [R1+0x230] ;  /* 0x0002300001107983 */ /* 0x001ee40000300800 */
[----:B------:R-:W3:Y:S01]  /*72fa0*/  LDL.LU R17, [R1+0x234] ;  /* 0x0002340001117983 */ /* 0x000ee20000300800 */
[----:B-1----:R-:W4:Y:S01]  /*72fb0*/  LDL.LU R18, [R1+0x238] ;  /* 0x0002380001127983 */ /* 0x002f220000300800 */
[----:B------:R-:W4:Y:S03]  /*72fc0*/  LDL.LU R19, [R1+0x23c] ;  /* 0x00023c0001137983 */ /* 0x000f260000300800 */
[----:B----4-:R-:W-:Y:S01]  /*72fd0*/  STL.64 [R1+0x3e18], R18 ;  /* 0x003e181201007387 */ /* 0x010fe20000100a00 */
[----:B---3--:R-:W-:Y:S02]  /*72fe0*/  STL.64 [R1+0x3e10], R16 ;  /* 0x003e101001007387 */ /* 0x008fe40000100a00 */
[----:B--2---:R-:W2:Y:S02]  /*72ff0*/  LDL.LU R12, [R1+0x250] ;  /* 0x00025000010c7983 */ /* 0x004ea40000300800 */
[----:B------:R-:W2:Y:S01]  /*73000*/  LDL.LU R13, [R1+0x254] ;  /* 0x00025400010d7983 */ /* 0x000ea20000300800 */
[----:B------:R-:W3:Y:S01]  /*73010*/  LDL.LU R14, [R1+0x258] ;  /* 0x00025800010e7983 */ /* 0x000ee20000300800 */
[----:B------:R-:W3:Y:S02]  /*73020*/  LDL.LU R15, [R1+0x25c] ;  /* 0x00025c00010f7983 */ /* 0x000ee40000300800 */
[----:B------:R-:W4:Y:S02]  /*73030*/  LDL.LU R52, [R1+0x270] ;  /* 0x0002700001347983 */ /* 0x000f240000300800 */
[----:B------:R-:W4:Y:S01]  /*73040*/  LDL.LU R53, [R1+0x274] ;  /* 0x0002740001357983 */ /* 0x000f220000300800 */
        /* <DEDUP_REMOVED lines=10> */
[----:B--2---:R-:W-:Y:S01]  /*730f0*/  STL.64 [R1+0x3e68], R46 ;  /* 0x003e682e01007387 */ /* 0x004fe20000100a00 */
[----:B------:R0:W-:Y:S03]  /*73100*/  STL.64 [R1+0x3e60], R44 ;  /* 0x003e602c01007387 */ /* 0x0001e60000100a00 */
[----:B0-----:R-:W2:Y:S01]  /*73110*/  LDL.LU R44, [R1+0x290] ;  /* 0x00029000012c7983 */ /* 0x001ea20000300800 */
[----:B------:R-:W2:Y:S02]  /*73120*/  LDL.LU R45, [R1+0x294] ;  /* 0x00029400012d7983 */ /* 0x000ea40000300800 */
[----:B------:R-:W2:Y:S02]  /*73130*/  LDL.LU R46, [R1+0x298] ;  /* 0x00029800012e7983 */ /* 0x000ea40000300800 */
[----:B------:R-:W2:Y:S01]  /*73140*/  LDL.LU R47, [R1+0x29c] ;  /* 0x00029c00012f7983 */ /* 0x000ea20000300800 */
[----:B------:R-:W-:Y:S01]  /*73150*/  HMMA.16816.F32.BF16 R36, R40, R50, R36 ;  /* 0x000000322824723c */ /* 0x000fe20000041824 */
[----:B------:R0:W-:Y:S01]  /*73160*/  STL.64 [R1+0x3e50], R54 ;  /* 0x003e503601007387 */ /* 0x0001e20000100a00 */
[----:B----4-:R-:W-:Y:S03]  /*73170*/  STL.64 [R1+0x3e48], R52 ;  /* 0x003e483401007387 */ /* 0x010fe60000100a00 */
[----:B0-----:R-:W4:Y:S01]  /*73180*/  LDL.LU.64 R54, [R1+0x138] ;  /* 0x0001380001367983 */ /* 0x001f220000300a00 */
[----:B---3--:R0:W-:Y:S02]  /*73190*/  STL.64 [R1+0x3e30], R14 ;  /* 0x003e300e01007387 */ /* 0x0081e40000100a00 */
[----:B------:R-:W-:Y:S01]  /*731a0*/  STL.64 [R1+0x3e28], R12 ;  /* 0x003e280c01007387 */ /* 0x000fe20000100a00 */
[----:B0-----:R-:W3:Y:S01]  /*731b0*/  LDL.LU.64 R14, [R1+0x128] ;  /* 0x00012800010e7983 */ /* 0x001ee20000300a00 */
[----:B------:R-:W3:Y:S02]  /*731c0*/  LDL.LU R32, [R1+0x260] ;  /* 0x0002600001207983 */ /* 0x000ee40000300800 */
[----:B------:R-:W3:Y:S02]  /*731d0*/  LDL.LU R33, [R1+0x264] ;  /* 0x0002640001217983 */ /* 0x000ee40000300800 */
[----:B------:R-:W3:Y:S01]  /*731e0*/  LDL.LU R34, [R1+0x268] ;  /* 0x0002680001227983 */ /* 0x000ee20000300800 */
[----:B------:R-:W3:Y:S01]  /*731f0*/  LDL.LU R35, [R1+0x26c] ;  /* 0x00026c0001237983 */ /* 0x000ee20000300800 */
[----:B------:R-:W3:Y:S02]  /*73200*/  LDL.LU.64 R18, [R1+0x118] ;  /* 0x0001180001127983 */ /* 0x000ee40000300a00 */
[----:B------:R-:W3:Y:S02]  /*73210*/  LDL.LU.64 R30, [R1+0x108] ;  /* 0x00010800011e7983 */ /* 0x000ee40000300a00 */
[----:B------:R-:W3:Y:S01]  /*73220*/  LDL.LU R24, [R1+0x240] ;  /* 0x0002400001187983 */ /* 0x000ee20000300800 */
[----:B------:R-:W3:Y:S01]  /*73230*/  LDL.LU R25, [R1+0x244] ;  /* 0x0002440001197983 */ /* 0x000ee20000300800 */
[----:B------:R-:W3:Y:S02]  /*73240*/  LDL.LU R26, [R1+0x248] ;  /* 0x00024800011a7983 */ /* 0x000ee40000300800 */
[----:B------:R-:W3:Y:S02]  /*73250*/  LDL.LU R27, [R1+0x24c] ;  /* 0x00024c00011b7983 */ /* 0x000ee40000300800 */
[----:B------:R-:W3:Y:S01]  /*73260*/  LDL.LU.64 R22, [R1+0xf8] ;  /* 0x0000f80001167983 */ /* 0x000ee20000300a00 */
[----:B------:R-:W3:Y:S01]  /*73270*/  LDL.LU.64 R10, [R1+0xe8] ;  /* 0x0000e800010a7983 */ /* 0x000ee20000300a00 */
[----:B------:R-:W3:Y:S02]  /*73280*/  LDL.LU R4, [R1+0x40] ;  /* 0x0000400001047983 */ /* 0x000ee40000300800 */
[----:B------:R-:W3:Y:S02]  /*73290*/  LDL.LU R5, [R1+0x44] ;  /* 0x0000440001057983 */ /* 0x000ee40000300800 */
[----:B------:R-:W3:Y:S01]  /*732a0*/  LDL.LU R6, [R1+0x48] ;  /* 0x0000480001067983 */ /* 0x000ee20000300800 */
[----:B------:R-:W3:Y:S01]  /*732b0*/  LDL.LU R7, [R1+0x4c] ;  /* 0x00004c0001077983 */ /* 0x000ee20000300800 */
[----:B------:R0:W-:Y:S02]  /*732c0*/  STL.64 [R1+0x960], R36 ;  /* 0x0009602401007387 */ /* 0x0001e40000100a00 */
[----:B------:R-:W-:Y:S02]  /*732d0*/  STL.64 [R1+0x968], R38 ;  /* 0x0009682601007387 */ /* 0x000fe40000100a00 */
[----:B------:R-:W3:Y:S01]  /*732e0*/  LDL.LU R48, [R1+0x30] ;  /* 0x0000300001307983 */ /* 0x000ee20000300800 */
[----:B------:R-:W3:Y:S01]  /*732f0*/  LDL.LU R49, [R1+0x34] ;  /* 0x0000340001317983 */ /* 0x000ee20000300800 */
[----:B0-----:R-:W-:-:S02]  /*73300*/  IMAD.MOV.U32 R37, RZ, RZ, R50 ;  /* 0x000000ffff257224 */ /* 0x001fc400078e0032 */
        /* <DEDUP_REMOVED lines=8> */
[----:B0-----:R-:W4:Y:S01]  /*73390*/  LDL.LU.64 R46, [R1+0x3e68] ;  /* 0x003e6800012e7983 */ /* 0x001f220000300a00 */
[----:B------:R-:W4:Y:S02]  /*733a0*/  LDL.LU.64 R44, [R1+0x3e60] ;  /* 0x003e6000012c7983 */ /* 0x000f240000300a00 */
[----:B------:R-:W2:Y:S02]  /*733b0*/  LDL.LU R56, [R1+0x20] ;  /* 0x0000200001387983 */ /* 0x000ea40000300800 */
[----:B------:R-:W-:Y:S01]  /*733c0*/  IMAD.MOV.U32 R39, RZ, RZ, R58 ;  /* 0x000000ffff277224 */ /* 0x000fe200078e003a */
[----:B------:R-:W2:Y:S01]  /*733d0*/  LDL.LU R57, [R1+0x24] ;  /* 0x0000240001397983 */ /* 0x000ea20000300800 */
[----:B------:R-:W-:-:S02]  /*733e0*/  IMAD.MOV.U32 R38, RZ, RZ, R59 ;  /* 0x000000ffff267224 */ /* 0x000fc400078e003b */
[----:B------:R-:W2:Y:S02]  /*733f0*/  LDL.LU R58, [R1+0x28] ;  /* 0x00002800013a7983 */ /* 0x000ea40000300800 */
[----:B------:R-:W2:Y:S01]  /*73400*/  LDL.LU R59, [R1+0x2c] ;  /* 0x00002c00013b7983 */ /* 0x000ea20000300800 */
[C---:B----4-:R-:W-:Y:S11]  /*73410*/  HMMA.16816.F32.BF16 R44, R40.reuse, R54, R44 ;  /* 0x00000036282c723c */ /* 0x050ff6000004182c */
[----:B------:R-:W-:Y:S11]  /*73420*/  @!UPT UIADD3 URZ, URZ, URZ, URZ ;  /* 0x0000003f3f3ff290 */ /* 0x000ff6000fffe03f */
[----:B------:R-:W-:Y:S01]  /*73430*/  @!UPT UIADD3 URZ, URZ, URZ, URZ ;  /* 0x0000003f3f3ff290 */ /* 0x000fe2000fffe03f */
[----:B------:R0:W-:Y:S01]  /*73440*/  STL.64 [R1+0x940], R44 ;  /* 0x0009402c01007387 */ /* 0x0001e20000100a00 */
[----:B------:R1:W-:Y:S02]  /*73450*/  STL.64 [R1+0x948], R46 ;  /* 0x0009482e01007387 */ /* 0x0003e40000100a00 */
[----:B0-----:R-:W-:Y:S01]  /*73460*/  IMAD.MOV.U32 R45, RZ, RZ, R54 ;  /* 0x000000ffff2d7224 */ /* 0x001fe200078e0036 */
[----:B-1----:R-:W4:Y:S01]  /*73470*/  LDL.LU R47, [R1+0x3e58] ;  /* 0x003e5800012f7983 */ /* 0x002f220000300800 */
[----:B------:R-:W-:Y:S02]  /*73480*/  IMAD.MOV.U32 R44, RZ, RZ, R55 ;  /* 0x000000ffff2c7224 */ /* 0x000fe400078e0037 */
[----:B------:R-:W2:Y:S02]  /*73490*/  LDL.LU.64 R54, [R1+0x3e50] ;  /* 0x003e500001367983 */ /* 0x000ea40000300a00 */
[----:B------:R-:W2:Y:S01]  /*734a0*/  LDL.LU.64 R52, [R1+0x3e48] ;  /* 0x003e480001347983 */ /* 0x000ea20000300a00 */
[----:B---3--:R-:W-:Y:S01]  /*734b0*/  HMMA.16816.F32.BF16 R32, R40, R18, R32 ;  /* 0x000000122820723c */ /* 0x008fe20000041820 */
[----:B------:R-:W-:-:S07]  /*734c0*/  IMAD.MOV.U32 R46, RZ, RZ, R15 ;  /* 0x000000ffff2e7224 */ /* 0x000fce00078e000f */
[----:B--2---:R-:W-:Y:S11]  /*734d0*/  HMMA.16816.F32.BF16 R52, R40, R14, R52 ;  /* 0x0000000e2834723c */ /* 0x004ff60000041834 */
[----:B------:R-:W-:Y:S11]  /*734e0*/  @!UPT UIADD3 URZ, URZ, URZ, URZ ;  /* 0x0000003f3f3ff290 */ /* 0x000ff6000fffe03f */
[----:B------:R-:W-:Y:S01]  /*734f0*/  @!UPT UIADD3 URZ, URZ, URZ, URZ ;  /* 0x0000003f3f3ff290 */ /* 0x000fe2000fffe03f */
[----:B------:R0:W-:Y:S01]  /*73500*/  STL.64 [R1+0x930], R52 ;  /* 0x0009303401007387 */ /* 0x0001e20000100a00 */
[----:B------:R1:W-:Y:S02]  /*73510*/  STL.64 [R1+0x938], R54 ;  /* 0x0009383601007387 */ /* 0x0003e40000100a00 */
[----:B0-----:R-:W-:Y:S01]  /*73520*/  IMAD.MOV.U32 R53, RZ, RZ, R14 ;  /* 0x000000ffff357224 */ /* 0x001fe200078e000e */
[----:B-1----:R-:W2:Y:S01]  /*73530*/  LDL.LU.64 R54, [R1+0x3e40] ;  /* 0x003e400001367983 */ /* 0x002ea20000300a00 */
[----:B------:R-:W3:Y:S02]  /*73540*/  LDL.LU R52, [R1+0x3e38] ;  /* 0x003e380001347983 */ /* 0x000ee40000300800 */
[----:B------:R-:W2:Y:S02]  /*73550*/  LDL.LU.64 R14, [R1+0x3e30] ;  /* 0x003e3000010e7983 */ /* 0x000ea40000300a00 */
[----:B------:R-:W2:Y:S01]  /*73560*/  LDL.LU.64 R12, [R1+0x3e28] ;  /* 0x003e2800010c7983 */ /* 0x000ea20000300a00 */
[----:B------:R0:W-:Y:S01]  /*73570*/  STL.64 [R1+0x920], R32 ;  /* 0x0009202001007387 */ /* 0x0001e20000100a00 */
[----:B------:R1:W-:Y:S02]  /*73580*/  STL.64 [R1+0x928], R34 ;  /* 0x0009282201007387 */ /* 0x0003e40000100a00 */
[----:B0-----:R-:W-:Y:S01]  /*73590*/  IMAD.MOV.U32 R32, RZ, RZ, R18 ;  /* 0x000000ffff207224 */ /* 0x001fe200078e0012 */
[----:B-1----:R-:W3:Y:S01]  /*735a0*/  LDL.LU.64 R34, [R1+0x3e20] ;  /* 0x003e200001227983 */ /* 0x002ee20000300a00 */
[----:B------:R-:W-:-:S02]  /*735b0*/  IMAD.MOV.U32 R33, RZ, RZ, R19 ;  /* 0x000000ffff217224 */ /* 0x000fc400078e0013 */
[----:B------:R-:W3:Y:S02]  /*735c0*/  LDL.LU.64 R18, [R1+0x3e18] ;  /* 0x003e180001127983 */ /* 0x000ee40000300a00 */
[----:B------:R-:W3:Y:S01]  /*735d0*/  LDL.LU.64 R16, [R1+0x3e10] ;  /* 0x003e100001107983 */ /* 0x000ee20000300a00 */
[----:B------:R-:W-:Y:S01]  /*735e0*/  HMMA.16816.F32.BF16 R24, R40, R22, R24 ;  /* 0x000000162818723c */ /* 0x000fe20000041818 */
[----:B------:R-:W-:Y:S02]  /*735f0*/  IMAD.MOV.U32 R2, RZ, RZ, R30 ;  /* 0x000000ffff027224 */ /* 0x000fe400078e001e */
[----:B------:R-:W-:Y:S02]  /*73600*/  IMAD.MOV.U32 R3, RZ, RZ, R31 ;  /* 0x000000ffff037224 */ /* 0x000fe400078e001f */
[----:B------:R-:W-:Y:S02]  /*73610*/  IMAD.MOV.U32 R29, RZ, RZ, R22 ;  /* 0x000000ffff1d7224 */ /* 0x000fe400078e0016 */
[----:B------:R-:W-:-:S02]  /*73620*/  IMAD.MOV.U32 R28, RZ, RZ, R23 ;  /* 0x000000ffff1c7224 */ /* 0x000fc400078e0017 */
[----:B------:R-:W-:Y:S02]  /*73630*/  IMAD.MOV.U32 R60, RZ, RZ, R10 ;  /* 0x000000ffff3c7224 */ /* 0x000fe400078e000a */
[----:B------:R-:W-:Y:S01]  /*73640*/  IMAD.MOV.U32 R0, RZ, RZ, R11 ;  /* 0x000000ffff007224 */ /* 0x000fe200078e000b */
[C---:B--2---:R-:W-:Y:S08]  /*73650*/  HMMA.16816.F32.BF16 R12, R40.reuse, R30, R12 ;  /* 0x0000001e280c723c */ /* 0x044ff0000004180c */
[C---:B---3--:R-:W-:Y:S11]  /*73660*/  HMMA.16816.F32.BF16 R16, R40.reuse, R10, R16 ;  /* 0x0000000a2810723c */ /* 0x048ff60000041810 */
[----:B------:R-:W-:Y:S04]  /*73670*/  @!UPT UIADD3 URZ, URZ, URZ, URZ ;  /* 0x0000003f3f3ff290 */ /* 0x000fe8000fffe03f */
[----:B------:R-:W-:Y:S01]  /*73680*/  STL.64 [R1+0x910], R12 ;  /* 0x0009100c01007387 */ /* 0x000fe20000100a00 */
[----:B------:R0:W-:Y:S03]  /*73690*/  STL.64 [R1+0x918], R14 ;  /* 0x0009180e01007387 */ /* 0x0001e60000100a00 */
[----:B0-----:R-:W2:Y:S01]  /*736a0*/  LDL.LU.64 R14, [R1+0x3e08] ;  /* 0x003e0800010e7983 */ /* 0x001ea20000300a00 */
[----:B------:R-:W3:Y:S02]  /*736b0*/  LDL.LU.64 R12, [R1+0x3e00] ;  /* 0x003e0000010c7983 */ /* 0x000ee40000300a00 */
[----:B------:R-:W2:Y:S02]  /*736c0*/  LDL.LU.64 R30, [R1+0x3df8] ;  /* 0x003df800011e7983 */ /* 0x000ea40000300a00 */
[----:B------:R-:W-:Y:S01]  /*736d0*/  STL.64 [R1+0x900], R24 ;  /* 0x0009001801007387 */ /* 0x000fe20000100a00 */
[----:B------:R0:W-:Y:S01]  /*736e0*/  STL.64 [R1+0x908], R26 ;  /* 0x0009081a01007387 */ /* 0x0001e20000100a00 */
[----:B------:R-:W-:Y:S03]  /*736f0*/  HMMA.16816.F32.BF16 R40, R40, R54, R4 ;  /* 0x000000362828723c */ /* 0x000fe60000041804 */
        /* <DEDUP_REMOVED lines=8> */
[----:B------:R-:W3:Y:S02]  /*73780*/  LDL.LU.64 R10, [R1+0x3dc0] ;  /* 0x003dc000010a7983 */ /* 0x000ee40000300a00 */
[----:B------:R-:W3:Y:S01]  /*73790*/  LDL.LU.64 R8, [R1+0x3db8] ;  /* 0x003db80001087983 */ /* 0x000ee20000300a00 */
[----:B------:R-:W3:Y:S01]  /*737a0*/  LDL.LU.64 R6, [R1+0x3db0] ;  /* 0x003db00001067983 */ /* 0x000ee20000300a00 */
[----:B------:R-:W3:Y:S03]  /*737b0*/  LDL.LU.64 R4, [R1+0x3da8] ;  /* 0x003da80001047983 */ /* 0x000ee60000300a00 */
[----:B------:R2:W-:Y:S02]  /*737c0*/  STL.64 [R1+0x8c0], R40 ;  /* 0x0008c02801007387 */ /* 0x0005e40000100a00 */
[----:B------:R-:W-:Y:S02]  /*737d0*/  STL.64 [R1+0x8c8], R42 ;  /* 0x0008c82a01007387 */ /* 0x000fe40000100a00 */
[----:B--2---:R-:W-:-:S02]  /*737e0*/  IMAD.MOV.U32 R40, RZ, RZ, R17 ;  /* 0x000000ffff287224 */ /* 0x004fc400078e0011 */
[----:B------:R-:W-:Y:S01]  /*737f0*/  IMAD.MOV.U32 R41, RZ, RZ, R16 ;  /* 0x000000ffff297224 */ /* 0x000fe200078e0010 */
[----:B------:R-:W2:Y:S01]  /*73800*/  LDL.LU R17, [R1+0x3da4] ;  /* 0x003da40001117983 */ /* 0x000ea20000300800 */
[----:B------:R-:W2:Y:S01]  /*73810*/  LDL.LU R16, [R1+0x3da0] ;  /* 0x003da00001107983 */ /* 0x000ea20000300800 */
[C---:B---3--:R-:W-:Y:S01]  /*73820*/  HMMA.16816.F32.BF16 R48, R4.reuse, R10, R48 ;  /* 0x0000000a0430723c */ /* 0x048fe20000041830 */
[----:B------:R-:W-:Y:S01]  /*73830*/  STL.64 [R1+0x3d00], R54 ;  /* 0x003d003601007387 */ /* 0x000fe20000100a00 */
[----:B------:R-:W-:Y:S11]  /*73840*/  STL [R1+0x3cfc], R52 ;  /* 0x003cfc3401007387 */ /* 0x000ff60000100800 */
[----:B------:R-:W-:Y:S10]  /*73850*/  @!UPT UIADD3 URZ, URZ, URZ, URZ ;  /* 0x0000003f3f3ff290 */ /* 0x000ff4000fffe03f */
[----:B------:R-:W-:Y:S01]  /*73860*/  STL.64 [R1+0x8b0], R48 ;  /* 0x0008b03001007387 */ /* 0x000fe20000100a00 */
[----:B------:R0:W-:Y:S03]  /*73870*/  STL.64 [R1+0x8b8], R50 ;  /* 0x0008b83201007387 */ /* 0x0001e60000100a00 */
[----:B0-----:R-:W3:Y:S01]  /*73880*/  LDL.LU.64 R50, [R1+0x3d98] ;  /* 0x003d980001327983 */ /* 0x001ee20000300a00 */
[----:B------:R-:W3:Y:S01]  /*73890*/  LDL.LU.64 R48, [R1+0x3d90] ;  /* 0x003d900001307983 */ /* 0x000ee20000300a00 */
[----:B------:R-:W-:Y:S01]  /*738a0*/  HMMA.16816.F32.BF16 R56, R4, R18, R56 ;  /* 0x000000120438723c */ /* 0x000fe20000041838 */
[----:B------:R-:W-:Y:S02]  /*738b0*/  IMAD.MOV.U32 R10, RZ, RZ, R25 ;  /* 0x000000ffff0a7224 */ /* 0x000fe400078e0019 */
[----:B------:R-:W-:-:S04]  /*738c0*/  IMAD.MOV.U32 R11, RZ, RZ, R24 ;  /* 0x000000ffff0b7224 */ /* 0x000fc800078e0018 */
[----:B------:R-:W-:Y:S02]  /*738d0*/  IMAD.MOV.U32 R18, RZ, RZ, R21 ;  /* 0x000000ffff127224 */ /* 0x000fe400078e0015 */
[----:B------:R-:W-:Y:S11]  /*738e0*/  IMAD.MOV.U32 R19, RZ, RZ, R20 ;  /* 0x000000ffff137224 */ /* 0x000ff600078e0014 */
[----:B------:R-:W-:Y:S03]  /*738f0*/  @!UPT UIADD3 URZ, URZ, URZ, URZ ;  /* 0x0000003f3f3ff290 */ /* 0x000fe6000fffe03f */
[----:B------:R-:W-:Y:S01]  /*73900*/  STL.64 [R1+0x8a0], R56 ;  /* 0x0008a03801007387 */ /* 0x000fe20000100a00 */
[----:B------:R0:W-:Y:S03]  /*73910*/  STL.64 [R1+0x8a8], R58 ;  /* 0x0008a83a01007387 */ /* 0x0001e60000100a00 */
[----:B0-----:R-:W3:Y:S01]  /*73920*/  LDL.LU.64 R58, [R1+0x3d88] ;  /* 0x003d8800013a7983 */ /* 0x001ee20000300a00 */
[----:B------:R-:W3:Y:S01]  /*73930*/  LDL.LU.64 R56, [R1+0x3d80] ;  /* 0x003d800001387983 */ /* 0x000ee20000300a00 */
[C---:B--2---:R-:W-:Y:S08]  /*73940*/  HMMA.16816.F32.BF16 R16, R4.reuse, R22, R16 ;  /* 0x000000160410723c */ /* 0x044ff00000041810 */
[----:B------:R-:W-:Y:S01]  /*73950*/  HMMA.16816.F32.BF16 R20, R4, R26, R8 ;  /* 0x0000001a0414723c */ /* 0x000fe20000041808 */
[----:B------:R-:W-:-:S02]  /*73960*/  IMAD.MOV.U32 R42, RZ, RZ, R13 ;  /* 0x000000ffff2a7224 */ /* 0x000fc400078e000d */
[----:B------:R-:W-:Y:S01]  /*73970*/  IMAD.MOV.U32 R43, RZ, RZ, R12 ;  /* 0x000000ffff2b7224 */ /* 0x000fe200078e000c */
[----:B----4-:R-:W-:Y:S11]  /*73980*/  LDSM.16.M88.4 R24, [R47+0xd080] ;  /* 0x00d080002f18783b */ /* 0x010ff60000000200 */
[----:B------:R-:W-:Y:S01]  /*73990*/  STL.64 [R1+0x890], R16 ;  /* 0x0008901001007387 */ /* 0x000fe20000100a00 */
[----:B------:R3:W-:Y:S07]  /*739a0*/  STL.64 [R1+0x898], R18 ;  /* 0x0008981201007387 */ /* 0x0007ee0000100a00 */
[----:B------:R-:W-:Y:S02]  /*739b0*/  STL.64 [R1+0x880], R20 ;  /* 0x0008801401007387 */ /* 0x000fe40000100a00 */
[----:B------:R-:W-:Y:S02]  /*739c0*/  STL.64 [R1+0x888], R22 ;  /* 0x0008881601007387 */ /* 0x000fe40000100a00 */
[----:B------:R-:W-:Y:S01]  /*739d0*/  LDSM.16.M88.4 R20, [R47+0x8880] ;  /* 0x008880002f14783b */ /* 0x000fe20000000200 */
[C---:B---3--:R-:W-:Y:S03]  /*739e0*/  HMMA.16816.F32.BF16 R16, R4.reuse, R34, R48 ;  /* 0x000000220410723c */ /* 0x048fe60000041830 */
[----:B------:R-:W2:Y:S05]  /*739f0*/  LDL R51, [R1+0xb4c] ;  /* 0x000b4c0001337983 */ /* 0x000eaa0000100800 */
[----:B------:R-:W-:Y:S01]  /*73a00*/  HMMA.16816.F32.BF16 R8, R4, R30, R56 ;  /* 0x0000001e0408723c */ /* 0x000fe20000041838 */
[----:B------:R-:W-:Y:S11]  /*73a10*/  LDSM.16.M88.4 R56, [R47+0xb080] ;  /* 0x00b080002f38783b */ /* 0x000ff60000000200 */
[----:B------:R-:W-:Y:S11]  /*73a20*/  @!UPT UIADD3 URZ, URZ, URZ, URZ ;  /* 0x0000003f3f3ff290 */ /* 0x000ff6000fffe03f */
[----:B------:R-:W-:Y:S01]  /*73a30*/  STL.64 [R1+0x870], R8 ;  /* 0x0008700801007387 */ /* 0x000fe20000100a00 */
[----:B------:R-:W-:Y:S02]  /*73a40*/  STL.64 [R1+0x878], R10 ;  /* 0x0008780a01007387 */ /* 0x000fe40000100a00 */
[----:B------:R-:W-:Y:S02]  /*73a50*/  STL.64 [R1+0x70], R16 ;  /* 0x0000701001007387 */ /* 0x000fe40000100a00 */
[----:B------:R-:W-:Y:S02]  /*73a60*/  STL.64 [R1+0x78], R18 ;  /* 0x0000781201007387 */ /* 0x000fe40000100a00 */
[----:B------:R-:W-:Y:S04]  /*73a70*/  LDSM.16.M88.4 R16, [R47+0x9080] ;  /* 0x009080002f10783b */ /* 0x000fe80000000200 */
[----:B--2---:R-:W0:Y:S01]  /*73a80*/  LDSM.16.MT88.4 R8, [R51+0x6000] ;  /* 0x006000003308783b */ /* 0x004e220000004200 */
[----:B------:R-:W-:-:S02]  /*73a90*/  IMAD.MOV.U32 R54, RZ, RZ, R32 ;  /* 0x000000ffff367224 */ /* 0x000fc400078e0020 */
[----:B------:R-:W-:Y:S02]  /*73aa0*/  IMAD.MOV.U32 R55, RZ, RZ, R33 ;  /* 0x000000ffff377224 */ /* 0x000fe400078e0021 */
[----:B------:R-:W-:Y:S01]  /*73ab0*/  LDSM.16.MT88.4 R48, [R51+0x6080] ;  /* 0x006080003330783b */ /* 0x000fe20000004200 */
[----:B0-----:R-:W-:Y:S03]  /*73ac0*/  STL.64 [R1+0x3d10], R10 ;  /* 0x003d100a01007387 */ /* 0x001fe60000100a00 */
[----:B------:R-:W-:Y:S02]  /*73ad0*/  STL.64 [R1+0x3d08], R8 ;  /* 0x003d080801007387 */ /* 0x000fe40000100a00 */
[----:B------:R-:W0:Y:S02]  /*73ae0*/  LDSM.16.M88.4 R8, [R47+0x8080] ;  /* 0x008080002f08783b */ /* 0x000e240000000200 */
[----:B0-----:R-:W-:Y:S02]  /*73af0*/  STL.64 [R1+0x50], R8 ;  /* 0x0000500801007387 */ /* 0x001fe40000100a00 */
[----:B------:R-:W-:Y:S02]  /*73b00*/  STL.64 [R1+0x58], R10 ;  /* 0x0000580a01007387 */ /* 0x000fe40000100a00 */
[----:B------:R-:W0:Y:S04]  /*73b10*/  LDSM.16.M88.4 R8, [R47+0x9880] ;  /* 0x009880002f08783b */ /* 0x000e280000000200 */
[----:B------:R-:W-:Y:S01]  /*73b20*/  STL.64 [R1+0x40], R20 ;  /* 0x0000401401007387 */ /* 0x000fe20000100a00 */
[----:B------:R-:W-:Y:S02]  /*73b30*/  STL.64 [R1+0x48], R22 ;  /* 0x0000481601007387 */ /* 0x000fe40000100a00 */
[----:B------:R-:W1:Y:S04]  /*73b40*/  LDSM.16.M88.4 R20, [R47+0xa080] ;  /* 0x00a080002f14783b */ /* 0x000e680000000200 */
[----:B------:R-:W-:Y:S02]  /*73b50*/  STL.64 [R1+0x30], R16 ;  /* 0x0000301001007387 */ /* 0x000fe40000100a00 */
[----:B------:R-:W-:Y:S02]  /*73b60*/  STL.64 [R1+0x38], R18 ;  /* 0x0000381201007387 */ /* 0x000fe40000100a00 */
[----:B------:R-:W2:Y:S04]  /*73b70*/  LDSM.16.M88.4 R16, [R47+0xa880] ;  /* 0x00a880002f10783b */ /* 0x000ea80000000200 */
[----:B0-----:R-:W-:Y:S01]  /*73b80*/  STL.64 [R1+0x20], R8 ;  /* 0x0000200801007387 */ /* 0x001fe20000100a00 */
[----:B------:R0:W-:Y:S02]  /*73b90*/  STL.64 [R1+0x28], R10 ;  /* 0x0000280a01007387 */ /* 0x0001e40000100a00 */
[----:B-1----:R-:W-:Y:S02]  /*73ba0*/  STL.64 [R1+0x10], R20 ;  /* 0x0000101401007387 */ /* 0x002fe40000100a00 */
[----:B------:R-:W-:Y:S02]  /*73bb0*/  STL.64 [R1+0x18], R22 ;  /* 0x0000181601007387 */ /* 0x000fe40000100a00 */
[----:B------:R-:W-:Y:S04]  /*73bc0*/  LDSM.16.M88.4 R20, [R47+0xc880] ;  /* 0x00c880002f14783b */ /* 0x000fe80000000200 */
[----:B--2---:R-:W-:Y:S01]  /*73bd0*/  STL.64 [R1], R16 ;  /* 0x0000001001007387 */ /* 0x004fe20000100a00 */
[----:B------:R-:W-:Y:S02]  /*73be0*/  STL.64 [R1+0x8], R18 ;  /* 0x0000081201007387 */ /* 0x000fe40000100a00 */
[----:B------:R-:W-:Y:S01]  /*73bf0*/  LDSM.16.M88.4 R16, [R47+0xc080] ;  /* 0x00c080002f10783b */ /* 0x000fe20000000200 */
[----:B0-----:R-:W-:Y:S01]  /*73c00*/  HMMA.16816.F32.BF16 R8, R4, R14, R40 ;  /* 0x0000000e0408723c */ /* 0x001fe20000041828 */
[----:B------:R-:W0:Y:S04]  /*73c10*/  LDSM.16.M88.4 R12, [R47+0xb880] ;  /* 0x00b880002f0c783b */ /* 0x000e280000000200 */
[----:B------:R-:W-:Y:S04]  /*73c20*/  STL [R1+0x372c], R58 ;  /* 0x00372c3a01007387 */ /* 0x000fe80000100800 */
[----:B------:R-:W-:Y:S11]  /*73c30*/  LDSM.16.M88.4 R40, [R47+0xf080] ;  /* 0x00f080002f28783b */ /* 0x000ff60000000200 */
[----:B------:R-:W-:Y:S03]  /*73c40*/  @!UPT UIADD3 URZ, URZ, URZ, URZ ;  /* 0x0000003f3f3ff290 */ /* 0x000fe6000fffe03f */
[----:B------:R-:W-:Y:S01]  /*73c50*/  STL.64 [R1+0x60], R8 ;  /* 0x0000600801007387 */ /* 0x000fe20000100a00 */
[----:B------:R-:W-:Y:S02]  /*73c60*/  STL.64 [R1+0x68], R10 ;  /* 0x0000680a01007387 */ /* 0x000fe40000100a00 */
[----:B------:R-:W-:Y:S02]  /*73c70*/  STL [R1+0x3728], R59 ;  /* 0x0037283b01007387 */ /* 0x000fe40000100800 */
[----:B------:R-:W-:Y:S01]  /*73c80*/  STL.64 [R1+0x3d18], R56 ;  /* 0x003d183801007387 */ /* 0x000fe20000100a00 */
[----:B0-----:R-:W-:Y:S01]  /*73c90*/  STL [R1+0x3734], R14 ;  /* 0x0037340e01007387 */ /* 0x001fe20000100800 */
[----:B------:R-:W-:Y:S02]  /*73ca0*/  STL [R1+0x3730], R15 ;  /* 0x0037300f01007387 */ /* 0x000fe40000100800 */
[----:B------:R-:W-:Y:S02]  /*73cb0*/  STL.64 [R1+0x3d20], R12 ;  /* 0x003d200c01007387 */ /* 0x000fe40000100a00 */
[----:B------:R-:W-:Y:S01]  /*73cc0*/  STL [R1+0x36ac], R18 ;  /* 0x0036ac1201007387 */ /* 0x000fe20000100800 */
[----:B------:R-:W-:Y:S01]  /*73cd0*/  STL [R1+0x36a8], R19 ;  /* 0x0036a81301007387 */ /* 0x000fe20000100800 */
[----:B------:R-:W-:Y:S02]  /*73ce0*/  STL.64 [R1+0x3ca8], R16 ;  /* 0x003ca81001007387 */ /* 0x000fe40000100a00 */
[----:B------:R0:W-:Y:S02]  /*73cf0*/  STL.64 [R1+0x3cb8], R22 ;  /* 0x003cb81601007387 */ /* 0x0001e40000100a00 */
[----:B0-----:R-:W-:-:S02]  /*73d00*/  IMAD.MOV.U32 R22, RZ, RZ, R29 ;  /* 0x000000ffff167224 */ /* 0x001fc400078e001d */
[----:B------:R-:W-:Y:S02]  /*73d10*/  IMAD.MOV.U32 R23, RZ, RZ, R28 ;  /* 0x000000ffff177224 */ /* 0x000fe400078e001c */
[----:B------:R-:W0:Y:S04]  /*73d20*/  LDSM.16.M88.4 R28, [R47+0xd880] ;  /* 0x00d880002f1c783b */ /* 0x000e280000000200 */
[----:B------:R-:W-:Y:S01]  /*73d30*/  STL.64 [R1+0x3cb0], R20 ;  /* 0x003cb01401007387 */ /* 0x000fe20000100a00 */
[----:B------:R1:W-:Y:S02]  /*73d40*/  STL [R1+0x368c], R26 ;  /* 0x00368c1a01007387 */ /* 0x0003e40000100800 */
[----:B------:R2:W-:Y:S02]  /*73d50*/  STL [R1+0x3688], R27 ;  /* 0x0036881b01007387 */ /* 0x0005e40000100800 */
[----:B------:R-:W-:Y:S02]  /*73d60*/  STL.64 [R1+0x3cc0], R24 ;  /* 0x003cc01801007387 */ /* 0x000fe40000100a00 */
[----:B-1----:R-:W-:-:S02]  /*73d70*/  IMAD.MOV.U32 R26, RZ, RZ, R60 ;  /* 0x000000ffff1a7224 */ /* 0x002fc400078e003c */
[----:B--2---:R-:W-:Y:S01]  /*73d80*/  IMAD.MOV.U32 R27, RZ, RZ, R0 ;  /* 0x000000ffff1b7224 */ /* 0x004fe200078e0000 */
[----:B------:R-:W2:Y:S01]  /*73d90*/  LDL.LU R60, [R1+0x3d7c] ;  /* 0x003d7c00013c7983 */ /* 0x000ea20000300800 */
[----:B------:R-:W3:Y:S03]  /*73da0*/  LDL.LU R0, [R1+0x3d78] ;  /* 0x003d780001007983 */ /* 0x000ee60000300800 */
[----:B------:R-:W-:Y:S01]  /*73db0*/  STL.64 [R1+0x3d28], R26 ;  /* 0x003d281a01007387 */ /* 0x000fe20000100a00 */
[----:B------:R-:W-:Y:S03]  /*73dc0*/  STL.64 [R1+0x3d30], R22 ;  /* 0x003d301601007387 */ /* 0x000fe60000100a00 */
[----:B0-----:R-:W-:Y:S01]  /*73dd0*/  STL [R1+0x3694], R30 ;  /* 0x0036941e01007387 */ /* 0x001fe20000100800 */
[----:B------:R-:W-:Y:S02]  /*73de0*/  STL [R1+0x3690], R31 ;  /* 0x0036901f01007387 */ /* 0x000fe40000100800 */
[----:B------:R0:W-:Y:S02]  /*73df0*/  STL.64 [R1+0x3cc8], R28 ;  /* 0x003cc81c01007387 */ /* 0x0001e40000100a00 */
[----:B0-----:R-:W4:Y:S01]  /*73e00*/  LDL.LU R28, [R1+0xac0] ;  /* 0x000ac000011c7983 */ /* 0x001f220000300800 */
[----:B------:R-:W4:Y:S02]  /*73e10*/  LDL.LU R29, [R1+0xac4] ;  /* 0x000ac400011d7983 */ /* 0x000f240000300800 */
[----:B------:R-:W2:Y:S02]  /*73e20*/  LDL.LU R30, [R1+0xac8] ;  /* 0x000ac800011e7983 */ /* 0x000ea40000300800 */
[----:B------:R-:W2:Y:S02]  /*73e30*/  LDL.LU R31, [R1+0xacc] ;  /* 0x000acc00011f7983 */ /* 0x000ea40000300800 */
[----:B--2---:R0:W-:Y:S01]  /*73e40*/  STL.64 [R1+0x3d40], R30 ;  /* 0x003d401e01007387 */ /* 0x0041e20000100a00 */
[----:B----4-:R-:W-:Y:S02]  /*73e50*/  STL.64 [R1+0x3d38], R28 ;  /* 0x003d381c01007387 */ /* 0x010fe40000100a00 */
[----:B------:R-:W2:Y:S02]  /*73e60*/  LDL.LU R32, [R1+0x3d74] ;  /* 0x003d740001207983 */ /* 0x000ea40000300800 */
[----:B------:R-:W4:Y:S01]  /*73e70*/  LDL.LU R33, [R1+0x3d70] ;  /* 0x003d700001217983 */ /* 0x000f220000300800 */
[----:B------:R1:W-:Y:S01]  /*73e80*/  STL.64 [R1+0x3d48], R54 ;  /* 0x003d483601007387 */ /* 0x0003e20000100a00 */
[----:B------:R-:W2:Y:S02]  /*73e90*/  LDL.LU R8, [R1+0xaf0] ;  /* 0x000af00001087983 */ /* 0x000ea40000300800 */
[----:B------:R-:W2:Y:S02]  /*73ea0*/  LDL.LU R9, [R1+0xaf4] ;  /* 0x000af40001097983 */ /* 0x000ea40000300800 */
[----:B------:R-:W2:Y:S01]  /*73eb0*/  LDL.LU R10, [R1+0xaf8] ;  /* 0x000af800010a7983 */ /* 0x000ea20000300800 */
[----:B------:R-:W2:Y:S01]  /*73ec0*/  LDL.LU R11, [R1+0xafc] ;  /* 0x000afc00010b7983 */ /* 0x000ea20000300800 */
[----:B------:R-:W-:-:S02]  /*73ed0*/  IMAD.MOV.U32 R58, RZ, RZ, R53 ;  /* 0x000000ffff3a7224 */ /* 0x000fc400078e0035 */
[----:B------:R-:W-:Y:S02]  /*73ee0*/  IMAD.MOV.U32 R59, RZ, RZ, R46 ;  /* 0x000000ffff3b7224 */ /* 0x000fe400078e002e */
[----:B0-----:R-:W-:Y:S02]  /*73ef0*/  IMAD.MOV.U32 R30, RZ, RZ, R39 ;  /* 0x000000ffff1e7224 */ /* 0x001fe400078e0027 */
[----:B------:R-:W-:Y:S02]  /*73f00*/  IMAD.MOV.U32 R31, RZ, RZ, R38 ;  /* 0x000000ffff1f7224 */ /* 0x000fe400078e0026 */
[----:B------:R-:W-:Y:S02]  /*73f10*/  IMAD.MOV.U32 R26, RZ, RZ, R45 ;  /* 0x000000ffff1a7224 */ /* 0x000fe400078e002d */
[----:B------:R-:W-:Y:S01]  /*73f20*/  IMAD.MOV.U32 R27, RZ, RZ, R44 ;  /* 0x000000ffff1b7224 */ /* 0x000fe200078e002c */
[----:B--2---:R-:W-:Y:S01]  /*73f30*/  STL.64 [R1+0x3d58], R10 ;  /* 0x003d580a01007387 */ /* 0x004fe20000100a00 */
[----:B------:R-:W-:Y:S02]  /*73f40*/  STL.64 [R1+0x3d50], R8 ;  /* 0x003d500801007387 */ /* 0x000fe40000100a00 */
[----:B------:R0:W-:Y:S02]  /*73f50*/  STL.64 [R1+0x3d60], R58 ;  /* 0x003d603a01007387 */ /* 0x0001e40000100a00 */
[----:B------:R-:W2:Y:S01]  /*73f60*/  LDL.LU R20, [R1+0xb10] ;  /* 0x000b100001147983 */ /* 0x000ea20000300800 */
[----:B------:R-:W2:Y:S01]  /*73f70*/  LDL.LU R21, [R1+0xb14] ;  /* 0x000b140001157983 */ /* 0x000ea20000300800 */
[----:B------:R-:W2:Y:S02]  /*73f80*/  LDL.LU R22, [R1+0xb18] ;  /* 0x000b180001167983 */ /* 0x000ea40000300800 */
[----:B------:R-:W2:Y:S02]  /*73f90*/  LDL.LU R23, [R1+0xb1c] ;  /* 0x000b1c0001177983 */ /* 0x000ea40000300800 */
[----:B------:R-:W2:Y:S01]  /*73fa0*/  LDL.LU R52, [R1+0xb20] ;  /* 0x000b200001347983 */ /* 0x000ea20000300800 */
[----:B------:R-:W2:Y:S01]  /*73fb0*/  LDL.LU R53, [R1+0xb24] ;  /* 0x000b240001357983 */ /* 0x000ea20000300800 */
[----:B-1----:R-:W2:Y:S02]  /*73fc0*/  LDL.LU R54, [R1+0xb28] ;  /* 0x000b280001367983 */ /* 0x002ea40000300800 */
[----:B------:R-:W2:Y:S02]  /*73fd0*/  LDL.LU R55, [R1+0xb2c] ;  /* 0x000b2c0001377983 */ /* 0x000ea40000300800 */
[----:B------:R-:W2:Y:S01]  /*73fe0*/  LDL.LU R56, [R1+0xb30] ;  /* 0x000b300001387983 */ /* 0x000ea20000300800 */
[----:B------:R-:W2:Y:S01]  /*73ff0*/  LDL.LU R57, [R1+0xb34] ;  /* 0x000b340001397983 */ /* 0x000ea20000300800 */
[----:B0-----:R-:W2:Y:S02]  /*74000*/  LDL.LU R58, [R1+0xb38] ;  /* 0x000b3800013a7983 */ /* 0x001ea40000300800 */
[----:B------:R-:W2:Y:S02]  /*74010*/  LDL.LU R59, [R1+0xb3c] ;  /* 0x000b3c00013b7983 */ /* 0x000ea40000300800 */
[----:B----4-:R-:W-:-:S02]  /*74020*/  IMAD.MOV.U32 R14, RZ, RZ, R33 ;  /* 0x000000ffff0e7224 */ /* 0x010fc400078e0021 */
[----:B------:R-:W-:Y:S02]  /*74030*/  IMAD.MOV.U32 R15, RZ, RZ, R32 ;  /* 0x000000ffff0f7224 */ /* 0x000fe400078e0020 */
[----:B------:R-:W-:Y:S01]  /*74040*/  IMAD.MOV.U32 R10, RZ, RZ, R37 ;  /* 0x000000ffff0a7224 */ /* 0x000fe200078e0025 */
[----:B------:R-:W0:Y:S01]  /*74050*/  LDSM.16.M88.4 R32, [R47+0xe080] ;  /* 0x00e080002f20783b */ /* 0x000e220000000200 */
[----:B------:R-:W-:Y:S02]  /*74060*/  IMAD.MOV.U32 R11, RZ, RZ, R36 ;  /* 0x000000ffff0b7224 */ /* 0x000fe400078e0024 */
[----:B------:R-:W1:Y:S02]  /*74070*/  LDSM.16.M88.4 R36, [R47+0xe880] ;  /* 0x00e880002f24783b */ /* 0x000e640000000200 */
[----:B------:R-:W4:Y:S04]  /*74080*/  LDSM.16.M88.4 R44, [R47+0xf880] ;  /* 0x00f880002f2c783b */ /* 0x000f280000000200 */
[----:B------:R-:W3:Y:S01]  /*74090*/  LDL.LU R12, [R1+0xb00] ;  /* 0x000b0000010c7983 */ /* 0x000ee20000300800 */
[----:B------:R-:W3:Y:S03]  /*740a0*/  LDL.LU R13, [R1+0xb04] ;  /* 0x000b0400010d7983 */ /* 0x000ee60000300800 */
[----:B0-----:R-:W-:Y:S01]  /*740b0*/  STL [R1+0x373c], R34 ;  /* 0x00373c2201007387 */ /* 0x001fe20000100800 */
[----:B------:R-:W-:Y:S02]  /*740c0*/  STL [R1+0x3738], R35 ;  /* 0x0037382301007387 */ /* 0x000fe40000100800 */
[----:B-1----:R-:W-:Y:S02]  /*740d0*/  STL [R1+0x36b4], R38 ;  /* 0x0036b42601007387 */ /* 0x002fe40000100800 */
[----:B------:R-:W-:Y:S01]  /*740e0*/  STL [R1+0x36b0], R39 ;  /* 0x0036b02701007387 */ /* 0x000fe20000100800 */
[----:B------:R0:W-:Y:S04]  /*740f0*/  STL.64 [R1+0x3cd0], R36 ;  /* 0x003cd02401007387 */ /* 0x0001e80000100a00 */
[----:B0-----:R-:W3:Y:S01]  /*74100*/  LDL.LU R36, [R1+0xad0] ;  /* 0x000ad00001247983 */ /* 0x001ee20000300800 */
[----:B------:R-:W3:Y:S02]  /*74110*/  LDL.LU R37, [R1+0xad4] ;  /* 0x000ad40001257983 */ /* 0x000ee40000300800 */
[----:B------:R-:W3:Y:S02]  /*74120*/  LDL.LU R38, [R1+0xad8] ;  /* 0x000ad80001267983 */ /* 0x000ee40000300800 */
[----:B------:R-:W3:Y:S01]  /*74130*/  LDL.LU R39, [R1+0xadc] ;  /* 0x000adc0001277983 */ /* 0x000ee20000300800 */
[----:B------:R-:W-:Y:S01]  /*74140*/  STL [R1+0x366c], R42 ;  /* 0x00366c2a01007387 */ /* 0x000fe20000100800 */
[----:B------:R-:W-:Y:S02]  /*74150*/  STL [R1+0x3668], R43 ;  /* 0x0036682b01007387 */ /* 0x000fe40000100800 */
[----:B------:R-:W3:Y:S02]  /*74160*/  LDL.LU R16, [R1+0x830] ;  /* 0x0008300001107983 */ /* 0x000ee40000300800 */
[----:B------:R-:W3:Y:S01]  /*74170*/  LDL.LU R17, [R1+0x834] ;  /* 0x0008340001117983 */ /* 0x000ee20000300800 */
[----:B------:R-:W3:Y:S01]  /*74180*/  LDL.LU R18, [R1+0x838] ;  /* 0x0008380001127983 */ /* 0x000ee20000300800 */
[----:B------:R-:W3:Y:S02]  /*74190*/  LDL.LU R19, [R1+0x83c] ;  /* 0x00083c0001137983 */ /* 0x000ee40000300800 */
[----:B----4-:R-:W-:Y:S02]  /*741a0*/  STL [R1+0x3744], R46 ;  /* 0x0037442e01007387 */ /* 0x010fe40000100800 */
[----:B------:R-:W-:Y:S01]  /*741b0*/  STL [R1+0x3740], R47 ;  /* 0x0037402f01007387 */ /* 0x000fe20000100800 */
[----:B------:R0:W-:Y:S01]  /*741c0*/  STL.64 [R1+0x3c88], R50 ;  /* 0x003c883201007387 */ /* 0x0001e20000100a00 */
[----:B------:R-:W-:Y:S02]  /*741d0*/  STL.64 [R1+0x3c80], R48 ;  /* 0x003c803001007387 */ /* 0x000fe40000100a00 */
[----:B0-----:R-:W-:-:S02]  /*741e0*/  IMAD.MOV.U32 R50, RZ, RZ, R2 ;  /* 0x000000ffff327224 */ /* 0x001fc400078e0002 */
[----:B------:R-:W-:Y:S01]  /*741f0*/  IMAD.MOV.U32 R51, RZ, RZ, R3 ;  /* 0x000000ffff337224 */ /* 0x000fe200078e0003 */
[----:B------:R-:W4:Y:S01]  /*74200*/  LDL.LU R2, [R1+0x3d6c] ;  /* 0x003d6c0001027983 */ /* 0x000f220000300800 */
[----:B------:R-:W3:Y:S01]  /*74210*/  LDL.LU R3, [R1+0x3d68] ;  /* 0x003d680001037983 */ /* 0x000ee20000300800 */
[C---:B--2---:R-:W-:Y:S08]  /*74220*/  HMMA.16816.F32.BF16 R8, R4.reuse, R10, R56 ;  /* 0x0000000a0408723c */ /* 0x044ff00000041838 */
[C---:B------:R-:W-:Y:S08]  /*74230*/  HMMA.16816.F32.BF16 R28, R4.reuse, R30, R52 ;  /* 0x0000001e041c723c */ /* 0x040ff00000041834 */
[C---:B------:R-:W-:Y:S01]  /*74240*/  HMMA.16816.F32.BF16 R24, R4.reuse, R26, R20 ;  /* 0x0000001a0418723c */ /* 0x040fe20000041814 */
[----:B------:R-:W3:Y:S06]  /*74250*/  LDL.LU.64 R58, [R1+0x3d60] ;  /* 0x003d6000013a7983 */ /* 0x000eec0000300a00 */
        /* <DEDUP_REMOVED lines=8> */
[----:B------:R-:W4:Y:S02]  /*742e0*/  LDL.LU.64 R28, [R1+0x3d38] ;  /* 0x003d3800011c7983 */ /* 0x000f240000300a00 */
[----:B------:R-:W4:Y:S02]  /*742f0*/  LDL.LU.64 R22, [R1+0x3d30] ;  /* 0x003d300001167983 */ /* 0x000f240000300a00 */
[----:B------:R-:W-:Y:S01]  /*74300*/  STL.64 [R1+0xb0], R24 ;  /* 0x0000b01801007387 */ /* 0x000fe20000100a00 */
[----:B------:R0:W-:Y:S04]  /*74310*/  STL.64 [R1+0xb8], R26 ;  /* 0x0000b81a01007387 */ /* 0x0001e80000100a00 */
[----:B0-----:R-:W4:Y:S01]  /*74320*/  LDL.LU.64 R26, [R1+0x3d28] ;  /* 0x003d2800011a7983 */ /* 0x001f220000300a00 */
[----:B------:R-:W4:Y:S01]  /*74330*/  LDL R42, [R1+0x2f70] ;  /* 0x002f7000012a7983 */ /* 0x000f220000100800 */
[C---:B---3--:R-:W-:Y:S08]  /*74340*/  HMMA.16816.F32.BF16 R56, R4.reuse, R58, R12 ;  /* 0x0000003a0438723c */ /* 0x048ff0000004180c */
[C---:B--2---:R-:W-:Y:S01]  /*74350*/  HMMA.16816.F32.BF16 R52, R4.reuse, R54, R8 ;  /* 0x000000360434723c */ /* 0x044fe20000041808 */
[----:B----4-:R-:W-:Y:S01]  /*74360*/  STL [R1+0x3cf0], R42 ;  /* 0x003cf02a01007387 */ /* 0x010fe20000100800 */
[----:B------:R0:W-:Y:S03]  /*74370*/  STL.64 [R1+0x3ce8], R40 ;  /* 0x003ce82801007387 */ /* 0x0001e60000100a00 */
[----:B0-----:R-:W2:Y:S01]  /*74380*/  LDL.LU R40, [R1+0xae0] ;  /* 0x000ae00001287983 */ /* 0x001ea20000300800 */
[----:B------:R-:W2:Y:S02]  /*74390*/  LDL.LU R41, [R1+0xae4] ;  /* 0x000ae40001297983 */ /* 0x000ea40000300800 */
[----:B------:R-:W2:Y:S02]  /*743a0*/  LDL.LU R42, [R1+0xae8] ;  /* 0x000ae800012a7983 */ /* 0x000ea40000300800 */
[----:B------:R-:W2:Y:S01]  /*743b0*/  LDL.LU R43, [R1+0xaec] ;  /* 0x000aec00012b7983 */ /* 0x000ea20000300800 */
[----:B------:R-:W3:Y:S04]  /*743c0*/  LDL.LU.64 R12, [R1+0x3d20] ;  /* 0x003d2000010c7983 */ /* 0x000ee80000300a00 */
[----:B------:R0:W-:Y:S02]  /*743d0*/  STL.64 [R1+0xa0], R56 ;  /* 0x0000a03801007387 */ /* 0x0001e40000100a00 */
[----:B------:R-:W-:Y:S01]  /*743e0*/  STL.64 [R1+0xa8], R58 ;  /* 0x0000a83a01007387 */ /* 0x000fe20000100a00 */
[----:B0-----:R-:W4:Y:S01]  /*743f0*/  LDL.LU.64 R56, [R1+0x3d18] ;  /* 0x003d180001387983 */ /* 0x001f220000300a00 */
[----:B------:R-:W3:Y:S02]  /*74400*/  LDL.LU.64 R10, [R1+0x3d10] ;  /* 0x003d1000010a7983 */ /* 0x000ee40000300a00 */
[----:B------:R-:W3:Y:S02]  /*74410*/  LDL.LU.64 R8, [R1+0x3d08] ;  /* 0x003d080001087983 */ /* 0x000ee40000300a00 */
[----:B------:R-:W-:Y:S01]  /*74420*/  STL.64 [R1+0x90], R52 ;  /* 0x0000903401007387 */ /* 0x000fe20000100a00 */
[----:B------:R0:W-:Y:S04]  /*74430*/  STL.64 [R1+0x98], R54 ;  /* 0x0000983601007387 */ /* 0x0001e80000100a00 */
[----:B0-----:R-:W4:Y:S01]  /*74440*/  LDL.LU.64 R54, [R1+0x3d00] ;  /* 0x003d000001367983 */ /* 0x001f220000300a00 */
[----:B------:R-:W4:Y:S01]  /*74450*/  LDL.LU R52, [R1+0x3cfc] ;  /* 0x003cfc0001347983 */ /* 0x000f220000300800 */
[C---:B------:R-:W-:Y:S08]  /*74460*/  HMMA.16816.F32.BF16 R20, R4.reuse, R22, R36 ;  /* 0x000000160414723c */ /* 0x040ff00000041824 */
[----:B------:R-:W-:Y:S11]  /*74470*/  HMMA.16816.F32.BF16 R24, R4, R26, R28 ;  /* 0x0000001a0418723c */ /* 0x000ff6000004181c */
[----:B------:R-:W-:Y:S05]  /*74480*/  @!UPT UIADD3 URZ, URZ, URZ, URZ ;  /* 0x0000003f3f3ff290 */ /* 0x000fea000fffe03f */
[----:B------:R-:W-:Y:S02]  /*74490*/  IMAD.MOV.U32 R14, RZ, RZ, R20 ;  /* 0x000000ffff0e7224 */ /* 0x000fe400078e0014 */
[----:B------:R-:W-:Y:S02]  /*744a0*/  IMAD.MOV.U32 R15, RZ, RZ, R21 ;  /* 0x000000ffff0f7224 */ /* 0x000fe400078e0015 */
[----:B------:R-:W-:Y:S02]  /*744b0*/  IMAD.MOV.U32 R58, RZ, RZ, R22 ;  /* 0x000000ffff3a7224 */ /* 0x000fe400078e0016 */
[----:B------:R-:W-:Y:S02]  /*744c0*/  IMAD.MOV.U32 R22, RZ, RZ, R2 ;  /* 0x000000ffff167224 */ /* 0x000fe400078e0002 */
[----:B------:R-:W-:Y:S02]  /*744d0*/  IMAD.MOV.U32 R21, RZ, RZ, R3 ;  /* 0x000000ffff157224 */ /* 0x000fe400078e0003 */
[----:B------:R-:W-:-:S02]  /*744e0*/  IMAD.MOV.U32 R2, RZ, RZ, R26 ;  /* 0x000000ffff027224 */ /* 0x000fc400078e001a */
[----:B------:R-:W-:Y:S02]  /*744f0*/  IMAD.MOV.U32 R3, RZ, RZ, R25 ;  /* 0x000000ffff037224 */ /* 0x000fe400078e0019 */
[----:B------:R-:W-:Y:S02]  /*74500*/  IMAD.MOV.U32 R59, RZ, RZ, R23 ;  /* 0x000000ffff3b7224 */ /* 0x000fe400078e0017 */
[----:B------:R-:W-:Y:S02]  /*74510*/  IMAD.MOV.U32 R23, RZ, RZ, R0 ;  /* 0x000000ffff177224 */ /* 0x000fe400078e0000 */
[----:B------:R-:W-:Y:S01]  /*74520*/  IMAD.MOV.U32 R0, RZ, RZ, R27 ;  /* 0x000000ffff007224 */ /* 0x000fe200078e001b */
[C---:B--2---:R-:W-:Y:S11]  /*74530*/  HMMA.16816.F32.BF16 R40, R4.reuse, R50, R40 ;  /* 0x000000320428723c */ /* 0x044ff60000041828 */
[----:B------:R-:W-:Y:S11]  /*74540*/  @!UPT UIADD3 URZ, URZ, URZ, URZ ;  /* 0x0000003f3f3ff290 */ /* 0x000ff6000fffe03f */
[----:B------:R-:W-:Y:S01]  /*74550*/  @!UPT UIADD3 URZ, URZ, URZ, URZ ;  /* 0x0000003f3f3ff290 */ /* 0x000fe2000fffe03f */
[----:B------:R-:W-:Y:S01]  /*74560*/  STL.64 [R1+0x80], R40 ;  /* 0x0000802801007387 */ /* 0x000fe20000100a00 */
[----:B------:R-:W-:Y:S02]  /*74570*/  STL.64 [R1+0x88], R42 ;  /* 0x0000882a01007387 */ /* 0x000fe40000100a00 */
[----:B------:R-:W-:Y:S02]  /*74580*/  STL.64 [R1+0x3ce0], R14 ;  /* 0x003ce00e01007387 */ /* 0x000fe40000100a00 */
[----:B---3--:R-:W-:Y:S01]  /*74590*/  STL.64 [R1+0x3cd8], R12 ;  /* 0x003cd80c01007387 */ /* 0x008fe20000100a00 */
[----:B------:R0:W-:Y:S01]  /*745a0*/  STL [R1+0x520], R24 ;  /* 0x0005201801007387 */ /* 0x0001e20000100800 */
[----:B----4-:R-:W-:Y:S02]  /*745b0*/  IMAD.MOV.U32 R20, RZ, RZ, R52 ;  /* 0x000000ffff147224 */ /* 0x010fe400078e0034 */
[----:B------:R-:W-:Y:S01]  /*745c0*/  HMMA.16816.F32.BF16 R52, R4, R54, R16 ;  /* 0x000000360434723c */ /* 0x000fe20000041810 */
[----:B------:R-:W-:Y:S01]  /*745d0*/  STL [R1+0x3b18], R2 ;  /* 0x003b180201007387 */ /* 0x000fe20000100800 */
[----:B------:R-:W-:Y:S02]  /*745e0*/  STL [R1+0x3998], R3 ;  /* 0x0039980301007387 */ /* 0x000fe40000100800 */
[----:B0-----:R-:W2:Y:S01]  /*745f0*/  LDL.LU R24, [R1+0x7c0] ;  /* 0x0007c00001187983 */ /* 0x001ea20000300800 */
[----:B------:R-:W2:Y:S04]  /*74600*/  LDL.LU R25, [R1+0x7c4] ;  /* 0x0007c40001197983 */ /* 0x000ea80000300800 */
        /* <DEDUP_REMOVED lines=10> */
[----:B------:R-:W2:Y:S02]  /*746b0*/  LDL.LU R12, [R1+0x7e0] ;  /* 0x0007e000010c7983 */ /* 0x000ea40000300800 */
[----:B------:R-:W2:Y:S01]  /*746c0*/  LDL.LU R13, [R1+0x7e4] ;  /* 0x0007e400010d7983 */ /* 0x000ea20000300800 */
[----:B------:R-:W2:Y:S01]  /*746d0*/  LDL.LU R14, [R1+0x7e8] ;  /* 0x0007e800010e7983 */ /* 0x000ea20000300800 */
[----:B------:R-:W2:Y:S02]  /*746e0*/  LDL.LU R15, [R1+0x7ec] ;  /* 0x0007ec00010f7983 */ /* 0x000ea40000300800 */
[----:B------:R-:W2:Y:S02]  /*746f0*/  LDL.64 R40, [R1+0x30] ;  /* 0x0000300001287983 */ /* 0x000ea40000100a00 */
[----:B------:R-:W2:Y:S01]  /*74700*/  LDL.64 R36, [R1+0x20] ;  /* 0x0000200001247983 */ /* 0x000ea20000100a00 */
[----:B------:R-:W4:Y:S04]  /*74710*/  LDL.64 R28, [R1+0x10] ;  /* 0x00001000011c7983 */ /* 0x000f280000100a00 */
[----:B------:R-:W2:Y:S01]  /*74720*/  LDL.64 R4, [R1] ;  /* 0x0000000001047983 */ /* 0x000ea20000100a00 */
[----:B------:R-:W-:Y:S02]  /*74730*/  STL.64 [R1+0x3720], R54 ;  /* 0x0037203601007387 */ /* 0x000fe40000100a00 */
[----:B------:R0:W-:Y:S02]  /*74740*/  STL.64 [R1+0x3718], R52 ;  /* 0x0037183401007387 */ /* 0x0001e40000100a00 */
[----:B0-----:R-:W2:Y:S02]  /*74750*/  LDL.LU.64 R52, [R1+0x50] ;  /* 0x0000500001347983 */ /* 0x001ea40000300a00 */
[C---:B--2---:R-:W-:Y:S11]  /*74760*/  HMMA.16816.F32.BF16 R20, R8.reuse, R52, R20 ;  /* 0x000000340814723c */ /* 0x044ff60000041814 */
[----:B------:R-:W-:Y:S11]  /*74770*/  @!UPT UIADD3 URZ, URZ, URZ, URZ ;  /* 0x0000003f3f3ff290 */ /* 0x000ff6000fffe03f */
[----:B------:R-:W-:Y:S02]  /*74780*/  @!UPT UIADD3 URZ, URZ, URZ, URZ ;  /* 0x0000003f3f3ff290 */ /* 0x000fe4000fffe03f */
[----:B------:R-:W-:Y:S02]  /*74790*/  IMAD.MOV.U32 R46, RZ, RZ, R20 ;  /* 0x000000ffff2e7224 */ /* 0x000fe400078e0014 */
[----:B------:R-:W-:Y:S02]  /*747a0*/  IMAD.MOV.U32 R47, RZ, RZ, R21 ;  /* 0x000000ffff2f7224 */ /* 0x000fe400078e0015 */
[----:B------:R-:W-:Y:S02]  /*747b0*/  IMAD.MOV.U32 R20, RZ, RZ, R60 ;  /* 0x000000ffff147224 */ /* 0x000fe400078e003c */
[----:B------:R-:W-:Y:S01]  /*747c0*/  IMAD.MOV.U32 R21, RZ, RZ, R61 ;  /* 0x000000ffff157224 */ /* 0x000fe200078e003d */
[----:B------:R-:W2:Y:S01]  /*747d0*/  LDL.LU R60, [R1+0x3cf8] ;  /* 0x003cf800013c7983 */ /* 0x000ea20000300800 */
[----:B------:R-:W-:Y:S02]  /*747e0*/  IMAD.MOV.U32 R34, RZ, RZ, R22 ;  /* 0x000000ffff227224 */ /* 0x000fe400078e0016 */
[----:B------:R-:W3:Y:S02]  /*747f0*/  LDL.LU R61, [R1+0x3cf4] ;  /* 0x003cf400013d7983 */ /* 0x000ee40000300800 */
[----:B------:R-:W-:Y:S01]  /*74800*/  IMAD.MOV.U32 R35, RZ, RZ, R23 ;  /* 0x000000ffff237224 */ /* 0x000fe200078e0017 */
[----:B------:R-:W4:Y:S01]  /*74810*/  LDL.LU R22, [R1+0x868] ;  /* 0x0008680001167983 */ /* 0x000f220000300800 */
[----:B------:R-:W4:Y:S02]  /*74820*/  LDL.LU R23, [R1+0x86c] ;  /* 0x00086c0001177983 */ /* 0x000f240000300800 */
[----:B------:R-:W-:Y:S02]  /*74830*/  STL.64 [R1+0x3ca0], R46 ;  /* 0x003ca02e01007387 */ /* 0x000fe40000100a00 */
[----:B------:R0:W-:Y:S02]  /*74840*/  STL.64 [R1+0x3c98], R44 ;  /* 0x003c982c01007387 */ /* 0x0001e40000100a00 */
[----:B0-----:R-:W4:Y:S01]  /*74850*/  LDL.LU R44, [R1+0x7f0] ;  /* 0x0007f000012c7983 */ /* 0x001f220000300800 */
[----:B------:R-:W4:Y:S02]  /*74860*/  LDL.LU R45, [R1+0x7f4] ;  /* 0x0007f400012d7983 */ /* 0x000f240000300800 */
[----:B------:R0:W-:Y:S02]  /*74870*/  STL.64 [R1+0x3c90], R52 ;  /* 0x003c903401007387 */ /* 0x0001e40000100a00 */
[----:B0-----:R-:W4:Y:S01]  /*74880*/  LDL.64 R52, [R1+0x40] ;  /* 0x0000400001347983 */ /* 0x001f220000100a00 */
[----:B------:R-:W-:Y:S01]  /*74890*/  HMMA.16816.F32.BF16 R12, R8, R36, R12 ;  /* 0x00000024080c723c */ /* 0x000fe2000004180c */
[----:B------:R-:W-:-:S02]  /*748a0*/  IMAD.MOV.U32 R43, RZ, RZ, R41 ;  /* 0x000000ffff2b7224 */ /* 0x000fc400078e0029 */
[----:B--2---:R-:W-:Y:S02]  /*748b0*/  IMAD.MOV.U32 R47, RZ, RZ, R60 ;  /* 0x000000ffff2f7224 */ /* 0x004fe400078e003c */
[----:B---3--:R-:W-:-:S07]  /*748c0*/  IMAD.MOV.U32 R46, RZ, RZ, R61 ;  /* 0x000000ffff2e7224 */ /* 0x008fce00078e003d */
[C---:B----4-:R-:W-:Y:S08]  /*748d0*/  HMMA.16816.F32.BF16 R44, R8.reuse, R40, R44 ;  /* 0x00000028082c723c */ /* 0x050ff0000004182c */
[----:B------:R-:W-:Y:S01]  /*748e0*/  HMMA.16816.F32.BF16 R16, R8, R52, R16 ;  /* 0x000000340810723c */ /* 0x000fe20000041810 */
[----:B------:R-:W-:Y:S02]  /*748f0*/  IMAD.MOV.U32 R3, RZ, RZ, R52 ;  /* 0x000000ffff037224 */ /* 0x000fe400078e0034 */
[----:B------:R-:W-:Y:S11]  /*74900*/  IMAD.MOV.U32 R2, RZ, RZ, R53 ;  /* 0x000000ffff027224 */ /* 0x000ff600078e0035 */
[----:B------:R-:W-:Y:S09]  /*74910*/  @!UPT UIADD3 URZ, URZ, URZ, URZ ;  /* 0x0000003f3f3ff290 */ /* 0x000ff2000fffe03f */
[----:B------:R0:W-:Y:S01]  /*74920*/  STL.64 [R1+0x500], R16 ;  /* 0x0005001001007387 */ /* 0x0001e20000100a00 */
[----:B------:R-:W-:Y:S02]  /*74930*/  IMAD.MOV.U32 R61, RZ, RZ, R18 ;  /* 0x000000ffff3d7224 */ /* 0x000fe400078e0012 */
[----:B------:R-:W-:Y:S01]  /*74940*/  IMAD.MOV.U32 R60, RZ, RZ, R19 ;  /* 0x000000ffff3c7224 */ /* 0x000fe200078e0013 */
        /* <DEDUP_REMOVED lines=8> */
[----:B------:R0:W-:Y:S01]  /*749d0*/  STL.64 [R1+0x4f0], R44 ;  /* 0x0004f02c01007387 */ /* 0x0001e20000100a00 */
[----:B------:R-:W-:Y:S02]  /*749e0*/  STL.64 [R1+0x4f8], R46 ;  /* 0x0004f82e01007387 */ /* 0x000fe40000100a00 */
[----:B------:R-:W4:Y:S02]  /*749f0*/  LDL.LU R42, [R1+0x3cf0] ;  /* 0x003cf000012a7983 */ /* 0x000f240000300800 */
[----:B0-----:R-:W-:-:S02]  /*74a00*/  IMAD.MOV.U32 R44, RZ, RZ, R40 ;  /* 0x000000ffff2c7224 */ /* 0x001fc400078e0028 */
[----:B------:R-:W2:Y:S01]  /*74a10*/  LDL.LU.64 R40, [R1+0x3ce8] ;  /* 0x003ce80001287983 */ /* 0x000ea20000300a00 */
[----:B------:R-:W-:Y:S02]  /*74a20*/  STL.64 [R1+0x4e0], R12 ;  /* 0x0004e00c01007387 */ /* 0x000fe40000100a00 */
[----:B------:R0:W-:Y:S02]  /*74a30*/  STL.64 [R1+0x4e8], R14 ;  /* 0x0004e80e01007387 */ /* 0x0001e40000100a00 */
[----:B0-----:R-:W2:Y:S01]  /*74a40*/  LDL.LU.64 R14, [R1+0x3ce0] ;  /* 0x003ce000010e7983 */ /* 0x001ea20000300a00 */
[----:B------:R-:W2:Y:S01]  /*74a50*/  LDL.LU.64 R12, [R1+0x3cd8] ;  /* 0x003cd800010c7983 */ /* 0x000ea20000300a00 */
[----:B------:R-:W-:Y:S01]  /*74a60*/  HMMA.16816.F32.BF16 R48, R8, R28, R48 ;  /* 0x0000001c0830723c */ /* 0x000fe20000041830 */
[----:B------:R-:W-:Y:S02]  /*74a70*/  IMAD.MOV.U32 R46, RZ, RZ, R36 ;  /* 0x000000ffff2e7224 */ /* 0x000fe400078e0024 */
[----:B------:R-:W-:-:S02]  /*74a80*/  IMAD.MOV.U32 R45, RZ, RZ, R37 ;  /* 0x000000ffff2d7224 */ /* 0x000fc400078e0025 */
[----:B------:R-:W3:Y:S03]  /*74a90*/  LDL.LU.64 R36, [R1+0x3cd0] ;  /* 0x003cd00001247983 */ /* 0x000ee60000300a00 */
[C---:B------:R-:W-:Y:S11]  /*74aa0*/  HMMA.16816.F32.BF16 R24, R8.reuse, R4, R24 ;  /* 0x000000040818723c */ /* 0x040ff60000041818 */
[----:B------:R-:W-:Y:S04]  /*74ab0*/  @!UPT UIADD3 URZ, URZ, URZ, URZ ;  /* 0x0000003f3f3ff290 */ /* 0x000fe8000fffe03f */
[----:B------:R0:W-:Y:S01]  /*74ac0*/  STL.64 [R1+0x4d0], R48 ;  /* 0x0004d03001007387 */ /* 0x0001e20000100a00 */
[----:B------:R1:W-:Y:S02]  /*74ad0*/  STL.64 [R1+0x4d8], R50 ;  /* 0x0004d83201007387 */ /* 0x0003e40000100a00 */
[----:B0-----:R-:W-:Y:S02]  /*74ae0*/  IMAD.MOV.U32 R49, RZ, RZ, R5 ;  /* 0x000000ffff317224 */ /* 0x001fe400078e0005 */
[----:B-1----:R-:W-:Y:S01]  /*74af0*/  IMAD.MOV.U32 R50, RZ, RZ, R4 ;  /* 0x000000ffff327224 */ /* 0x002fe200078e0004 */
[C---:B------:R-:W-:Y:S01]  /*74b00*/  HMMA.16816.F32.BF16 R20, R8.reuse, R56, R20 ;  /* 0x000000380814723c */ /* 0x040fe20000041814 */
[----:B------:R-:W-:Y:S02]  /*74b10*/  IMAD.MOV.U32 R48, RZ, RZ, R28 ;  /* 0x000000ffff307224 */ /* 0x000fe400078e001c */
[----:B------:R-:W-:Y:S02]  /*74b20*/  IMAD.MOV.U32 R47, RZ, RZ, R29 ;  /* 0x000000ffff2f7224 */ /* 0x000fe400078e001d */
[----:B------:R-:W3:Y:S01]  /*74b30*/  LDL.LU.64 R28, [R1+0x3cc8] ;  /* 0x003cc800011c7983 */ /* 0x000ee20000300a00 */
[----:B------:R0:W-:Y:S02]  /*74b40*/  STL.64 [R1+0x4c0], R24 ;  /* 0x0004c01801007387 */ /* 0x0001e40000100a00 */
[----:B------:R-:W-:Y:S01]  /*74b50*/  STL.64 [R1+0x4c8], R26 ;  /* 0x0004c81a01007387 */ /* 0x000fe20000100a00 */
[----:B0-----:R-:W3:Y:S04]  /*74b60*/  LDL.LU.64 R24, [R1+0x3cc0] ;  /* 0x003cc00001187983 */ /* 0x001ee80000300a00 */
[----:B----4-:R-:W0:Y:S01]  /*74b70*/  LDSM.16.MT88.4 R4, [R42+0x6000] ;  /* 0x006000002a04783b */ /* 0x010e220000004200 */
[C---:B--2---:R-:W-:Y:S03]  /*74b80*/  HMMA.16816.F32.BF16 R16, R8.reuse, R12, R16 ;  /* 0x0000000c0810723c */ /* 0x044fe60000041810 */
        /* <DEDUP_REMOVED lines=8> */
[----:B0-----:R-:W2:Y:S01]  /*74c10*/  LDL.LU.64 R22, [R1+0x3cb8] ;  /* 0x003cb80001167983 */ /* 0x001ea20000300a00 */
[----:B------:R-:W4:Y:S02]  /*74c20*/  LDL.LU.64 R20, [R1+0x3cb0] ;  /* 0x003cb00001147983 */ /* 0x000f240000300a00 */
[----:B------:R-:W-:Y:S02]  /*74c30*/  STL.64 [R1+0x3c38], R58 ;  /* 0x003c383a01007387 */ /* 0x000fe40000100a00 */
[----:B------:R0:W-:Y:S02]  /*74c40*/  STL.64 [R1+0x3c30], R56 ;  /* 0x003c303801007387 */ /* 0x0001e40000100a00 */
[----:B0-----:R-:W4:Y:S01]  /*74c50*/  LDL.LU R56, [R1+0xab0] ;  /* 0x000ab00001387983 */ /* 0x001f220000300800 */
[----:B------:R-:W4:Y:S02]  /*74c60*/  LDL.LU R57, [R1+0xab4] ;  /* 0x000ab40001397983 */ /* 0x000f240000300800 */
[----:B------:R-:W4:Y:S02]  /*74c70*/  LDL.LU R58, [R1+0xab8] ;  /* 0x000ab800013a7983 */ /* 0x000f240000300800 */
[----:B------:R-:W4:Y:S01]  /*74c80*/  LDL.LU R59, [R1+0xabc] ;  /* 0x000abc00013b7983 */ /* 0x000f220000300800 */
[----:B------:R0:W-:Y:S01]  /*74c90*/  STL.64 [R1+0x850], R16 ;  /* 0x0008501001007387 */ /* 0x0001e20000100a00 */
[----:B------:R-:W-:Y:S03]  /*74ca0*/  STL.64 [R1+0x858], R18 ;  /* 0x0008581201007387 */ /* 0x000fe60000100a00 */
[----:B0-----:R-:W2:Y:S01]  /*74cb0*/  LDL.LU.64 R16, [R1+0x3ca8] ;  /* 0x003ca80001107983 */ /* 0x001ea20000300a00 */
[----:B------:R-:W-:Y:S02]  /*74cc0*/  STL.64 [R1+0x3c28], R14 ;  /* 0x003c280e01007387 */ /* 0x000fe40000100a00 */
[----:B------:R0:W-:Y:S02]  /*74cd0*/  STL.64 [R1+0x3c20], R12 ;  /* 0x003c200c01007387 */ /* 0x0001e40000100a00 */
[----:B0-----:R-:W2:Y:S01]  /*74ce0*/  LDL.LU R12, [R1+0x840] ;  /* 0x00084000010c7983 */ /* 0x001ea20000300800 */
[----:B------:R-:W2:Y:S02]  /*74cf0*/  LDL.LU R13, [R1+0x844] ;  /* 0x00084400010d7983 */ /* 0x000ea40000300800 */
[----:B------:R-:W2:Y:S02]  /*74d00*/  LDL.LU R14, [R1+0x848] ;  /* 0x00084800010e7983 */ /* 0x000ea40000300800 */
[----:B------:R-:W2:Y:S01]  /*74d10*/  LDL.LU R15, [R1+0x84c] ;  /* 0x00084c00010f7983 */ /* 0x000ea20000300800 */
[C---:B---3--:R-:W-:Y:S11]  /*74d20*/  HMMA.16816.F32.BF16 R4, R8.reuse, R24, R4 ;  /* 0x000000180804723c */ /* 0x048ff60000041804 */
[----:B------:R-:W-:Y:S11]  /*74d30*/  @!UPT UIADD3 URZ, URZ, URZ, URZ ;  /* 0x0000003f3f3ff290 */ /* 0x000ff6000fffe03f */
[----:B------:R-:W-:Y:S02]  /*74d40*/  @!UPT UIADD3 URZ, URZ, URZ, URZ ;  /* 0x0000003f3f3ff290 */ /* 0x000fe4000fffe03f */
[----:B------:R-:W-:Y:S02]  /*74d50*/  IMAD.MOV.U32 R30, RZ, RZ, R4 ;  /* 0x000000ffff1e7224 */ /* 0x000fe400078e0004 */
[----:B------:R-:W-:Y:S02]  /*74d60*/  IMAD.MOV.U32 R31, RZ, RZ, R5 ;  /* 0x000000ffff1f7224 */ /* 0x000fe400078e0005 */
[----:B------:R-:W-:Y:S02]  /*74d70*/  IMAD.MOV.U32 R26, RZ, RZ, R6 ;  /* 0x000000ffff1a7224 */ /* 0x000fe400078e0006 */
[----:B------:R-:W-:Y:S02]  /*74d80*/  IMAD.MOV.U32 R27, RZ, RZ, R7 ;  /* 0x000000ffff1b7224 */ /* 0x000fe400078e0007 */
[C---:B------:R-:W-:Y:S08]  /*74d90*/  HMMA.16816.F32.BF16 R4, R8.reuse, R28, R52 ;  /* 0x0000001c0804723c */ /* 0x040ff00000041834 */
[C---:B--2---:R-:W-:Y:S11]  /*74da0*/  HMMA.16816.F32.BF16 R12, R8.reuse, R16, R12 ;  /* 0x00000010080c723c */ /* 0x044ff6000004180c */
[----:B------:R-:W-:Y:S11]  /*74db0*/  @!UPT UIADD3 URZ, URZ, URZ, URZ ;  /* 0x0000003f3f3ff290 */ /* 0x000ff6000fffe03f */
[----:B------:R-:W-:Y:S01]  /*74dc0*/  @!UPT UIADD3 URZ, URZ, URZ, URZ ;  /* 0x0000003f3f3ff290 */ /* 0x000fe2000fffe03f */
[----:B------:R-:W-:Y:S01]  /*74dd0*/  STL.64 [R1+0x840], R12 ;  /* 0x0008400c01007387 */ /* 0x000fe20000100a00 */
[----:B------:R4:W-:Y:S02]  /*74de0*/  STL.64 [R1+0x848], R14 ;  /* 0x0008480e01007387 */ /* 0x0009e40000100a00 */
[----:B----4-:R-:W-:Y:S01]  /*74df0*/  HMMA.16816.F32.BF16 R12, R8, R20, R56 ;  /* 0x00000014080c723c */ /* 0x010fe20000041838 */
[----:B------:R-:W-:Y:S01]  /*74e00*/  STL.64 [R1+0x3c08], R22 ;  /* 0x003c081601007387 */ /* 0x000fe20000100a00 */
[----:B------:R-:W-:Y:S02]  /*74e10*/  IMAD.MOV.U32 R38, RZ, RZ, R4 ;  /* 0x000000ffff267224 */ /* 0x000fe400078e0004 */
[----:B------:R-:W-:Y:S02]  /*74e20*/  IMAD.MOV.U32 R39, RZ, RZ, R5 ;  /* 0x000000ffff277224 */ /* 0x000fe400078e0005 */
[----:B------:R0:W-:Y:S02]  /*74e30*/  STL.64 [R1+0x3c00], R20 ;  /* 0x003c001401007387 */ /* 0x0001e40000100a00 */
[----:B------:R-:W-:-:S02]  /*74e40*/  IMAD.MOV.U32 R4, RZ, RZ, R50 ;  /* 0x000000ffff047224 */ /* 0x000fc400078e0032 */
[----:B------:R-:W-:Y:S02]  /*74e50*/  IMAD.MOV.U32 R5, RZ, RZ, R49 ;  /* 0x000000ffff057224 */ /* 0x000fe400078e0031 */
[----:B0-----:R-:W-:Y:S02]  /*74e60*/  IMAD.MOV.U32 R20, RZ, RZ, R48 ;  /* 0x000000ffff147224 */ /* 0x001fe400078e0030 */
[----:B------:R-:W-:-:S09]  /*74e70*/  IMAD.MOV.U32 R21, RZ, RZ, R47 ;  /* 0x000000ffff157224 */ /* 0x000fd200078e002f */
[----:B------:R-:W-:Y:S01]  /*74e80*/  STL.64 [R1+0x830], R12 ;  /* 0x0008300c01007387 */ /* 0x000fe20000100a00 */
[----:B------:R-:W-:Y:S02]  /*74e90*/  STL.64 [R1+0x838], R14 ;  /* 0x0008380e01007387 */ /* 0x000fe40000100a00 */
[----:B------:R-:W-:Y:S02]  /*74ea0*/  STL [R1+0x36cc], R27 ;  /* 0x0036cc1b01007387 */ /* 0x000fe40000100800 */
[----:B------:R-:W-:Y:S01]  /*74eb0*/  STL [R1+0x36c8], R26 ;  /* 0x0036c81a01007387 */ /* 0x000fe20000100800 */
[----:B------:R0:W-:Y:S01]  /*74ec0*/  STL.64 [R1+0x3c40], R4 ;  /* 0x003c400401007387 */ /* 0x0001e20000100a00 */
[----:B------:R1:W-:Y:S02]  /*74ed0*/  STL.64 [R1+0x3c48], R20 ;  /* 0x003c481401007387 */ /* 0x0003e40000100a00 */
[----:B------:R-:W2:Y:S02]  /*74ee0*/  LDL.LU R56, [R1+0x200] ;  /* 0x0002000001387983 */ /* 0x000ea40000300800 */
[----:B------:R-:W2:Y:S01]  /*74ef0*/  LDL.LU R57, [R1+0x204] ;  /* 0x0002040001397983 */ /* 0x000ea20000300800 */
[----:B------:R-:W3:Y:S01]  /*74f00*/  LDL.LU R58, [R1+0x208] ;  /* 0x00020800013a7983 */ /* 0x000ee20000300800 */
[----:B------:R-:W3:Y:S02]  /*74f10*/  LDL.LU R59, [R1+0x20c] ;  /* 0x00020c00013b7983 */ /* 0x000ee40000300800 */
[----:B0-----:R-:W-:-:S02]  /*74f20*/  IMAD.MOV.U32 R4, RZ, RZ, R46 ;  /* 0x000000ffff047224 */ /* 0x001fc400078e002e */
[----:B------:R-:W-:Y:S01]  /*74f30*/  IMAD.MOV.U32 R5, RZ, RZ, R45 ;  /* 0x000000ffff057224 */ /* 0x000fe200078e002d */
[----:B---3--:R-:W-:Y:S01]  /*74f40*/  STL.64 [R1+0x3c58], R58 ;  /* 0x003c583a01007387 */ /* 0x008fe20000100a00 */
[----:B--2---:R0:W-:Y:S03]  /*74f50*/  STL.64 [R1+0x3c50], R56 ;  /* 0x003c503801007387 */ /* 0x0041e60000100a00 */
[----:B------:R-:W-:Y:S02]  /*74f60*/  STL.64 [R1+0x3c60], R4 ;  /* 0x003c600401007387 */ /* 0x000fe40000100a00 */
[----:B-1----:R-:W2:Y:S01]  /*74f70*/  LDL.LU R20, [R1+0x210] ;  /* 0x0002100001147983 */ /* 0x002ea20000300800 */
[----:B------:R-:W2:Y:S01]  /*74f80*/  LDL.LU R21, [R1+0x214] ;  /* 0x0002140001157983 */ /* 0x000ea20000300800 */
[----:B------:R-:W3:Y:S02]  /*74f90*/  LDL.LU R22, [R1+0x218] ;  /* 0x0002180001167983 */ /* 0x000ee40000300800 */
[----:B------:R-:W3:Y:S02]  /*74fa0*/  LDL.LU R23, [R1+0x21c] ;  /* 0x00021c0001177983 */ /* 0x000ee40000300800 */
[----:B0-----:R-:W-:-:S02]  /*74fb0*/  IMAD.MOV.U32 R56, RZ, RZ, R44 ;  /* 0x000000ffff387224 */ /* 0x001fc400078e002c */
        /* <DEDUP_REMOVED lines=24> */
[----:B-1----:R-:W3:Y:S01]  /*75140*/  LDL.LU R56, [R1+0x420] ;  /* 0x0004200001387983 */ /* 0x002ee20000300800 */
[----:B------:R-:W3:Y:S02]  /*75150*/  LDL.LU R57, [R1+0x424] ;  /* 0x0004240001397983 */ /* 0x000ee40000300800 */
[----:B------:R-:W3:Y:S02]  /*75160*/  LDL.LU R58, [R1+0x428] ;  /* 0x00042800013a7983 */ /* 0x000ee40000300800 */
[----:B------:R-:W3:Y:S01]  /*75170*/  LDL.LU R59, [R1+0x42c] ;  /* 0x00042c00013b7983 */ /* 0x000ee20000300800 */
[----:B------:R-:W3:Y:S01]  /*75180*/  LDL.LU R4, [R1+0x220] ;  /* 0x0002200001047983 */ /* 0x000ee20000300800 */
[----:B------:R-:W-:-:S02]  /*75190*/  IMAD.MOV.U32 R18, RZ, RZ, R6 ;  /* 0x000000ffff127224 */ /* 0x000fc400078e0006 */
[----:B------:R-:W-:Y:S02]  /*751a0*/  IMAD.MOV.U32 R19, RZ, RZ, R7 ;  /* 0x000000ffff137224 */ /* 0x000fe400078e0007 */
[----:B------:R-:W3:Y:S01]  /*751b0*/  LDL.LU R5, [R1+0x224] ;  /* 0x0002240001057983 */ /* 0x000ee20000300800 */
[----:B------:R-:W3:Y:S01]  /*751c0*/  LDL.LU R6, [R1+0x228] ;  /* 0x0002280001067983 */ /* 0x000ee20000300800 */
[----:B------:R-:W3:Y:S02]  /*751d0*/  LDL.LU R7, [R1+0x22c] ;  /* 0x00022c0001077983 */ /* 0x000ee40000300800 */
[----:B------:R-:W-:Y:S02]  /*751e0*/  STL.64 [R1+0x3c18], R30 ;  /* 0x003c181e01007387 */ /* 0x000fe40000100a00 */
[----:B------:R-:W-:Y:S01]  /*751f0*/  STL.64 [R1+0x3c10], R28 ;  /* 0x003c101c01007387 */ /* 0x000fe20000100a00 */
[----:B------:R-:W-:Y:S01]  /*75200*/  STL [R1+0x3714], R19 ;  /* 0x0037141301007387 */ /* 0x000fe20000100800 */
[----:B------:R-:W-:Y:S02]  /*75210*/  STL [R1+0x3710], R18 ;  /* 0x0037101201007387 */ /* 0x000fe40000100800 */
[----:B------:R-:W-:Y:S02]  /*75220*/  STL [R1+0x370c], R39 ;  /* 0x00370c2701007387 */ /* 0x000fe40000100800 */
[----:B------:R-:W-:Y:S01]  /*75230*/  STL [R1+0x3708], R38 ;  /* 0x0037082601007387 */ /* 0x000fe20000100800 */
[C---:B--2---:R-:W-:Y:S08]  /*75240*/  HMMA.16816.F32.BF16 R12, R8.reuse, R32, R12 ;  /* 0x00000020080c723c */ /* 0x044ff0000004180c */
[----:B----4-:R-:W-:Y:S11]  /*75250*/  HMMA.16816.F32.BF16 R44, R8, R36, R44 ;  /* 0x00000024082c723c */ /* 0x010ff6000004182c */
[----:B------:R-:W-:Y:S04]  /*75260*/  @!UPT UIADD3 URZ, URZ, URZ, URZ ;  /* 0x0000003f3f3ff290 */ /* 0x000fe8000fffe03f */
[----:B------:R0:W-:Y:S01]  /*75270*/  STL.64 [R1+0x800], R12 ;  /* 0x0008000c01007387 */ /* 0x0001e20000100a00 */
[----:B------:R-:W-:Y:S02]  /*75280*/  IMAD.MOV.U32 R27, RZ, RZ, R14 ;  /* 0x000000ffff1b7224 */ /* 0x000fe400078e000e */
[----:B------:R-:W-:Y:S01]  /*75290*/  IMAD.MOV.U32 R26, RZ, RZ, R15 ;  /* 0x000000ffff1a7224 */ /* 0x000fe200078e000f */
[----:B0-----:R-:W2:Y:S01]  /*752a0*/  LDL.LU R12, [R1+0x8e0] ;  /* 0x0008e000010c7983 */ /* 0x001ea20000300800 */
[----:B------:R-:W2:Y:S02]  /*752b0*/  LDL.LU R13, [R1+0x8e4] ;  /* 0x0008e400010d7983 */ /* 0x000ea40000300800 */
[----:B------:R-:W2:Y:S02]  /*752c0*/  LDL.LU R14, [R1+0x8e8] ;  /* 0x0008e800010e7983 */ /* 0x000ea40000300800 */
[----:B------:R-:W2:Y:S02]  /*752d0*/  LDL.LU R15, [R1+0x8ec] ;  /* 0x0008ec00010f7983 */ /* 0x000ea40000300800 */
[----:B------:R-:W-:-:S02]  /*752e0*/  IMAD.MOV.U32 R39, RZ, RZ, R46 ;  /* 0x000000ffff277224 */ /* 0x000fc400078e002e */
[----:B------:R-:W-:Y:S02]  /*752f0*/  IMAD.MOV.U32 R38, RZ, RZ, R47 ;  /* 0x000000ffff267224 */ /* 0x000fe400078e002f */
[----:B------:R-:W-:Y:S02]  /*75300*/  IMAD.MOV.U32 R19, RZ, RZ, R44 ;  /* 0x000000ffff137224 */ /* 0x000fe400078e002c */
[----:B------:R-:W-:Y:S01]  /*75310*/  IMAD.MOV.U32 R18, RZ, RZ, R45 ;  /* 0x000000ffff127224 */ /* 0x000fe200078e002d */
[----:B------:R-:W4:Y:S01]  /*75320*/  LDL.LU.64 R46, [R1+0x3ca0] ;  /* 0x003ca000012e7983 */ /* 0x000f220000300a00 */
[----:B------:R-:W2:Y:S01]  /*75330*/  LDL.LU.64 R44, [R1+0x3c98] ;  /* 0x003c9800012c7983 */ /* 0x000ea20000300a00 */
[C---:B---3--:R-:W-:Y:S01]  /*75340*/  HMMA.16816.F32.BF16 R52, R8.reuse, R40, R52 ;  /* 0x000000280834723c */ /* 0x048fe20000041834 */
[----:B------:R-:W-:Y:S11]  /*75350*/  IMAD.MOV.U32 R28, RZ, RZ, R3 ;  /* 0x000000ffff1c7224 */ /* 0x000ff600078e0003 */
[----:B------:R-:W-:Y:S11]  /*75360*/  @!UPT UIADD3 URZ, URZ, URZ, URZ ;  /* 0x0000003f3f3ff290 */ /* 0x000ff6000fffe03f */
[----:B------:R0:W-:Y:S01]  /*75370*/  STL.64 [R1+0x7e0], R52 ;  /* 0x0007e03401007387 */ /* 0x0001e20000100a00 */
[----:B------:R-:W-:Y:S03]  /*75380*/  STL.64 [R1+0x7e8], R54 ;  /* 0x0007e83601007387 */ /* 0x000fe60000100a00 */
[----:B0-----:R-:W3:Y:S01]  /*75390*/  LDL.LU.64 R52, [R1+0x3c90] ;  /* 0x003c900001347983 */ /* 0x001ee20000300a00 */
[----:B------:R-:W3:Y:S01]  /*753a0*/  LDL R3, [R1+0x2f6c] ;  /* 0x002f6c0001037983 */ /* 0x000ee20000100800 */
        /* <DEDUP_REMOVED lines=10> */
[----:B---3--:R-:W-:Y:S11]  /*75450*/  HMMA.16816.F32.BF16 R56, R48, R52, R56 ;  /* 0x000000343038723c */ /* 0x008ff60000041838 */
[----:B------:R-:W-:Y:S11]  /*75460*/  @!UPT UIADD3 URZ, URZ, URZ, URZ ;  /* 0x0000003f3f3ff290 */ /* 0x000ff6000fffe03f */
[----:B------:R-:W-:Y:S01]  /*75470*/  @!UPT UIADD3 URZ, URZ, URZ, URZ ;  /* 0x0000003f3f3ff290 */ /* 0x000fe2000fffe03f */
[----:B------:R0:W-:Y:S01]  /*75480*/  STL.64 [R1+0x2c0], R56 ;  /* 0x0002c03801007387 */ /* 0x0001e20000100a00 */
[----:B------:R-:W-:Y:S03]  /*75490*/  STL.64 [R1+0x2c8], R58 ;  /* 0x0002c83a01007387 */ /* 0x000fe60000100a00 */
[----:B0-----:R-:W3:Y:S01]  /*754a0*/  LDL.LU.64 R56, [R1+0x3c78] ;  /* 0x003c780001387983 */ /* 0x001ee20000300a00 */
[----:B------:R-:W-:-:S07]  /*754b0*/  IMAD.MOV.U32 R29, RZ, RZ, R2 ;  /* 0x000000ffff1d7224 */ /* 0x000fce00078e0002 */
[C---:B------:R-:W-:Y:S01]  /*754c0*/  HMMA.16816.F32.BF16 R28, R48.reuse, R28, R20 ;  /* 0x0000001c301c723c */ /* 0x040fe20000041814 */
        /* <DEDUP_REMOVED lines=9> */
[C---:B---3--:R-:W-:Y:S01]  /*75560*/  HMMA.16816.F32.BF16 R56, R48.reuse, R56, R4 ;  /* 0x000000383038723c */ /* 0x048fe20000041804 */
[----:B------:R-:W2:Y:S11]  /*75570*/  LDL.LU.64 R4, [R1+0x3c60] ;  /* 0x003c600001047983 */ /* 0x000eb60000300a00 */
[----:B------:R-:W-:Y:S11]  /*75580*/  @!UPT UIADD3 URZ, URZ, URZ, URZ ;  /* 0x0000003f3f3ff290 */ /* 0x000ff6000fffe03f */
[----:B------:R-:W-:Y:S01]  /*75590*/  STL.64 [R1+0x2a0], R56 ;  /* 0x0002a03801007387 */ /* 0x000fe20000100a00 */
[----:B------:R0:W-:Y:S03]  /*755a0*/  STL.64 [R1+0x2a8], R58 ;  /* 0x0002a83a01007387 */ /* 0x0001e60000100a00 */
[----:B0-----:R-:W3:Y:S01]  /*755b0*/  LDL.LU.64 R58, [R1+0x3c58] ;  /* 0x003c5800013a7983 */ /* 0x001ee20000300a00 */
[----:B------:R-:W3:Y:S01]  /*755c0*/  LDL.LU.64 R56, [R1+0x3c50] ;  /* 0x003c500001387983 */ /* 0x000ee20000300a00 */
[C---:B--2---:R-:W-:Y:S02]  /*755d0*/  HMMA.16816.F32.BF16 R4, R48.reuse, R4, R20 ;  /* 0x000000043004723c */ /* 0x044fe40000041814 */
[----:B------:R-:W3:Y:S11]  /*755e0*/  LDL.LU.64 R20, [R1+0x3c48] ;  /* 0x003c480001147983 */ /* 0x000ef60000300a00 */
[----:B------:R-:W-:Y:S10]  /*755f0*/  @!UPT UIADD3 URZ, URZ, URZ, URZ ;  /* 0x0000003f3f3ff290 */ /* 0x000ff4000fffe03f */
[----:B------:R0:W-:Y:S01]  /*75600*/  STL.64 [R1+0x290], R4 ;  /* 0x0002900401007387 */ /* 0x0001e20000100a00 */
[----:B------:R1:W-:Y:S03]  /*75610*/  STL.64 [R1+0x298], R6 ;  /* 0x0002980601007387 */ /* 0x0003e60000100a00 */
[----:B0-----:R-:W1:Y:S01]  /*75620*/  LDL.LU.64 R4, [R1+0x3c40] ;  /* 0x003c400001047983 */ /* 0x001e620000300a00 */
[C---:B---3--:R-:W-:Y:S03]  /*75630*/  HMMA.16816.F32.BF16 R20, R48.reuse, R20, R56 ;  /* 0x000000143014723c */ /* 0x048fe60000041838 */
[----:B------:R-:W2:Y:S01]  /*75640*/  LDL.LU.64 R58, [R1+0x3c38] ;  /* 0x003c3800013a7983 */ /* 0x000ea20000300a00 */
[----:B------:R-:W3:Y:S04]  /*75650*/  LDL.LU.64 R56, [R1+0x3c30] ;  /* 0x003c300001387983 */ /* 0x000ee80000300a00 */
[C---:B-1----:R-:W-:Y:S01]  /*75660*/  HMMA.16816.F32.BF16 R4, R48.reuse, R4, R8 ;  /* 0x000000043004723c */ /* 0x042fe20000041808 */
[----:B------:R-:W0:Y:S11]  /*75670*/  LDSM.16.MT88.4 R8, [R42+0x6080] ;  /* 0x006080002a08783b */ /* 0x000e360000004200 */
[----:B------:R-:W-:Y:S03]  /*75680*/  @!UPT UIADD3 URZ, URZ, URZ, URZ ;  /* 0x0000003f3f3ff290 */ /* 0x000fe6000fffe03f */
[----:B------:R1:W-:Y:S01]  /*75690*/  STL.64 [R1+0x280], R20 ;  /* 0x0002801401007387 */ /* 0x0003e20000100a00 */
[----:B------:R4:W-:Y:S03]  /*756a0*/  STL.64 [R1+0x288], R22 ;  /* 0x0002881601007387 */ /* 0x0009e60000100a00 */
[----:B-1----:R-:W2:Y:S01]  /*756b0*/  LDL.LU R20, [R1+0x7a0] ;  /* 0x0007a00001147983 */ /* 0x002ea20000300800 */
[----:B------:R-:W2:Y:S02]  /*756c0*/  LDL.LU R21, [R1+0x7a4] ;  /* 0x0007a40001157983 */ /* 0x000ea40000300800 */
[----:B----4-:R-:W4:Y:S02]  /*756d0*/  LDL.LU R22, [R1+0x7a8] ;  /* 0x0007a80001167983 */ /* 0x010f240000300800 */
[----:B------:R-:W4:Y:S01]  /*756e0*/  LDL.LU R23, [R1+0x7ac] ;  /* 0x0007ac0001177983 */ /* 0x000f220000300800 */
[----:B------:R1:W-:Y:S01]  /*756f0*/  STL.64 [R1+0x270], R4 ;  /* 0x0002700401007387 */ /* 0x0003e20000100a00 */
[----:B------:R1:W-:Y:S03]  /*75700*/  STL.64 [R1+0x278], R6 ;  /* 0x0002780601007387 */ /* 0x0003e60000100a00 */
[----:B-1----:R-:W4:Y:S01]  /*75710*/  LDL.LU R4, [R1+0x790] ;  /* 0x0007900001047983 */ /* 0x002f220000300800 */
[----:B------:R-:W4:Y:S02]  /*75720*/  LDL.LU R5, [R1+0x794] ;  /* 0x0007940001057983 */ /* 0x000f240000300800 */
[----:B------:R-:W4:Y:S02]  /*75730*/  LDL.LU R6, [R1+0x798] ;  /* 0x0007980001067983 */ /* 0x000f240000300800 */
[----:B------:R-:W4:Y:S01]  /*75740*/  LDL.LU R7, [R1+0x79c] ;  /* 0x00079c0001077983 */ /* 0x000f220000300800 */
[----:B0-----:R-:W-:Y:S01]  /*75750*/  STL.64 [R1+0x3b28], R10 ;  /* 0x003b280a01007387 */ /* 0x001fe20000100a00 */
[----:B------:R0:W-:Y:S03]  /*75760*/  STL.64 [R1+0x3b20], R8 ;  /* 0x003b200801007387 */ /* 0x0001e60000100a00 */
[----:B0-----:R-:W4:Y:S01]  /*75770*/  LDL.LU R8, [R1+0x750] ;  /* 0x0007500001087983 */ /* 0x001f220000300800 */
[----:B------:R-:W4:Y:S02]  /*75780*/  LDL.LU R9, [R1+0x754] ;  /* 0x0007540001097983 */ /* 0x000f240000300800 */
[----:B------:R-:W4:Y:S02]  /*75790*/  LDL.LU R10, [R1+0x758] ;  /* 0x00075800010a7983 */ /* 0x000f240000300800 */
[----:B------:R-:W4:Y:S01]  /*757a0*/  LDL.LU R11, [R1+0x75c] ;  /* 0x00075c00010b7983 */ /* 0x000f220000300800 */
[C---:B---3--:R-:W-:Y:S11]  /*757b0*/  HMMA.16816.F32.BF16 R12, R48.reuse, R56, R12 ;  /* 0x00000038300c723c */ /* 0x048ff6000004180c */
[----:B------:R-:W-:Y:S11]  /*757c0*/  @!UPT UIADD3 URZ, URZ, URZ, URZ ;  /* 0x0000003f3f3ff290 */ /* 0x000ff6000fffe03f */
[----:B------:R-:W-:Y:S01]  /*757d0*/  @!UPT UIADD3 URZ, URZ, URZ, URZ ;  /* 0x0000003f3f3ff290 */ /* 0x000fe2000fffe03f */
[----:B------:R-:W-:Y:S01]  /*757e0*/  STL [R1+0x6c0], R12 ;  /* 0x0006c00c01007387 */ /* 0x000fe20000100800 */
[----:B------:R0:W-:Y:S02]  /*757f0*/  STL [R1+0x6cc], R15 ;  /* 0x0006cc0f01007387 */ /* 0x0001e40000100800 */
[----:B------:R-:W-:Y:S02]  /*75800*/  IMAD.MOV.U32 R43, RZ, RZ, R14 ;  /* 0x000000ffff2b7224 */ /* 0x000fe400078e000e */
[----:B------:R-:W-:Y:S01]  /*75810*/  IMAD.MOV.U32 R42, RZ, RZ, R13 ;  /* 0x000000ffff2a7224 */ /* 0x000fe200078e000d */
[----:B0-----:R-:W3:Y:S01]  /*75820*/  LDL.LU.64 R14, [R1+0x3c28] ;  /* 0x003c2800010e7983 */ /* 0x001ee20000300a00 */
[----:B------:R-:W3:Y:S02]  /*75830*/  LDL.LU.64 R12, [R1+0x3c20] ;  /* 0x003c2000010c7983 */ /* 0x000ee40000300a00 */
[----:B--2---:R-:W-:Y:S01]  /*75840*/  STL.64 [R1+0x3b78], R58 ;  /* 0x003b783a01007387 */ /* 0x004fe20000100a00 */
[----:B------:R0:W-:Y:S01]  /*75850*/  STL.64 [R1+0x3b70], R56 ;  /* 0x003b703801007387 */ /* 0x0001e20000100a00 */
[C---:B----4-:R-:W-:Y:S03]  /*75860*/  HMMA.16816.F32.BF16 R20, R48.reuse, R16, R20 ;  /* 0x000000103014723c */ /* 0x050fe60000041814 */
[----:B0-----:R-:W2:Y:S01]  /*75870*/  LDL.LU R56, [R1+0x760] ;  /* 0x0007600001387983 */ /* 0x001ea20000300800 */
[----:B------:R-:W2:Y:S02]  /*75880*/  LDL.LU R57, [R1+0x764] ;  /* 0x0007640001397983 */ /* 0x000ea40000300800 */
[----:B------:R-:W2:Y:S02]  /*75890*/  LDL.LU R58, [R1+0x768] ;  /* 0x00076800013a7983 */ /* 0x000ea40000300800 */
[----:B------:R-:W2:Y:S01]  /*758a0*/  LDL.LU R59, [R1+0x76c] ;  /* 0x00076c00013b7983 */ /* 0x000ea20000300800 */
[----:B------:R-:W-:Y:S01]  /*758b0*/  STL [R1+0x3674], R43 ;  /* 0x0036742b01007387 */ /* 0x000fe20000100800 */
[----:B------:R-:W-:Y:S01]  /*758c0*/  STL [R1+0x3670], R42 ;  /* 0x0036702a01007387 */ /* 0x000fe20000100800 */
[C---:B---3--:R-:W-:Y:S11]  /*758d0*/  HMMA.16816.F32.BF16 R28, R48.reuse, R12, R28 ;  /* 0x0000000c301c723c */ /* 0x048ff6000004181c */
[----:B------:R-:W-:Y:S11]  /*758e0*/  @!UPT UIADD3 URZ, URZ, URZ, URZ ;  /* 0x0000003f3f3ff290 */ /* 0x000ff6000fffe03f */
[----:B------:R-:W-:Y:S01]  /*758f0*/  @!UPT UIADD3 URZ, URZ, URZ, URZ ;  /* 0x0000003f3f3ff290 */ /* 0x000fe2000fffe03f */
[----:B------:R-:W-:Y:S01]  /*75900*/  STL.64 [R1+0x6b0], R28 ;  /* 0x0006b01c01007387 */ /* 0x000fe20000100a00 */
[----:B------:R0:W-:Y:S03]  /*75910*/  STL.64 [R1+0x6b8], R30 ;  /* 0x0006b81e01007387 */ /* 0x0001e60000100a00 */
[----:B0-----:R-:W3:Y:S01]  /*75920*/  LDL.LU.64 R30, [R1+0x3c18] ;  /* 0x003c1800011e7983 */ /* 0x001ee20000300a00 */
[----:B------:R-:W4:Y:S02]  /*75930*/  LDL.LU.64 R28, [R1+0x3c10] ;  /* 0x003c1000011c7983 */ /* 0x000f240000300a00 */
[----:B------:R-:W-:Y:S02]  /*75940*/  STL.64 [R1+0x3b68], R14 ;  /* 0x003b680e01007387 */ /* 0x000fe40000100a00 */
[----:B------:R0:W-:Y:S02]  /*75950*/  STL.64 [R1+0x3b60], R12 ;  /* 0x003b600c01007387 */ /* 0x0001e40000100a00 */
[----:B0-----:R-:W4:Y:S01]  /*75960*/  LDL.LU R12, [R1+0x770] ;  /* 0x00077000010c7983 */ /* 0x001f220000300800 */
[----:B------:R-:W4:Y:S02]  /*75970*/  LDL.LU R13, [R1+0x774] ;  /* 0x00077400010d7983 */ /* 0x000f240000300800 */
[----:B------:R-:W4:Y:S02]  /*75980*/  LDL.LU R14, [R1+0x778] ;  /* 0x00077800010e7983 */ /* 0x000f240000300800 */
[----:B------:R-:W4:Y:S01]  /*75990*/  LDL.LU R15, [R1+0x77c] ;  /* 0x00077c00010f7983 */ /* 0x000f220000300800 */
        /* <DEDUP_REMOVED lines=10> */
[C---:B------:R-:W-:Y:S08]  /*75a40*/  HMMA.16816.F32.BF16 R8, R48.reuse, R36, R8 ;  /* 0x000000243008723c */ /* 0x040ff00000041808 */
[C---:B----4-:R-:W-:Y:S08]  /*75a50*/  HMMA.16816.F32.BF16 R12, R48.reuse, R28, R12 ;  /* 0x0000001c300c723c */ /* 0x050ff0000004180c */
[C---:B--2---:R-:W-:Y:S08]  /*75a60*/  HMMA.16816.F32.BF16 R4, R48.reuse, R20, R4 ;  /* 0x000000143004723c */ /* 0x044ff00000041804 */
[C---:B---3--:R-:W-:Y:S11]  /*75a70*/  HMMA.16816.F32.BF16 R16, R48.reuse, R24, R16 ;  /* 0x000000183010723c */ /* 0x048ff60000041810 */
[----:B------:R-:W-:Y:S04]  /*75a80*/  @!UPT UIADD3 URZ, URZ, URZ, URZ ;  /* 0x0000003f3f3ff290 */ /* 0x000fe8000fffe03f */
[----:B------:R-:W-:Y:S01]  /*75a90*/  STL.64 [R1+0x690], R4 ;  /* 0x0006900401007387 */ /* 0x000fe20000100a00 */
[----:B------:R0:W-:Y:S02]  /*75aa0*/  STL.64 [R1+0x698], R6 ;  /* 0x0006980601007387 */ /* 0x0001e40000100a00 */
[----:B------:R-:W-:Y:S02]  /*75ab0*/  IMAD.MOV.U32 R43, RZ, RZ, R14 ;  /* 0x000000ffff2b7224 */ /* 0x000fe400078e000e */
[----:B------:R-:W-:Y:S01]  /*75ac0*/  IMAD.MOV.U32 R42, RZ, RZ, R15 ;  /* 0x000000ffff2a7224 */ /* 0x000fe200078e000f */
[----:B0-----:R-:W2:Y:S01]  /*75ad0*/  LDL.LU.64 R6, [R1+0x3bf8] ;  /* 0x003bf80001067983 */ /* 0x001ea20000300a00 */
[----:B------:R-:W2:Y:S02]  /*75ae0*/  LDL.LU.64 R4, [R1+0x3bf0] ;  /* 0x003bf00001047983 */ /* 0x000ea40000300a00 */
[----:B------:R-:W-:Y:S02]  /*75af0*/  STL.64 [R1+0x3b98], R22 ;  /* 0x003b981601007387 */ /* 0x000fe40000100a00 */
[----:B------:R-:W-:Y:S01]  /*75b00*/  STL.64 [R1+0x3b90], R20 ;  /* 0x003b901401007387 */ /* 0x000fe20000100a00 */
[----:B------:R-:W-:Y:S01]  /*75b10*/  STL.64 [R1+0x3ba8], R26 ;  /* 0x003ba81a01007387 */ /* 0x000fe20000100a00 */
[----:B------:R-:W-:Y:S02]  /*75b20*/  STL.64 [R1+0x3ba0], R24 ;  /* 0x003ba01801007387 */ /* 0x000fe40000100a00 */
[----:B------:R-:W-:Y:S02]  /*75b30*/  STL.64 [R1+0x680], R16 ;  /* 0x0006801001007387 */ /* 0x000fe40000100a00 */
[----:B------:R-:W-:Y:S01]  /*75b40*/  STL.64 [R1+0x688], R18 ;  /* 0x0006881201007387 */ /* 0x000fe20000100a00 */
[----:B------:R0:W-:Y:S02]  /*75b50*/  STL.64 [R1+0x670], R12 ;  /* 0x0006700c01007387 */ /* 0x0001e40000100a00 */
[----:B0-----:R-:W-:Y:S02]  /*75b60*/  HMMA.16816.F32.BF16 R12, R48, R32, R56 ;  /* 0x00000020300c723c */ /* 0x001fe40000041838 */
[----:B------:R-:W-:Y:S01]  /*75b70*/  STL.64 [R1+0x3bb8], R30 ;  /* 0x003bb81e01007387 */ /* 0x000fe20000100a00 */
[----:B------:R-:W-:Y:S02]  /*75b80*/  STL.64 [R1+0x3bb0], R28 ;  /* 0x003bb01c01007387 */ /* 0x000fe40000100a00 */
[----:B------:R-:W-:Y:S02]  /*75b90*/  STL.64 [R1+0x3b58], R34 ;  /* 0x003b582201007387 */ /* 0x000fe40000100a00 */
[----:B------:R-:W-:Y:S11]  /*75ba0*/  STL.64 [R1+0x3b50], R32 ;  /* 0x003b502001007387 */ /* 0x000ff60000100a00 */
[----:B------:R-:W-:Y:S05]  /*75bb0*/  @!UPT UIADD3 URZ, URZ, URZ, URZ ;  /* 0x0000003f3f3ff290 */ /* 0x000fea000fffe03f */
[----:B------:R0:W-:Y:S01]  /*75bc0*/  STL.64 [R1+0x660], R12 ;  /* 0x0006600c01007387 */ /* 0x0001e20000100a00 */
[----:B------:R1:W-:Y:S02]  /*75bd0*/  STL.64 [R1+0x668], R14 ;  /* 0x0006680e01007387 */ /* 0x0003e40000100a00 */
[----:B------:R-:W3:Y:S02]  /*75be0*/  LDL.LU R20, [R1+0x450] ;  /* 0x0004500001147983 */ /* 0x000ee40000300800 */
[----:B------:R-:W-:Y:S01]  /*75bf0*/  STL.64 [R1+0x650], R8 ;  /* 0x0006500801007387 */ /* 0x000fe20000100a00 */
[----:B------:R-:W-:Y:S01]  /*75c00*/  STL.64 [R1+0x658], R10 ;  /* 0x0006580a01007387 */ /* 0x000fe20000100a00 */
[----:B------:R-:W3:Y:S02]  /*75c10*/  LDL.LU R21, [R1+0x454] ;  /* 0x0004540001157983 */ /* 0x000ee40000300800 */
[----:B------:R-:W4:Y:S02]  /*75c20*/  LDL.LU R22, [R1+0x458] ;  /* 0x0004580001167983 */ /* 0x000f240000300800 */
[----:B------:R-:W4:Y:S01]  /*75c30*/  LDL.LU R23, [R1+0x45c] ;  /* 0x00045c0001177983 */ /* 0x000f220000300800 */
[----:B0-----:R-:W2:Y:S01]  /*75c40*/  LDL.LU R12, [R1+0x1e0] ;  /* 0x0001e000010c7983 */ /* 0x001ea20000300800 */
[----:B------:R-:W2:Y:S02]  /*75c50*/  LDL.LU R13, [R1+0x1e4] ;  /* 0x0001e400010d7983 */ /* 0x000ea40000300800 */
[----:B-1----:R-:W2:Y:S02]  /*75c60*/  LDL.LU R14, [R1+0x1e8] ;  /* 0x0001e800010e7983 */ /* 0x002ea40000300800 */
[----:B------:R-:W2:Y:S01]  /*75c70*/  LDL.LU R15, [R1+0x1ec] ;  /* 0x0001ec00010f7983 */ /* 0x000ea20000300800 */
[----:B----4-:R-:W-:Y:S01]  /*75c80*/  STL.64 [R1+0x3bc8], R22 ;  /* 0x003bc81601007387 */ /* 0x010fe20000100a00 */
[----:B---3--:R0:W-:Y:S03]  /*75c90*/  STL.64 [R1+0x3bc0], R20 ;  /* 0x003bc01401007387 */ /* 0x0081e60000100a00 */
[----:B0-----:R-:W3:Y:S01]  /*75ca0*/  LDL.LU R20, [R1+0x470] ;  /* 0x0004700001147983 */ /* 0x001ee20000300800 */
[----:B------:R-:W3:Y:S02]  /*75cb0*/  LDL.LU R21, [R1+0x474] ;  /* 0x0004740001157983 */ /* 0x000ee40000300800 */
[----:B------:R-:W4:Y:S02]  /*75cc0*/  LDL.LU R22, [R1+0x478] ;  /* 0x0004780001167983 */ /* 0x000f240000300800 */
[----:B------:R-:W4:Y:S01]  /*75cd0*/  LDL.LU R23, [R1+0x47c] ;  /* 0x00047c0001177983 */ /* 0x000f220000300800 */
[----:B------:R-:W2:Y:S01]  /*75ce0*/  LDL.LU R8, [R1+0x480] ;  /* 0x0004800001087983 */ /* 0x000ea20000300800 */
[----:B------:R-:W2:Y:S02]  /*75cf0*/  LDL.LU R9, [R1+0x484] ;  /* 0x0004840001097983 */ /* 0x000ea40000300800 */
[----:B------:R-:W2:Y:S02]  /*75d00*/  LDL.LU R10, [R1+0x488] ;  /* 0x00048800010a7983 */ /* 0x000ea40000300800 */
[----:B------:R-:W2:Y:S02]  /*75d10*/  LDL.LU R11, [R1+0x48c] ;  /* 0x00048c00010b7983 */ /* 0x000ea40000300800 */
[----:B--2---:R-:W-:Y:S01]  /*75d20*/  STL.64 [R1+0x3be8], R10 ;  /* 0x003be80a01007387 */ /* 0x004fe20000100a00 */
[----:B------:R0:W-:Y:S03]  /*75d30*/  STL.64 [R1+0x3be0], R8 ;  /* 0x003be00801007387 */ /* 0x0001e60000100a00 */
[----:B0-----:R-:W2:Y:S01]  /*75d40*/  LDL.LU R8, [R1+0x590] ;  /* 0x0005900001087983 */ /* 0x001ea20000300800 */
[----:B------:R-:W2:Y:S02]  /*75d50*/  LDL.LU R9, [R1+0x594] ;  /* 0x0005940001097983 */ /* 0x000ea40000300800 */
[----:B------:R-:W2:Y:S02]  /*75d60*/  LDL.LU R10, [R1+0x598] ;  /* 0x00059800010a7983 */ /* 0x000ea40000300800 */
[----:B------:R-:W2:Y:S01]  /*75d70*/  LDL.LU R11, [R1+0x59c] ;  /* 0x00059c00010b7983 */ /* 0x000ea20000300800 */
[----:B----4-:R-:W-:Y:S01]  /*75d80*/  STL.64 [R1+0x3bd8], R22 ;  /* 0x003bd81601007387 */ /* 0x010fe20000100a00 */
[----:B---3--:R0:W-:Y:S02]  /*75d90*/  STL.64 [R1+0x3bd0], R20 ;  /* 0x003bd01401007387 */ /* 0x0081e40000100a00 */
[----:B------:R-:W3:Y:S01]  /*75da0*/  LDL.64 R28, [R1+0x30] ;  /* 0x00003000011c7983 */ /* 0x000ee20000100a00 */
[----:B0-----:R-:W4:Y:S01]  /*75db0*/  LDL.64 R20, [R1+0x40] ;  /* 0x0000400001147983 */ /* 0x001f220000100a00 */
[----:B------:R-:W3:Y:S02]  /*75dc0*/  LDL.LU R32, [R1+0x460] ;  /* 0x0004600001207983 */ /* 0x000ee40000300800 */
[----:B------:R-:W3:Y:S02]  /*75dd0*/  LDL.LU R33, [R1+0x464] ;  /* 0x0004640001217983 */ /* 0x000ee40000300800 */
[----:B------:R-:W3:Y:S01]  /*75de0*/  LDL.LU R34, [R1+0x468] ;  /* 0x0004680001227983 */ /* 0x000ee20000300800 */
[----:B------:R-:W3:Y:S01]  /*75df0*/  LDL.LU R35, [R1+0x46c] ;  /* 0x00046c0001237983 */ /* 0x000ee20000300800 */
[----:B------:R-:W3:Y:S02]  /*75e00*/  LDL.64 R24, [R1+0x20] ;  /* 0x0000200001187983 */ /* 0x000ee40000100a00 */
[----:B------:R-:W3:Y:S02]  /*75e10*/  LDL.64 R16, [R1+0x10] ;  /* 0x0000100001107983 */ /* 0x000ee40000100a00 */
        /* <DEDUP_REMOVED lines=9> */
[----:B------:R-:W3:Y:S01]  /*75eb0*/  LDL.LU R39, [R1+0x74c] ;  /* 0x00074c0001277983 */ /* 0x000ee20000300800 */
[----:B--2---:R-:W-:Y:S08]  /*75ec0*/  HMMA.16816.F32.BF16 R8, R4, R52, R8 ;  /* 0x000000340408723c */ /* 0x004ff00000041808 */
[C---:B---3--:R-:W-:Y:S11]  /*75ed0*/  HMMA.16816.F32.BF16 R36, R48.reuse, R40, R36 ;  /* 0x000000283024723c */ /* 0x048ff60000041824 */
[----:B------:R-:W-:Y:S11]  /*75ee0*/  @!UPT UIADD3 URZ, URZ, URZ, URZ ;  /* 0x0000003f3f3ff290 */ /* 0x000ff6000fffe03f */
[----:B------:R-:W-:Y:S01]  /*75ef0*/  @!UPT UIADD3 URZ, URZ, URZ, URZ ;  /* 0x0000003f3f3ff290 */ /* 0x000fe2000fffe03f */
[----:B------:R-:W-:Y:S01]  /*75f00*/  STL.64 [R1+0x640], R36 ;  /* 0x0006402401007387 */ /* 0x000fe20000100a00 */
[----:B------:R0:W-:Y:S02]  /*75f10*/  STL.64 [R1+0x648], R38 ;  /* 0x0006482601007387 */ /* 0x0001e40000100a00 */
[----:B0-----:R-:W-:Y:S01]  /*75f20*/  HMMA.16816.F32.BF16 R36, R48, R44, R12 ;  /* 0x0000002c3024723c */ /* 0x001fe2000004180c */
[----:B------:R-:W2:Y:S01]  /*75f30*/  LDL.64 R48, [R1] ;  /* 0x0000000001307983 */ /* 0x000ea20000100a00 */
[----:B------:R-:W3:Y:S11]  /*75f40*/  LDL.LU R12, [R1+0xa50] ;  /* 0x000a5000010c7983 */ /* 0x000ef60000300800 */
[----:B------:R-:W-:Y:S10]  /*75f50*/  @!UPT UIADD3 URZ, URZ, URZ, URZ ;  /* 0x0000003f3f3ff290 */ /* 0x000ff4000fffe03f */
        /* <DEDUP_REMOVED lines=11> */
[----:B0-----:R-:W2:Y:S01]  /*76010*/  LDL.LU R44, [R1+0xa30] ;  /* 0x000a3000012c7983 */ /* 0x001ea20000300800 */
[----:B------:R-:W2:Y:S02]  /*76020*/  LDL.LU R45, [R1+0xa34] ;  /* 0x000a3400012d7983 */ /* 0x000ea40000300800 */
[----:B------:R-:W2:Y:S02]  /*76030*/  LDL.LU R46, [R1+0xa38] ;  /* 0x000a3800012e7983 */ /* 0x000ea40000300800 */
[----:B------:R-:W2:Y:S01]  /*76040*/  LDL.LU R47, [R1+0xa3c] ;  /* 0x000a3c00012f7983 */ /* 0x000ea20000300800 */
[----:B------:R-:W-:Y:S01]  /*76050*/  STL.64 [R1+0x4a0], R8 ;  /* 0x0004a00801007387 */ /* 0x000fe20000100a00 */
[----:B------:R0:W-:Y:S03]  /*76060*/  STL.64 [R1+0x4a8], R10 ;  /* 0x0004a80a01007387 */ /* 0x0001e60000100a00 */
[----:B0-----:R-:W4:Y:S01]  /*76070*/  LDL.LU.64 R10, [R1+0x3be8] ;  /* 0x003be800010a7983 */ /* 0x001f220000300a00 */
[----:B------:R-:W4:Y:S02]  /*76080*/  LDL.LU.64 R8, [R1+0x3be0] ;  /* 0x003be00001087983 */ /* 0x000f240000300a00 */
[C---:B----4-:R-:W-:Y:S11]  /*76090*/  HMMA.16816.F32.BF16 R8, R4.reuse, R20, R8 ;  /* 0x000000140408723c */ /* 0x050ff60000041808 */
[----:B------:R-:W-:Y:S11]  /*760a0*/  @!UPT UIADD3 URZ, URZ, URZ, URZ ;  /* 0x0000003f3f3ff290 */ /* 0x000ff6000fffe03f */
[----:B------:R-:W-:Y:S01]  /*760b0*/  @!UPT UIADD3 URZ, URZ, URZ, URZ ;  /* 0x0000003f3f3ff290 */ /* 0x000fe2000fffe03f */
[----:B------:R0:W-:Y:S01]  /*760c0*/  STL.64 [R1+0x490], R8 ;  /* 0x0004900801007387 */ /* 0x0001e20000100a00 */
[----:B------:R-:W-:Y:S02]  /*760d0*/  STL.64 [R1+0x498], R10 ;  /* 0x0004980a01007387 */ /* 0x000fe40000100a00 */
[----:B------:R-:W4:Y:S02]  /*760e0*/  LDL.LU.64 R22, [R1+0x3bd8] ;  /* 0x003bd80001167983 */ /* 0x000f240000300a00 */
[----:B0-----:R-:W-:Y:S02]  /*760f0*/  IMAD.MOV.U32 R9, RZ, RZ, R20 ;  /* 0x000000ffff097224 */ /* 0x001fe400078e0014 */
[----:B------:R-:W-:Y:S02]  /*76100*/  IMAD.MOV.U32 R8, RZ, RZ, R21 ;  /* 0x000000ffff087224 */ /* 0x000fe400078e0015 */
[----:B------:R-:W4:Y:S02]  /*76110*/  LDL.LU.64 R20, [R1+0x3bd0] ;  /* 0x003bd00001147983 */ /* 0x000f240000300a00 */
[C---:B----4-:R-:W-:Y:S11]  /*76120*/  HMMA.16816.F32.BF16 R20, R4.reuse, R28, R20 ;  /* 0x0000001c0414723c */ /* 0x050ff60000041814 */
[----:B------:R-:W-:Y:S11]  /*76130*/  @!UPT UIADD3 URZ, URZ, URZ, URZ ;  /* 0x0000003f3f3ff290 */ /* 0x000ff6000fffe03f */
[----:B------:R-:W-:Y:S01]  /*76140*/  @!UPT UIADD3 URZ, URZ, URZ, URZ ;  /* 0x0000003f3f3ff290 */ /* 0x000fe2000fffe03f */
[----:B------:R-:W-:Y:S01]  /*76150*/  STL.64 [R1+0x480], R20 ;  /* 0x0004801401007387 */ /* 0x000fe20000100a00 */
[----:B------:R0:W-:Y:S03]  /*76160*/  STL.64 [R1+0x488], R22 ;  /* 0x0004881601007387 */ /* 0x0001e60000100a00 */
[----:B0-----:R-:W4:Y:S01]  /*76170*/  LDL.LU.64 R22, [R1+0x3bc8] ;  /* 0x003bc80001167983 */ /* 0x001f220000300a00 */
[----:B------:R-:W4:Y:S01]  /*76180*/  LDL.LU.64 R20, [R1+0x3bc0] ;  /* 0x003bc00001147983 */ /* 0x000f220000300a00 */
[C---:B------:R-:W-:Y:S08]  /*76190*/  HMMA.16816.F32.BF16 R32, R4.reuse, R24, R32 ;  /* 0x000000180420723c */ /* 0x040ff00000041820 */
[----:B--2---:R-:W-:Y:S01]  /*761a0*/  HMMA.16816.F32.BF16 R56, R4, R48, R56 ;  /* 0x000000300438723c */ /* 0x004fe20000041838 */
[----:B------:R-:W-:-:S02]  /*761b0*/  IMAD.MOV.U32 R11, RZ, RZ, R28 ;  /* 0x000000ffff0b7224 */ /* 0x000fc400078e001c */
[----:B------:R-:W-:Y:S01]  /*761c0*/  IMAD.MOV.U32 R10, RZ, RZ, R29 ;  /* 0x000000ffff0a7224 */ /* 0x000fe200078e001d */
[----:B------:R-:W2:Y:S01]  /*761d0*/  LDL.LU.64 R30, [R1+0x3bb8] ;  /* 0x003bb800011e7983 */ /* 0x000ea20000300a00 */
[----:B------:R-:W2:Y:S10]  /*761e0*/  LDL.LU.64 R28, [R1+0x3bb0] ;  /* 0x003bb000011c7983 */ /* 0x000eb40000300a00 */
[----:B------:R0:W-:Y:S01]  /*761f0*/  STL.64 [R1+0x470], R32 ;  /* 0x0004702001007387 */ /* 0x0001e20000100a00 */
[----:B------:R1:W-:Y:S02]  /*76200*/  STL.64 [R1+0x478], R34 ;  /* 0x0004782201007387 */ /* 0x0003e40000100a00 */
[----:B------:R-:W2:Y:S02]  /*76210*/  LDL.LU.64 R26, [R1+0x3ba8] ;  /* 0x003ba800011a7983 */ /* 0x000ea40000300a00 */
[----:B0-----:R-:W-:-:S02]  /*76220*/  IMAD.MOV.U32 R33, RZ, RZ, R24 ;  /* 0x000000ffff217224 */ /* 0x001fc400078e0018 */
[----:B------:R-:W-:Y:S02]  /*76230*/  IMAD.MOV.U32 R32, RZ, RZ, R25 ;  /* 0x000000ffff207224 */ /* 0x000fe400078e0019 */
[----:B------:R-:W2:Y:S01]  /*76240*/  LDL.LU.64 R24, [R1+0x3ba0] ;  /* 0x003ba00001187983 */ /* 0x000ea20000300a00 */
[----:B-1----:R-:W-:Y:S02]  /*76250*/  IMAD.MOV.U32 R35, RZ, RZ, R16 ;  /* 0x000000ffff237224 */ /* 0x002fe400078e0010 */
[----:B------:R-:W-:Y:S01]  /*76260*/  IMAD.MOV.U32 R34, RZ, RZ, R17 ;  /* 0x000000ffff227224 */ /* 0x000fe200078e0011 */
[----:B----4-:R-:W-:Y:S11]  /*76270*/  HMMA.16816.F32.BF16 R20, R4, R16, R20 ;  /* 0x000000100414723c */ /* 0x010ff60000041814 */
[----:B------:R-:W-:Y:S11]  /*76280*/  @!UPT UIADD3 URZ, URZ, URZ, URZ ;  /* 0x0000003f3f3ff290 */ /* 0x000ff6000fffe03f */
[----:B------:R-:W-:Y:S01]  /*76290*/  @!UPT UIADD3 URZ, URZ, URZ, URZ ;  /* 0x0000003f3f3ff290 */ /* 0x000fe2000fffe03f */
[----:B------:R-:W-:Y:S01]  /*762a0*/  STL.64 [R1+0x460], R20 ;  /* 0x0004601401007387 */ /* 0x000fe20000100a00 */
[----:B------:R0:W-:Y:S03]  /*762b0*/  STL.64 [R1+0x468], R22 ;  /* 0x0004681601007387 */ /* 0x0001e60000100a00 */
[----:B0-----:R-:W4:Y:S01]  /*762c0*/  LDL.LU.64 R22, [R1+0x3b98] ;  /* 0x003b980001167983 */ /* 0x001f220000300a00 */
[----:B------:R-:W2:Y:S02]  /*762d0*/  LDL.LU.64 R20, [R1+0x3b90] ;  /* 0x003b900001147983 */ /* 0x000ea40000300a00 */
[----:B------:R-:W2:Y:S02]  /*762e0*/  LDL.LU.64 R18, [R1+0x3b88] ;  /* 0x003b880001127983 */ /* 0x000ea40000300a00 */
[----:B------:R-:W2:Y:S01]  /*762f0*/  LDL.LU.64 R16, [R1+0x3b80] ;  /* 0x003b800001107983 */ /* 0x000ea20000300a00 */
[----:B------:R-:W-:Y:S01]  /*76300*/  STL.64 [R1+0x450], R56 ;  /* 0x0004503801007387 */ /* 0x000fe20000100a00 */
[----:B------:R0:W-:Y:S03]  /*76310*/  STL.64 [R1+0x458], R58 ;  /* 0x0004583a01007387 */ /* 0x0001e60000100a00 */
[----:B0-----:R-:W2:Y:S01]  /*76320*/  LDL.LU.64 R58, [R1+0x3b78] ;  /* 0x003b7800013a7983 */ /* 0x001ea20000300a00 */
[----:B------:R-:W3:Y:S02]  /*76330*/  LDL.LU.64 R56, [R1+0x3b70] ;  /* 0x003b700001387983 */ /* 0x000ee40000300a00 */
[----:B------:R-:W-:-:S02]  /*76340*/  IMAD.MOV.U32 R2, RZ, RZ, R48 ;  /* 0x000000ffff027224 */ /* 0x000fc400078e0030 */
[----:B------:R-:W-:Y:S02]  /*76350*/  IMAD.MOV.U32 R54, RZ, RZ, R49 ;  /* 0x000000ffff367224 */ /* 0x000fe400078e0031 */
[----:B------:R-:W0:Y:S04]  /*76360*/  LDSM.16.MT88.4 R48, [R3+0x6000] ;  /* 0x006000000330783b */ /* 0x000e280000004200 */
        /* <DEDUP_REMOVED lines=9> */
[----:B------:R-:W-:Y:S01]  /*76400*/  STL.64 [R1+0x7d0], R12 ;  /* 0x0007d00c01007387 */ /* 0x000fe20000100a00 */
[----:B------:R0:W-:Y:S03]  /*76410*/  STL.64 [R1+0x7d8], R14 ;  /* 0x0007d80e01007387 */ /* 0x0001e60000100a00 */
[----:B0-----:R-:W3:Y:S01]  /*76420*/  LDL.LU.64 R14, [R1+0x3b68] ;  /* 0x003b6800010e7983 */ /* 0x001ee20000300a00 */
[----:B------:R-:W4:Y:S02]  /*76430*/  LDL.LU.64 R12, [R1+0x3b60] ;  /* 0x003b6000010c7983 */ /* 0x000f240000300a00 */
[----:B--2---:R-:W-:Y:S02]  /*76440*/  STL.64 [R1+0x3ab8], R58 ;  /* 0x003ab83a01007387 */ /* 0x004fe40000100a00 */
[----:B------:R-:W-:Y:S01]  /*76450*/  STL.64 [R1+0x3ab0], R56 ;  /* 0x003ab03801007387 */ /* 0x000fe20000100a00 */
[C---:B----4-:R-:W-:Y:S01]  /*76460*/  HMMA.16816.F32.BF16 R48, R4.reuse, R12, R48 ;  /* 0x0000000c0430723c */ /* 0x050fe20000041830 */
[----:B---3--:R-:W-:Y:S01]  /*76470*/  STL.64 [R1+0x3aa8], R14 ;  /* 0x003aa80e01007387 */ /* 0x008fe20000100a00 */
[----:B------:R0:W-:Y:S06]  /*76480*/  STL.64 [R1+0x3aa0], R12 ;  /* 0x003aa00c01007387 */ /* 0x0001ec0000100a00 */
[C---:B0-----:R-:W-:Y:S11]  /*76490*/  HMMA.16816.F32.BF16 R12, R4.reuse, R16, R44 ;  /* 0x00000010040c723c */ /* 0x041ff6000004182c */
[----:B------:R-:W-:Y:S04]  /*764a0*/  @!UPT UIADD3 URZ, URZ, URZ, URZ ;  /* 0x0000003f3f3ff290 */ /* 0x000fe8000fffe03f */
[----:B------:R-:W-:Y:S01]  /*764b0*/  STL.64 [R1+0x7c0], R48 ;  /* 0x0007c03001007387 */ /* 0x000fe20000100a00 */
[----:B------:R-:W-:Y:S02]  /*764c0*/  STL.64 [R1+0x7c8], R50 ;  /* 0x0007c83201007387 */ /* 0x000fe40000100a00 */
[----:B------:R-:W-:Y:S02]  /*764d0*/  STL.64 [R1+0x3a98], R18 ;  /* 0x003a981201007387 */ /* 0x000fe40000100a00 */
[----:B------:R-:W-:Y:S03]  /*764e0*/  STL.64 [R1+0x3a90], R16 ;  /* 0x003a901001007387 */ /* 0x000fe60000100a00 */
[----:B------:R-:W-:Y:S01]  /*764f0*/  STL.64 [R1+0x7b0], R12 ;  /* 0x0007b00c01007387 */ /* 0x000fe20000100a00 */
[----:B------:R0:W-:Y:S02]  /*76500*/  STL.64 [R1+0x7b8], R14 ;  /* 0x0007b80e01007387 */ /* 0x0001e40000100a00 */
[----:B------:R-:W2:Y:S02]  /*76510*/  LDL R55, [R1+0x2f68] ;  /* 0x002f680001377983 */ /* 0x000ea40000100800 */
[----:B------:R-:W3:Y:S01]  /*76520*/  LDL.LU R56, [R1+0x180] ;  /* 0x0001800001387983 */ /* 0x000ee20000300800 */
[----:B0-----:R-:W-:Y:S11]  /*76530*/  HMMA.16816.F32.BF16 R12, R4, R20, R36 ;  /* 0x00000014040c723c */ /* 0x001ff60000041824 */
[----:B------:R-:W-:Y:S11]  /*76540*/  @!UPT UIADD3 URZ, URZ, URZ, URZ ;  /* 0x0000003f3f3ff290 */ /* 0x000ff6000fffe03f */
[----:B------:R-:W-:Y:S01]  /*76550*/  @!UPT UIADD3 URZ, URZ, URZ, URZ ;  /* 0x0000003f3f3ff290 */ /* 0x000fe2000fffe03f */
[----:B------:R-:W-:Y:S01]  /*76560*/  STL.64 [R1+0x7a0], R12 ;  /* 0x0007a00c01007387 */ /* 0x000fe20000100a00 */
[----:B------:R-:W-:Y:S02]  /*76570*/  STL.64 [R1+0x7a8], R14 ;  /* 0x0007a80e01007387 */ /* 0x000fe40000100a00 */
[----:B------:R-:W3:Y:S02]  /*76580*/  LDL.LU R57, [R1+0x184] ;  /* 0x0001840001397983 */ /* 0x000ee40000300800 */
[----:B------:R-:W4:Y:S01]  /*76590*/  LDL.LU R58, [R1+0x188] ;  /* 0x00018800013a7983 */ /* 0x000f220000300800 */
[----:B------:R-:W4:Y:S01]  /*765a0*/  LDL.LU R59, [R1+0x18c] ;  /* 0x00018c00013b7983 */ /* 0x000f220000300800 */
[----:B------:R-:W-:Y:S02]  /*765b0*/  IMAD.MOV.U32 R48, RZ, RZ, R33 ;  /* 0x000000ffff307224 */ /* 0x000fe400078e0021 */
[----:B------:R-:W-:Y:S01]  /*765c0*/  IMAD.MOV.U32 R49, RZ, RZ, R32 ;  /* 0x000000ffff317224 */ /* 0x000fe200078e0020 */
[----:B----4-:R-:W-:Y:S01]  /*765d0*/  STL.64 [R1+0x3ac8], R58 ;  /* 0x003ac83a01007387 */ /* 0x010fe20000100a00 */
[----:B---3--:R0:W-:Y:S02]  /*765e0*/  STL.64 [R1+0x3ac0], R56 ;  /* 0x003ac03801007387 */ /* 0x0081e40000100a00 */
[----:B0-----:R-:W-:-:S02]  /*765f0*/  IMAD.MOV.U32 R56, RZ, RZ, R35 ;  /* 0x000000ffff387224 */ /* 0x001fc400078e0023 */
[----:B------:R-:W-:-:S05]  /*76600*/  IMAD.MOV.U32 R57, RZ, RZ, R34 ;  /* 0x000000ffff397224 */ /* 0x000fca00078e0022 */
[----:B------:R0:W-:Y:S01]  /*76610*/  STL.64 [R1+0x3ae0], R56 ;  /* 0x003ae03801007387 */ /* 0x0001e20000100a00 */
[----:B------:R1:W-:Y:S03]  /*76620*/  STL.64 [R1+0x3ae8], R48 ;  /* 0x003ae83001007387 */ /* 0x0003e60000100a00 */
[----:B0-----:R-:W3:Y:S01]  /*76630*/  LDL.LU R56, [R1+0x1a0] ;  /* 0x0001a00001387983 */ /* 0x001ee20000300800 */
[----:B------:R-:W3:Y:S02]  /*76640*/  LDL.LU R57, [R1+0x1a4] ;  /* 0x0001a40001397983 */ /* 0x000ee40000300800 */
[----:B------:R-:W4:Y:S02]  /*76650*/  LDL.LU R58, [R1+0x1a8] ;  /* 0x0001a800013a7983 */ /* 0x000f240000300800 */
[----:B------:R-:W4:Y:S02]  /*76660*/  LDL.LU R59, [R1+0x1ac] ;  /* 0x0001ac00013b7983 */ /* 0x000f240000300800 */
[----:B-1----:R-:W-:-:S02]  /*76670*/  IMAD.MOV.U32 R48, RZ, RZ, R11 ;  /* 0x000000ffff307224 */ /* 0x002fc400078e000b */
[----:B------:R-:W-:Y:S01]  /*76680*/  IMAD.MOV.U32 R49, RZ, RZ, R10 ;  /* 0x000000ffff317224 */ /* 0x000fe200078e000a */
[----:B----4-:R-:W-:Y:S01]  /*76690*/  STL.64 [R1+0x3af8], R58 ;  /* 0x003af83a01007387 */ /* 0x010fe20000100a00 */
[----:B---3--:R0:W-:Y:S03]  /*766a0*/  STL.64 [R1+0x3af0], R56 ;  /* 0x003af03801007387 */ /* 0x0081e60000100a00 */
[----:B------:R1:W-:Y:S01]  /*766b0*/  STL.64 [R1+0x3b00], R48 ;  /* 0x003b003001007387 */ /* 0x0003e20000100a00 */
[----:B0-----:R-:W3:Y:S01]  /*766c0*/  LDL.LU R56, [R1+0x1b0] ;  /* 0x0001b00001387983 */ /* 0x001ee20000300800 */
[----:B------:R-:W3:Y:S02]  /*766d0*/  LDL.LU R57, [R1+0x1b4] ;  /* 0x0001b40001397983 */ /* 0x000ee40000300800 */
[----:B------:R-:W4:Y:S02]  /*766e0*/  LDL.LU R58, [R1+0x1b8] ;  /* 0x0001b800013a7983 */ /* 0x000f240000300800 */
[----:B------:R-:W4:Y:S01]  /*766f0*/  LDL.LU R59, [R1+0x1bc] ;  /* 0x0001bc00013b7983 */ /* 0x000f220000300800 */
[----:B------:R-:W2:Y:S01]  /*76700*/  LDL.LU R12, [R1+0xa10] ;  /* 0x000a1000010c7983 */ /* 0x000ea20000300800 */
        /* <DEDUP_REMOVED lines=14> */
[----:B------:R-:W3:Y:S02]  /*767f0*/  LDL.LU R35, [R1+0xa0c] ;  /* 0x000a0c0001237983 */ /* 0x000ee40000300800 */
[----:B-1----:R-:W-:-:S02]  /*76800*/  IMAD.MOV.U32 R49, RZ, RZ, R8 ;  /* 0x000000ffff317224 */ /* 0x002fc400078e0008 */
        /* <DEDUP_REMOVED lines=9> */
[C---:B--2---:R-:W-:Y:S01]  /*768a0*/  HMMA.16816.F32.BF16 R12, R4.reuse, R24, R12 ;  /* 0x00000018040c723c */ /* 0x044fe2000004180c */
[----:B----4-:R-:W-:Y:S01]  /*768b0*/  STL.64 [R1+0x3b10], R58 ;  /* 0x003b103a01007387 */ /* 0x010fe20000100a00 */
[----:B---3--:R0:W-:Y:S06]  /*768c0*/  STL.64 [R1+0x3b08], R56 ;  /* 0x003b083801007387 */ /* 0x0081ec0000100a00 */
[C---:B------:R-:W-:Y:S01]  /*768d0*/  HMMA.16816.F32.BF16 R32, R4.reuse, R28, R32 ;  /* 0x0000001c0420723c */ /* 0x040fe20000041820 */
[----:B0-----:R-:W2:Y:S01]  /*768e0*/  LDL.LU R56, [R1+0x1c0] ;  /* 0x0001c00001387983 */ /* 0x001ea20000300800 */
[----:B------:R-:W2:Y:S02]  /*768f0*/  LDL.LU R57, [R1+0x1c4] ;  /* 0x0001c40001397983 */ /* 0x000ea40000300800 */
[----:B------:R-:W2:Y:S02]  /*76900*/  LDL.LU R58, [R1+0x1c8] ;  /* 0x0001c800013a7983 */ /* 0x000ea40000300800 */
[----:B------:R-:W2:Y:S01]  /*76910*/  LDL.LU R59, [R1+0x1cc] ;  /* 0x0001cc00013b7983 */ /* 0x000ea20000300800 */
[----:B------:R-:W-:Y:S01]  /*76920*/  STL.64 [R1+0x3a88], R22 ;  /* 0x003a881601007387 */ /* 0x000fe20000100a00 */
[----:B------:R0:W-:Y:S03]  /*76930*/  STL.64 [R1+0x3a80], R20 ;  /* 0x003a801401007387 */ /* 0x0001e60000100a00 */
[----:B0-----:R-:W3:Y:S01]  /*76940*/  LDL.LU R20, [R1+0x1d0] ;  /* 0x0001d00001147983 */ /* 0x001ee20000300800 */
[----:B------:R-:W3:Y:S02]  /*76950*/  LDL.LU R21, [R1+0x1d4] ;  /* 0x0001d40001157983 */ /* 0x000ee40000300800 */
[----:B------:R-:W3:Y:S02]  /*76960*/  LDL.LU R22, [R1+0x1d8] ;  /* 0x0001d80001167983 */ /* 0x000ee40000300800 */
[----:B------:R-:W3:Y:S01]  /*76970*/  LDL.LU R23, [R1+0x1dc] ;  /* 0x0001dc0001177983 */ /* 0x000ee20000300800 */
[----:B------:R-:W-:Y:S01]  /*76980*/  STL.64 [R1+0x3ad8], R26 ;  /* 0x003ad81a01007387 */ /* 0x000fe20000100a00 */
[----:B------:R0:W-:Y:S02]  /*76990*/  STL.64 [R1+0x3ad0], R24 ;  /* 0x003ad01801007387 */ /* 0x0001e40000100a00 */
[----:B------:R1:W-:Y:S02]  /*769a0*/  STL.64 [R1+0x790], R12 ;  /* 0x0007900c01007387 */ /* 0x0003e40000100a00 */
[----:B------:R4:W-:Y:S01]  /*769b0*/  STL.64 [R1+0x798], R14 ;  /* 0x0007980e01007387 */ /* 0x0009e20000100a00 */
[----:B0-----:R-:W2:Y:S01]  /*769c0*/  LDL.LU R24, [R1+0x190] ;  /* 0x0001900001187983 */ /* 0x001ea20000300800 */
[----:B------:R-:W2:Y:S02]  /*769d0*/  LDL.LU R25, [R1+0x194] ;  /* 0x0001940001197983 */ /* 0x000ea40000300800 */
[----:B------:R-:W2:Y:S02]  /*769e0*/  LDL.LU R26, [R1+0x198] ;  /* 0x00019800011a7983 */ /* 0x000ea40000300800 */
[----:B------:R-:W2:Y:S01]  /*769f0*/  LDL.LU R27, [R1+0x19c] ;  /* 0x00019c00011b7983 */ /* 0x000ea20000300800 */
[----:B-1----:R-:W2:Y:S01]  /*76a00*/  LDL.LU R12, [R1+0x700] ;  /* 0x00070000010c7983 */ /* 0x002ea20000300800 */
[----:B------:R-:W2:Y:S02]  /*76a10*/  LDL.LU R13, [R1+0x704] ;  /* 0x00070400010d7983 */ /* 0x000ea40000300800 */
[----:B----4-:R-:W4:Y:S02]  /*76a20*/  LDL.LU R14, [R1+0x708] ;  /* 0x00070800010e7983 */ /* 0x010f240000300800 */
[----:B------:R-:W4:Y:S01]  /*76a30*/  LDL.LU R15, [R1+0x70c] ;  /* 0x00070c00010f7983 */ /* 0x000f220000300800 */
        /* <DEDUP_REMOVED lines=23> */
[----:B0-----:R-:W2:Y:S01]  /*76bb0*/  LDL.LU.64 R46, [R1+0x3b38] ;  /* 0x003b3800012e7983 */ /* 0x001ea20000300a00 */
[----:B------:R-:W2:Y:S02]  /*76bc0*/  LDL.LU.64 R44, [R1+0x3b30] ;  /* 0x003b3000012c7983 */ /* 0x000ea40000300a00 */
[----:B--2---:R-:W-:Y:S01]  /*76bd0*/  HMMA.16816.F32.BF16 R4, R4, R44, R8 ;  /* 0x0000002c0404723c */ /* 0x004fe20000041808 */
[----:B------:R-:W3:Y:S01]  /*76be0*/  LDL.LU.64 R10, [R1+0x3b28] ;  /* 0x003b2800010a7983 */ /* 0x000ee20000300a00 */
[----:B------:R-:W3:Y:S11]  /*76bf0*/  LDL.LU.64 R8, [R1+0x3b20] ;  /* 0x003b200001087983 */ /* 0x000ef60000300a00 */
[----:B------:R-:W-:Y:S10]  /*76c00*/  @!UPT UIADD3 URZ, URZ, URZ, URZ ;  /* 0x0000003f3f3ff290 */ /* 0x000ff4000fffe03f */
[----:B------:R0:W-:Y:S01]  /*76c10*/  STL.64 [R1+0x440], R4 ;  /* 0x0004400401007387 */ /* 0x0001e20000100a00 */
[----:B------:R-:W-:Y:S02]  /*76c20*/  STL.64 [R1+0x448], R6 ;  /* 0x0004480601007387 */ /* 0x000fe40000100a00 */
[----:B0-----:R-:W-:Y:S02]  /*76c30*/  IMAD.MOV.U32 R4, RZ, RZ, R2 ;  /* 0x000000ffff047224 */ /* 0x001fe400078e0002 */
[----:B------:R-:W2:Y:S01]  /*76c40*/  LDL.LU R2, [R1+0x3b18] ;  /* 0x003b180001027983 */ /* 0x000ea20000300800 */
[C---:B---3--:R-:W-:Y:S08]  /*76c50*/  HMMA.16816.F32.BF16 R20, R8.reuse, R52, R20 ;  /* 0x000000340814723c */ /* 0x048ff00000041814 */
[C---:B------:R-:W-:Y:S11]  /*76c60*/  HMMA.16816.F32.BF16 R48, R8.reuse, R48, R56 ;  /* 0x000000300830723c */ /* 0x040ff60000041838 */
[----:B------:R-:W-:Y:S04]  /*76c70*/  @!UPT UIADD3 URZ, URZ, URZ, URZ ;  /* 0x0000003f3f3ff290 */ /* 0x000fe8000fffe03f */
[----:B------:R0:W-:Y:S01]  /*76c80*/  STL.64 [R1+0x250], R20 ;  /* 0x0002501401007387 */ /* 0x0001e20000100a00 */
[----:B------:R1:W-:Y:S03]  /*76c90*/  STL.64 [R1+0x258], R22 ;  /* 0x0002581601007387 */ /* 0x0003e60000100a00 */
[----:B0-----:R-:W3:Y:S01]  /*76ca0*/  LDL.LU R20, [R1+0x6e0] ;  /* 0x0006e00001147983 */ /* 0x001ee20000300800 */
[----:B------:R-:W3:Y:S02]  /*76cb0*/  LDL.LU R21, [R1+0x6e4] ;  /* 0x0006e40001157983 */ /* 0x000ee40000300800 */
[----:B-1----:R-:W3:Y:S02]  /*76cc0*/  LDL.LU R22, [R1+0x6e8] ;  /* 0x0006e80001167983 */ /* 0x002ee40000300800 */
[----:B------:R-:W3:Y:S01]  /*76cd0*/  LDL.LU R23, [R1+0x6ec] ;  /* 0x0006ec0001177983 */ /* 0x000ee20000300800 */
[----:B------:R-:W2:Y:S01]  /*76ce0*/  LDL.LU.64 R58, [R1+0x3b10] ;  /* 0x003b1000013a7983 */ /* 0x000ea20000300a00 */
[----:B------:R-:W2:Y:S02]  /*76cf0*/  LDL.LU.64 R56, [R1+0x3b08] ;  /* 0x003b080001387983 */ /* 0x000ea40000300a00 */
[----:B------:R0:W-:Y:S02]  /*76d00*/  STL.64 [R1+0x240], R48 ;  /* 0x0002403001007387 */ /* 0x0001e40000100a00 */
[----:B------:R2:W-:Y:S01]  /*76d10*/  STL.64 [R1+0x248], R50 ;  /* 0x0002483201007387 */ /* 0x0005e20000100a00 */
        /* <DEDUP_REMOVED lines=17> */
[----:B--2---:R-:W-:Y:S01]  /*76e30*/  HMMA.16816.F32.BF16 R56, R8, R56, R24 ;  /* 0x000000380838723c */ /* 0x004fe20000041818 */
[----:B------:R-:W2:Y:S01]  /*76e40*/  LDL.LU.64 R26, [R1+0x3ad8] ;  /* 0x003ad800011a7983 */ /* 0x000ea20000300a00 */
[----:B------:R-:W2:Y:S11]  /*76e50*/  LDL.LU.64 R24, [R1+0x3ad0] ;  /* 0x003ad00001187983 */ /* 0x000eb60000300a00 */
[----:B------:R-:W-:Y:S10]  /*76e60*/  @!UPT UIADD3 URZ, URZ, URZ, URZ ;  /* 0x0000003f3f3ff290 */ /* 0x000ff4000fffe03f */
[----:B------:R-:W-:Y:S01]  /*76e70*/  STL.64 [R1+0x210], R56 ;  /* 0x0002103801007387 */ /* 0x000fe20000100a00 */
[----:B------:R0:W-:Y:S03]  /*76e80*/  STL.64 [R1+0x218], R58 ;  /* 0x0002183a01007387 */ /* 0x0001e60000100a00 */
[----:B0-----:R-:W2:Y:S01]  /*76e90*/  LDL.LU.64 R58, [R1+0x3ac8] ;  /* 0x003ac800013a7983 */ /* 0x001ea20000300a00 */
[----:B------:R-:W2:Y:S02]  /*76ea0*/  LDL.LU.64 R56, [R1+0x3ac0] ;  /* 0x003ac00001387983 */ /* 0x000ea40000300a00 */
[----:B------:R-:W-:-:S07]  /*76eb0*/  IMAD.MOV.U32 R5, RZ, RZ, R54 ;  /* 0x000000ffff057224 */ /* 0x000fce00078e0036 */
[C---:B--2---:R-:W-:Y:S01]  /*76ec0*/  HMMA.16816.F32.BF16 R4, R8.reuse, R4, R56 ;  /* 0x000000040804723c */ /* 0x044fe20000041838 */
[----:B------:R-:W2:Y:S01]  /*76ed0*/  LDL.LU.64 R58, [R1+0x3ab8] ;  /* 0x003ab800013a7983 */ /* 0x000ea20000300a00 */
[----:B------:R-:W4:Y:S11]  /*76ee0*/  LDL.LU.64 R56, [R1+0x3ab0] ;  /* 0x003ab00001387983 */ /* 0x000f360000300a00 */
[----:B------:R-:W-:Y:S10]  /*76ef0*/  @!UPT UIADD3 URZ, URZ, URZ, URZ ;  /* 0x0000003f3f3ff290 */ /* 0x000ff4000fffe03f */
[----:B------:R-:W-:Y:S01]  /*76f00*/  STL.64 [R1+0x200], R4 ;  /* 0x0002000401007387 */ /* 0x000fe20000100a00 */
[----:B------:R-:W-:Y:S02]  /*76f10*/  STL.64 [R1+0x208], R6 ;  /* 0x0002080601007387 */ /* 0x000fe40000100a00 */
[----:B------:R-:W0:Y:S02]  /*76f20*/  LDSM.16.MT88.4 R4, [R3+0x6080] ;  /* 0x006080000304783b */ /* 0x000e240000004200 */
[----:B0-----:R-:W-:Y:S02]  /*76f30*/  STL.64 [R1+0x39a8], R6 ;  /* 0x0039a80601007387 */ /* 0x001fe40000100a00 */
[----:B------:R0:W-:Y:S02]  /*76f40*/  STL.64 [R1+0x39a0], R4 ;  /* 0x0039a00401007387 */ /* 0x0001e40000100a00 */
[----:B0-----:R-:W3:Y:S01]  /*76f50*/  LDL.LU R4, [R1+0x5e0] ;  /* 0x0005e00001047983 */ /* 0x001ee20000300800 */
[----:B------:R-:W3:Y:S02]  /*76f60*/  LDL.LU R5, [R1+0x5e4] ;  /* 0x0005e40001057983 */ /* 0x000ee40000300800 */
[----:B------:R-:W3:Y:S02]  /*76f70*/  LDL.LU R6, [R1+0x5e8] ;  /* 0x0005e80001067983 */ /* 0x000ee40000300800 */
[----:B------:R-:W3:Y:S01]  /*76f80*/  LDL.LU R7, [R1+0x5ec] ;  /* 0x0005ec0001077983 */ /* 0x000ee20000300800 */
        /* <DEDUP_REMOVED lines=8> */
[----:B------:R0:W-:Y:S02]  /*77010*/  STL.64 [R1+0x39f0], R56 ;  /* 0x0039f03801007387 */ /* 0x0001e40000100a00 */
        /* <DEDUP_REMOVED lines=10> */
[----:B------:R-:W2:Y:S02]  /*770c0*/  LDL.LU.64 R16, [R1+0x3a90] ;  /* 0x003a900001107983 */ /* 0x000ea40000300a00 */
[----:B----4-:R-:W-:Y:S02]  /*770d0*/  STL.64 [R1+0x39e8], R14 ;  /* 0x0039e80e01007387 */ /* 0x010fe40000100a00 */
[----:B------:R0:W-:Y:S02]  /*770e0*/  STL.64 [R1+0x39e0], R12 ;  /* 0x0039e00c01007387 */ /* 0x0001e40000100a00 */
        /* <DEDUP_REMOVED lines=10> */
[----:B------:R-:W2:Y:S02]  /*77190*/  LDL.LU.64 R20, [R1+0x3a80] ;  /* 0x003a800001147983 */ /* 0x000ea40000300a00 */
[----:B---3--:R-:W-:Y:S02]  /*771a0*/  STL.64 [R1+0x3a08], R18 ;  /* 0x003a081201007387 */ /* 0x008fe40000100a00 */
[----:B------:R0:W-:Y:S02]  /*771b0*/  STL.64 [R1+0x3a00], R16 ;  /* 0x003a001001007387 */ /* 0x0001e40000100a00 */
[----:B0-----:R-:W3:Y:S01]  /*771c0*/  LDL.LU R16, [R1+0x610] ;  /* 0x0006100001107983 */ /* 0x001ee20000300800 */
[----:B------:R-:W3:Y:S02]  /*771d0*/  LDL.LU R17, [R1+0x614] ;  /* 0x0006140001117983 */ /* 0x000ee40000300800 */
[----:B------:R-:W3:Y:S02]  /*771e0*/  LDL.LU R18, [R1+0x618] ;  /* 0x0006180001127983 */ /* 0x000ee40000300800 */
[----:B------:R-:W3:Y:S01]  /*771f0*/  LDL.LU R19, [R1+0x61c] ;  /* 0x00061c0001137983 */ /* 0x000ee20000300800 */
[C---:B----4-:R-:W-:Y:S08]  /*77200*/  HMMA.16816.F32.BF16 R12, R8.reuse, R28, R12 ;  /* 0x0000001c080c723c */ /* 0x050ff0000004180c */
[C---:B------:R-:W-:Y:S08]  /*77210*/  HMMA.16816.F32.BF16 R4, R8.reuse, R36, R4 ;  /* 0x000000240804723c */ /* 0x040ff00000041804 */
[C---:B--2---:R-:W-:Y:S08]  /*77220*/  HMMA.16816.F32.BF16 R48, R8.reuse, R20, R48 ;  /* 0x000000140830723c */ /* 0x044ff00000041830 */
[C---:B---3--:R-:W-:Y:S11]  /*77230*/  HMMA.16816.F32.BF16 R16, R8.reuse, R24, R16 ;  /* 0x000000180810723c */ /* 0x048ff60000041810 */
[----:B------:R-:W-:Y:S04]  /*77240*/  @!UPT UIADD3 URZ, URZ, URZ, URZ ;  /* 0x0000003f3f3ff290 */ /* 0x000fe8000fffe03f */
[----:B------:R-:W-:Y:S01]  /*77250*/  STL.64 [R1+0x1c0], R48 ;  /* 0x0001c03001007387 */ /* 0x000fe20000100a00 */
[----:B------:R0:W-:Y:S03]  /*77260*/  STL.64 [R1+0x1c8], R50 ;  /* 0x0001c83201007387 */ /* 0x0001e60000100a00 */
        /* <DEDUP_REMOVED lines=8> */
[----:B------:R-:W-:Y:S01]  /*772f0*/  STL.64 [R1+0x3a38], R30 ;  /* 0x003a381e01007387 */ /* 0x000fe20000100a00 */
[----:B------:R-:W-:Y:S02]  /*77300*/  STL.64 [R1+0x3a30], R28 ;  /* 0x003a301c01007387 */ /* 0x000fe40000100a00 */
[----:B------:R-:W-:Y:S02]  /*77310*/  STL.64 [R1+0x1a0], R12 ;  /* 0x0001a00c01007387 */ /* 0x000fe40000100a00 */
[----:B------:R0:W-:Y:S02]  /*77320*/  STL.64 [R1+0x1a8], R14 ;  /* 0x0001a80e01007387 */ /* 0x0001e40000100a00 */
[----:B0-----:R-:W-:Y:S01]  /*77330*/  HMMA.16816.F32.BF16 R12, R8, R32, R56 ;  /* 0x00000020080c723c */ /* 0x001fe20000041838 */
[----:B------:R-:W-:Y:S01]  /*77340*/  STL.64 [R1+0x39d8], R34 ;  /* 0x0039d82201007387 */ /* 0x000fe20000100a00 */
[----:B------:R-:W-:Y:S11]  /*77350*/  STL.64 [R1+0x39d0], R32 ;  /* 0x0039d02001007387 */ /* 0x000ff60000100a00 */
[----:B------:R-:W-:Y:S10]  /*77360*/  @!UPT UIADD3 URZ, URZ, URZ, URZ ;  /* 0x0000003f3f3ff290 */ /* 0x000ff4000fffe03f */
        /* <DEDUP_REMOVED lines=150> */
[----:B------:R-:W2:Y:S01]  /*77cd0*/  LDL.LU R56, [R1+0x320] ;  /* 0x0003200001387983 */ /* 0x000ea20000300800 */
[----:B0-----:R-:W-:Y:S11]  /*77ce0*/  HMMA.16816.F32.BF16 R8, R48, R20, R36 ;  /* 0x000000143008723c */ /* 0x001ff60000041824 */
[----:B------:R-:W-:Y:S11]  /*77cf0*/  @!UPT UIADD3 URZ, URZ, URZ, URZ ;  /* 0x0000003f3f3ff290 */ /* 0x000ff6000fffe03f */
[----:B------:R-:W-:Y:S01]  /*77d00*/  @!UPT UIADD3 URZ, URZ, URZ, URZ ;  /* 0x0000003f3f3ff290 */ /* 0x000fe2000fffe03f */
[----:B------:R0:W-:Y:S01]  /*77d10*/  STL.64 [R1+0x720], R8 ;  /* 0x0007200801007387 */ /* 0x0001e20000100a00 */
[----:B------:R-:W-:Y:S02]  /*77d20*/  STL.64 [R1+0x728], R10 ;  /* 0x0007280a01007387 */ /* 0x000fe40000100a00 */
[----:B------:R-:W2:Y:S02]  /*77d30*/  LDL.LU R57, [R1+0x324] ;  /* 0x0003240001397983 */ /* 0x000ea40000300800 */
[----:B------:R-:W3:Y:S01]  /*77d40*/  LDL.LU R58, [R1+0x328] ;  /* 0x00032800013a7983 */ /* 0x000ee20000300800 */
[----:B------:R-:W3:Y:S01]  /*77d50*/  LDL.LU R59, [R1+0x32c] ;  /* 0x00032c00013b7983 */ /* 0x000ee20000300800 */
[----:B0-----:R-:W-:Y:S02]  /*77d60*/  IMAD.MOV.U32 R8, RZ, RZ, R33 ;  /* 0x000000ffff087224 */ /* 0x001fe400078e0021 */
[----:B------:R-:W-:Y:S01]  /*77d70*/  IMAD.MOV.U32 R9, RZ, RZ, R32 ;  /* 0x000000ffff097224 */ /* 0x000fe200078e0020 */
[----:B---3--:R-:W-:Y:S01]  /*77d80*/  STL.64 [R1+0x3948], R58 ;  /* 0x0039483a01007387 */ /* 0x008fe20000100a00 */
[----:B--2---:R0:W-:Y:S02]  /*77d90*/  STL.64 [R1+0x3940], R56 ;  /* 0x0039403801007387 */ /* 0x0041e40000100a00 */
[----:B0-----:R-:W-:-:S02]  /*77da0*/  IMAD.MOV.U32 R56, RZ, RZ, R35 ;  /* 0x000000ffff387224 */ /* 0x001fc400078e0023 */
[----:B------:R-:W-:-:S05]  /*77db0*/  IMAD.MOV.U32 R57, RZ, RZ, R34 ;  /* 0x000000ffff397224 */ /* 0x000fca00078e0022 */
[----:B------:R0:W-:Y:S01]  /*77dc0*/  STL.64 [R1+0x3960], R56 ;  /* 0x0039603801007387 */ /* 0x0001e20000100a00 */
[----:B------:R1:W-:Y:S03]  /*77dd0*/  STL.64 [R1+0x3968], R8 ;  /* 0x0039680801007387 */ /* 0x0003e60000100a00 */
[----:B0-----:R-:W2:Y:S01]  /*77de0*/  LDL.LU R56, [R1+0x340] ;  /* 0x0003400001387983 */ /* 0x001ea20000300800 */
[----:B------:R-:W2:Y:S02]  /*77df0*/  LDL.LU R57, [R1+0x344] ;  /* 0x0003440001397983 */ /* 0x000ea40000300800 */
[----:B------:R-:W3:Y:S02]  /*77e00*/  LDL.LU R58, [R1+0x348] ;  /* 0x00034800013a7983 */ /* 0x000ee40000300800 */
[----:B------:R-:W3:Y:S02]  /*77e10*/  LDL.LU R59, [R1+0x34c] ;  /* 0x00034c00013b7983 */ /* 0x000ee40000300800 */
[----:B-1----:R-:W-:-:S02]  /*77e20*/  IMAD.MOV.U32 R8, RZ, RZ, R7 ;  /* 0x000000ffff087224 */ /* 0x002fc400078e0007 */
        /* <DEDUP_REMOVED lines=23> */
[----:B------:R-:W2:Y:S02]  /*77fa0*/  LDL.LU R35, [R1+0x99c] ;  /* 0x00099c0001237983 */ /* 0x000ea40000300800 */
[----:B-1----:R-:W-:-:S02]  /*77fb0*/  IMAD.MOV.U32 R9, RZ, RZ, R4 ;  /* 0x000000ffff097224 */ /* 0x002fc400078e0004 */
[----:B------:R-:W-:Y:S01]  /*77fc0*/  IMAD.MOV.U32 R8, RZ, RZ, R5 ;  /* 0x000000ffff087224 */ /* 0x000fe200078e0005 */
        /* <DEDUP_REMOVED lines=8> */
[C---:B----4-:R-:W-:Y:S01]  /*78050*/  HMMA.16816.F32.BF16 R12, R48.reuse, R24, R12 ;  /* 0x00000018300c723c */ /* 0x050fe2000004180c */
[----:B---3--:R-:W-:Y:S01]  /*78060*/  STL.64 [R1+0x3990], R58 ;  /* 0x0039903a01007387 */ /* 0x008fe20000100a00 */
[----:B--2---:R0:W-:Y:S06]  /*78070*/  STL.64 [R1+0x3988], R56 ;  /* 0x0039883801007387 */ /* 0x0041ec0000100a00 */
        /* <DEDUP_REMOVED lines=160> */
[C---:B---3--:R-:W-:Y:S08]  /*78a80*/  HMMA.16816.F32.BF16 R16, R4.reuse, R28, R16 ;  /* 0x0000001c0410723c */ /* 0x048ff00000041810 */
[C---:B----4-:R-:W-:Y:S01]  /*78a90*/  HMMA.16816.F32.BF16 R12, R4.reuse, R32, R12 ;  /* 0x00000020040c723c */ /* 0x050fe2000004180c */
[----:B------:R-:W-:Y:S01]  /*78aa0*/  STL.64 [R1+0x38a8], R26 ;  /* 0x0038a81a01007387 */ /* 0x000fe20000100a00 */
[----:B------:R-:W-:Y:S06]  /*78ab0*/  STL.64 [R1+0x38a0], R24 ;  /* 0x0038a01801007387 */ /* 0x000fec0000100a00 */
[C---:B--2---:R-:W-:Y:S11]  /*78ac0*/  HMMA.16816.F32.BF16 R20, R4.reuse, R24, R20 ;  /* 0x000000180414723c */ /* 0x044ff60000041814 */
[----:B------:R-:W-:Y:S11]  /*78ad0*/  @!UPT UIADD3 URZ, URZ, URZ, URZ ;  /* 0x0000003f3f3ff290 */ /* 0x000ff6000fffe03f */
[----:B------:R-:W-:Y:S01]  /*78ae0*/  @!UPT UIADD3 URZ, URZ, URZ, URZ ;  /* 0x0000003f3f3ff290 */ /* 0x000fe2000fffe03f */
[----:B------:R-:W-:Y:S01]  /*78af0*/  STL.64 [R1+0x580], R20 ;  /* 0x0005801401007387 */ /* 0x000fe20000100a00 */
[----:B------:R-:W-:Y:S02]  /*78b00*/  STL.64 [R1+0x588], R22 ;  /* 0x0005881601007387 */ /* 0x000fe40000100a00 */
[----:B------:R-:W-:Y:S02]  /*78b10*/  STL.64 [R1+0x38b8], R30 ;  /* 0x0038b81e01007387 */ /* 0x000fe40000100a00 */
[----:B------:R-:W-:Y:S01]  /*78b20*/  STL.64 [R1+0x38b0], R28 ;  /* 0x0038b01c01007387 */ /* 0x000fe20000100a00 */
[----:B------:R-:W-:Y:S01]  /*78b30*/  STL.64 [R1+0x570], R16 ;  /* 0x0005701001007387 */ /* 0x000fe20000100a00 */
[----:B------:R-:W-:Y:S02]  /*78b40*/  STL.64 [R1+0x578], R18 ;  /* 0x0005781201007387 */ /* 0x000fe40000100a00 */
[----:B------:R-:W-:Y:S02]  /*78b50*/  STL.64 [R1+0x38c8], R34 ;  /* 0x0038c82201007387 */ /* 0x000fe40000100a00 */
[----:B------:R-:W-:Y:S01]  /*78b60*/  STL.64 [R1+0x38c0], R32 ;  /* 0x0038c02001007387 */ /* 0x000fe20000100a00 */
        /* <DEDUP_REMOVED lines=9> */
[C---:B0-----:R-:W-:Y:S11]  /*78c00*/  HMMA.16816.F32.BF16 R12, R4.reuse, R40, R48 ;  /* 0x00000028040c723c */ /* 0x041ff60000041830 */
[----:B------:R-:W-:Y:S11]  /*78c10*/  @!UPT UIADD3 URZ, URZ, URZ, URZ ;  /* 0x0000003f3f3ff290 */ /* 0x000ff6000fffe03f */
[----:B------:R-:W-:Y:S01]  /*78c20*/  @!UPT UIADD3 URZ, URZ, URZ, URZ ;  /* 0x0000003f3f3ff290 */ /* 0x000fe2000fffe03f */
        /* <DEDUP_REMOVED lines=13> */
[----:B---3--:R-:W-:Y:S01]  /*78d00*/  STL.64 [R1+0x38d8], R18 ;  /* 0x0038d81201007387 */ /* 0x008fe20000100a00 */
[----:B--2---:R-:W-:Y:S02]  /*78d10*/  STL.64 [R1+0x38d0], R16 ;  /* 0x0038d01001007387 */ /* 0x004fe40000100a00 */
[----:B------:R-:W2:Y:S02]  /*78d20*/  LDL.LU R28, [R1+0x300] ;  /* 0x00030000011c7983 */ /* 0x000ea40000300800 */
[----:B------:R-:W2:Y:S01]  /*78d30*/  LDL.LU R29, [R1+0x304] ;  /* 0x00030400011d7983 */ /* 0x000ea20000300800 */
[----:B------:R-:W3:Y:S01]  /*78d40*/  LDL.LU R30, [R1+0x308] ;  /* 0x00030800011e7983 */ /* 0x000ee20000300800 */
[----:B------:R-:W3:Y:S01]  /*78d50*/  LDL.LU R31, [R1+0x30c] ;  /* 0x00030c00011f7983 */ /* 0x000ee20000300800 */
[----:B----4-:R-:W-:Y:S02]  /*78d60*/  HMMA.16816.F32.BF16 R4, R4, R44, R36 ;  /* 0x0000002c0404723c */ /* 0x010fe40000041824 */
[----:B---3--:R-:W-:Y:S01]  /*78d70*/  STL.64 [R1+0x38e8], R30 ;  /* 0x0038e81e01007387 */ /* 0x008fe20000100a00 */
[----:B--2---:R0:W-:Y:S03]  /*78d80*/  STL.64 [R1+0x38e0], R28 ;  /* 0x0038e01c01007387 */ /* 0x0041e60000100a00 */
[----:B0-----:R-:W2:Y:S01]  /*78d90*/  LDL.LU R28, [R1+0x380] ;  /* 0x00038000011c7983 */ /* 0x001ea20000300800 */
[----:B------:R-:W2:Y:S02]  /*78da0*/  LDL.LU R29, [R1+0x384] ;  /* 0x00038400011d7983 */ /* 0x000ea40000300800 */
[----:B------:R-:W2:Y:S02]  /*78db0*/  LDL.LU R30, [R1+0x388] ;  /* 0x00038800011e7983 */ /* 0x000ea40000300800 */
[----:B------:R-:W2:Y:S01]  /*78dc0*/  LDL.LU R31, [R1+0x38c] ;  /* 0x00038c00011f7983 */ /* 0x000ea20000300800 */
[----:B------:R-:W2:Y:S01]  /*78dd0*/  LDL.LU.64 R16, [R1+0x40] ;  /* 0x0000400001107983 */ /* 0x000ea20000300a00 */
[----:B------:R-:W3:Y:S02]  /*78de0*/  LDL.LU.64 R32, [R1+0x30] ;  /* 0x0000300001207983 */ /* 0x000ee40000300a00 */
[----:B------:R-:W4:Y:S02]  /*78df0*/  LDL.LU.64 R24, [R1+0x20] ;  /* 0x0000200001187983 */ /* 0x000f240000300a00 */
[----:B------:R-:W3:Y:S01]  /*78e00*/  LDL.LU.64 R20, [R1+0x10] ;  /* 0x0000100001147983 */ /* 0x000ee20000300a00 */
[----:B------:R-:W3:Y:S01]  /*78e10*/  LDL.LU.64 R56, [R1] ;  /* 0x0000000001387983 */ /* 0x000ee20000300a00 */
        /* <DEDUP_REMOVED lines=11> */
[----:B------:R0:W-:Y:S02]  /*78ed0*/  STL.64 [R1+0x3830], R44 ;  /* 0x0038302c01007387 */ /* 0x0001e40000100a00 */
[----:B------:R-:W-:Y:S02]  /*78ee0*/  STL.64 [R1+0x160], R4 ;  /* 0x0001600401007387 */ /* 0x000fe40000100a00 */
[----:B------:R1:W-:Y:S01]  /*78ef0*/  STL.64 [R1+0x168], R6 ;  /* 0x0001680601007387 */ /* 0x0003e20000100a00 */
[----:B0-----:R-:W3:Y:S01]  /*78f00*/  LDL.LU R44, [R1+0x2f0] ;  /* 0x0002f000012c7983 */ /* 0x001ee20000300800 */
[----:B------:R-:W3:Y:S01]  /*78f10*/  LDL.LU R45, [R1+0x2f4] ;  /* 0x0002f400012d7983 */ /* 0x000ee20000300800 */
[----:B-1----:R-:W-:Y:S01]  /*78f20*/  HMMA.16816.F32.BF16 R4, R8, R52, R48 ;  /* 0x000000340804723c */ /* 0x002fe20000041830 */
[----:B------:R-:W4:Y:S01]  /*78f30*/  LDL.LU R46, [R1+0x2f8] ;  /* 0x0002f800012e7983 */ /* 0x000f220000300800 */
[----:B------:R-:W4:Y:S01]  /*78f40*/  LDL.LU R47, [R1+0x2fc] ;  /* 0x0002fc00012f7983 */ /* 0x000f220000300800 */
[----:B------:R-:W-:-:S02]  /*78f50*/  IMAD.MOV.U32 R37, RZ, RZ, R52 ;  /* 0x000000ffff257224 */ /* 0x000fc400078e0034 */
[----:B------:R-:W-:Y:S11]  /*78f60*/  IMAD.MOV.U32 R36, RZ, RZ, R53 ;  /* 0x000000ffff247224 */ /* 0x000ff600078e0035 */
[----:B------:R-:W-:Y:S07]  /*78f70*/  @!UPT UIADD3 URZ, URZ, URZ, URZ ;  /* 0x0000003f3f3ff290 */ /* 0x000fee000fffe03f */
[----:B------:R-:W-:Y:S01]  /*78f80*/  STL.64 [R1+0x3b0], R4 ;  /* 0x0003b00401007387 */ /* 0x000fe20000100a00 */
[----:B------:R0:W-:Y:S03]  /*78f90*/  STL.64 [R1+0x3b8], R6 ;  /* 0x0003b80601007387 */ /* 0x0001e60000100a00 */
[----:B0-----:R-:W4:Y:S01]  /*78fa0*/  LDL R7, [R1+0xb4c] ;  /* 0x000b4c0001077983 */ /* 0x001f220000100800 */
        /* <DEDUP_REMOVED lines=16> */
[----:B------:R-:W2:Y:S02]  /*790b0*/  LDL.LU.64 R18, [R1+0x38d8] ;  /* 0x0038d80001127983 */ /* 0x000ea40000300a00 */
[----:B------:R-:W2:Y:S01]  /*790c0*/  LDL.LU.64 R16, [R1+0x38d0] ;  /* 0x0038d00001107983 */ /* 0x000ea20000300a00 */
[C---:B---3--:R-:W-:Y:S08]  /*790d0*/  HMMA.16816.F32.BF16 R40, R8.reuse, R32, R40 ;  /* 0x000000200828723c */ /* 0x048ff00000041828 */
[----:B----4-:R-:W-:Y:S11]  /*790e0*/  HMMA.16816.F32.BF16 R44, R8, R20, R44 ;  /* 0x00000014082c723c */ /* 0x010ff6000004182c */
[----:B------:R-:W-:Y:S04]  /*790f0*/  @!UPT UIADD3 URZ, URZ, URZ, URZ ;  /* 0x0000003f3f3ff290 */ /* 0x000fe8000fffe03f */
[----:B------:R0:W-:Y:S01]  /*79100*/  STL.64 [R1+0x390], R40 ;  /* 0x0003902801007387 */ /* 0x0001e20000100a00 */
[----:B------:R1:W-:Y:S02]  /*79110*/  STL.64 [R1+0x398], R42 ;  /* 0x0003982a01007387 */ /* 0x0003e40000100a00 */
[----:B------:R-:W3:Y:S02]  /*79120*/  LDL.LU.64 R34, [R1+0x38c8] ;  /* 0x0038c80001227983 */ /* 0x000ee40000300a00 */
[----:B0-----:R-:W-:Y:S02]  /*79130*/  IMAD.MOV.U32 R41, RZ, RZ, R32 ;  /* 0x000000ffff297224 */ /* 0x001fe400078e0020 */
[----:B------:R-:W-:Y:S01]  /*79140*/  IMAD.MOV.U32 R40, RZ, RZ, R33 ;  /* 0x000000ffff287224 */ /* 0x000fe200078e0021 */
[----:B------:R-:W0:Y:S04]  /*79150*/  LDSM.16.MT88.4 R4, [R7+0x7000] ;  /* 0x007000000704783b */ /* 0x000e280000004200 */
[----:B------:R-:W4:Y:S01]  /*79160*/  LDL.LU.64 R32, [R1+0x38c0] ;  /* 0x0038c00001207983 */ /* 0x000f220000300a00 */
[----:B-1----:R-:W-:-:S02]  /*79170*/  IMAD.MOV.U32 R43, RZ, RZ, R24 ;  /* 0x000000ffff2b7224 */ /* 0x002fc400078e0018 */
[----:B------:R-:W-:Y:S01]  /*79180*/  IMAD.MOV.U32 R42, RZ, RZ, R25 ;  /* 0x000000ffff2a7224 */ /* 0x000fe200078e0019 */
[C---:B--2---:R-:W-:Y:S08]  /*79190*/  HMMA.16816.F32.BF16 R28, R8.reuse, R24, R28 ;  /* 0x00000018081c723c */ /* 0x044ff0000004181c */
[----:B------:R-:W-:Y:S11]  /*791a0*/  HMMA.16816.F32.BF16 R16, R8, R56, R16 ;  /* 0x000000380810723c */ /* 0x000ff60000041810 */
[----:B------:R-:W-:Y:S04]  /*791b0*/  @!UPT UIADD3 URZ, URZ, URZ, URZ ;  /* 0x0000003f3f3ff290 */ /* 0x000fe8000fffe03f */
[----:B------:R-:W-:Y:S01]  /*791c0*/  STL.64 [R1+0x380], R28 ;  /* 0x0003801c01007387 */ /* 0x000fe20000100a00 */
[----:B------:R1:W-:Y:S03]  /*791d0*/  STL.64 [R1+0x388], R30 ;  /* 0x0003881e01007387 */ /* 0x0003e60000100a00 */
[----:B-1----:R-:W2:Y:S01]  /*791e0*/  LDL.LU.64 R30, [R1+0x38b8] ;  /* 0x0038b800011e7983 */ /* 0x002ea20000300a00 */
[----:B------:R-:W2:Y:S02]  /*791f0*/  LDL.LU.64 R28, [R1+0x38b0] ;  /* 0x0038b000011c7983 */ /* 0x000ea40000300a00 */
[----:B------:R-:W2:Y:S02]  /*79200*/  LDL.LU.64 R26, [R1+0x38a8] ;  /* 0x0038a800011a7983 */ /* 0x000ea40000300a00 */
[----:B------:R-:W2:Y:S01]  /*79210*/  LDL.LU.64 R24, [R1+0x38a0] ;  /* 0x0038a00001187983 */ /* 0x000ea20000300a00 */
[----:B------:R1:W-:Y:S01]  /*79220*/  STL.64 [R1+0x370], R44 ;  /* 0x0003702c01007387 */ /* 0x0003e20000100a00 */
[----:B------:R0:W-:Y:S02]  /*79230*/  STL.64 [R1+0x378], R46 ;  /* 0x0003782e01007387 */ /* 0x0001e40000100a00 */
[----:B------:R-:W2:Y:S02]  /*79240*/  LDL.LU.64 R22, [R1+0x3898] ;  /* 0x0038980001167983 */ /* 0x000ea40000300a00 */
[----:B-1----:R-:W-:-:S02]  /*79250*/  IMAD.MOV.U32 R45, RZ, RZ, R20 ;  /* 0x000000ffff2d7224 */ /* 0x002fc400078e0014 */
[----:B------:R-:W-:Y:S02]  /*79260*/  IMAD.MOV.U32 R44, RZ, RZ, R21 ;  /* 0x000000ffff2c7224 */ /* 0x000fe400078e0015 */
[----:B------:R-:W2:Y:S01]  /*79270*/  LDL.LU.64 R20, [R1+0x3890] ;  /* 0x0038900001147983 */ /* 0x000ea20000300a00 */
[----:B------:R-:W-:Y:S02]  /*79280*/  STL.64 [R1+0x360], R16 ;  /* 0x0003601001007387 */ /* 0x000fe40000100a00 */
[----:B------:R1:W-:Y:S02]  /*79290*/  STL.64 [R1+0x368], R18 ;  /* 0x0003681201007387 */ /* 0x0003e40000100a00 */
[----:B0-----:R-:W-:Y:S02]  /*792a0*/  IMAD.MOV.U32 R47, RZ, RZ, R56 ;  /* 0x000000ffff2f7224 */ /* 0x001fe400078e0038 */
[----:B------:R-:W-:Y:S01]  /*792b0*/  IMAD.MOV.U32 R46, RZ, RZ, R57 ;  /* 0x000000ffff2e7224 */ /* 0x000fe200078e0039 */
[----:B-1----:R-:W2:Y:S01]  /*792c0*/  LDL.LU.64 R18, [R1+0x3888] ;  /* 0x0038880001127983 */ /* 0x002ea20000300a00 */
        /* <DEDUP_REMOVED lines=9> */
[----:B------:R-:W3:Y:S02]  /*79360*/  LDL.LU.64 R12, [R1+0x3860] ;  /* 0x00386000010c7983 */ /* 0x000ee40000300a00 */
        /* <DEDUP_REMOVED lines=8> */
[----:B0-----:R-:W4:Y:S01]  /*793f0*/  LDL.LU R4, [R1+0x960] ;  /* 0x0009600001047983 */ /* 0x001f220000300800 */
[----:B------:R-:W4:Y:S02]  /*79400*/  LDL.LU R5, [R1+0x964] ;  /* 0x0009640001057983 */ /* 0x000f240000300800 */
[----:B------:R-:W4:Y:S02]  /*79410*/  LDL.LU R6, [R1+0x968] ;  /* 0x0009680001067983 */ /* 0x000f240000300800 */
[----:B------:R-:W4:Y:S01]  /*79420*/  LDL.LU R7, [R1+0x96c] ;  /* 0x00096c0001077983 */ /* 0x000f220000300800 */
[----:B--2---:R-:W-:Y:S01]  /*79430*/  STL.64 [R1+0x3780], R14 ;  /* 0x0037800e01007387 */ /* 0x004fe20000100a00 */
[----:B---3--:R-:W-:Y:S01]  /*79440*/  STL.64 [R1+0x3778], R12 ;  /* 0x0037780c01007387 */ /* 0x008fe20000100a00 */
[C---:B----4-:R-:W-:Y:S11]  /*79450*/  HMMA.16816.F32.BF16 R4, R8.reuse, R12, R4 ;  /* 0x0000000c0804723c */ /* 0x050ff60000041804 */
        /* <DEDUP_REMOVED lines=18> */
[----:B------:R-:W-:Y:S11]  /*79580*/  IMAD.MOV.U32 R57, RZ, RZ, R46 ;  /* 0x000000ffff397224 */ /* 0x000ff600078e002e */
[----:B------:R-:W-:Y:S09]  /*79590*/  @!UPT UIADD3 URZ, URZ, URZ, URZ ;  /* 0x0000003f3f3ff290 */ /* 0x000ff2000fffe03f */
[----:B------:R-:W-:Y:S01]  /*795a0*/  STL.64 [R1+0x310], R4 ;  /* 0x0003100401007387 */ /* 0x000fe20000100a00 */
[----:B------:R-:W-:Y:S02]  /*795b0*/  STL.64 [R1+0x318], R6 ;  /* 0x0003180601007387 */ /* 0x000fe40000100a00 */
[----:B------:R0:W-:Y:S02]  /*795c0*/  STL.64 [R1+0x37a8], R56 ;  /* 0x0037a83801007387 */ /* 0x0001e40000100a00 */
[----:B------:R-:W2:Y:S01]  /*795d0*/  LDL.LU R16, [R1+0x70] ;  /* 0x0000700001107983 */ /* 0x000ea20000300800 */
[----:B------:R-:W2:Y:S01]  /*795e0*/  LDL.LU R17, [R1+0x74] ;  /* 0x0000740001117983 */ /* 0x000ea20000300800 */
[----:B------:R-:W3:Y:S02]  /*795f0*/  LDL.LU R18, [R1+0x78] ;  /* 0x0000780001127983 */ /* 0x000ee40000300800 */
[----:B------:R-:W3:Y:S02]  /*79600*/  LDL.LU R19, [R1+0x7c] ;  /* 0x00007c0001137983 */ /* 0x000ee40000300800 */
[----:B0-----:R-:W-:-:S02]  /*79610*/  IMAD.MOV.U32 R56, RZ, RZ, R45 ;  /* 0x000000ffff387224 */ /* 0x001fc400078e002d */
[----:B------:R-:W-:Y:S01]  /*79620*/  IMAD.MOV.U32 R57, RZ, RZ, R44 ;  /* 0x000000ffff397224 */ /* 0x000fe200078e002c */
[----:B---3--:R-:W-:Y:S01]  /*79630*/  STL.64 [R1+0x37b8], R18 ;  /* 0x0037b81201007387 */ /* 0x008fe20000100a00 */
[----:B--2---:R0:W-:Y:S03]  /*79640*/  STL.64 [R1+0x37b0], R16 ;  /* 0x0037b01001007387 */ /* 0x0041e60000100a00 */
[----:B------:R1:W-:Y:S01]  /*79650*/  STL.64 [R1+0x37c0], R56 ;  /* 0x0037c03801007387 */ /* 0x0003e20000100a00 */
        /* <DEDUP_REMOVED lines=16> */
[----:B--2---:R-:W-:Y:S03]  /*79760*/  STL.64 [R1+0x37e0], R16 ;  /* 0x0037e01001007387 */ /* 0x004fe60000100a00 */
[----:B------:R0:W-:Y:S02]  /*79770*/  STL.64 [R1+0x37f0], R56 ;  /* 0x0037f03801007387 */ /* 0x0001e40000100a00 */
[----:B0-----:R-:W-:Y:S02]  /*79780*/  IMAD.MOV.U32 R56, RZ, RZ, R39 ;  /* 0x000000ffff387224 */ /* 0x001fe400078e0027 */
[----:B------:R-:W-:-:S05]  /*79790*/  IMAD.MOV.U32 R57, RZ, RZ, R38 ;  /* 0x000000ffff397224 */ /* 0x000fca00078e0026 */
[----:B------:R0:W-:Y:S01]  /*797a0*/  STL.64 [R1+0x3808], R56 ;  /* 0x0038083801007387 */ /* 0x0001e20000100a00 */
[----:B------:R-:W2:Y:S02]  /*797b0*/  LDL.LU R16, [R1+0x890] ;  /* 0x0008900001107983 */ /* 0x000ea40000300800 */
[----:B------:R-:W2:Y:S02]  /*797c0*/  LDL.LU R17, [R1+0x894] ;  /* 0x0008940001117983 */ /* 0x000ea40000300800 */
[----:B------:R-:W3:Y:S01]  /*797d0*/  LDL.LU R18, [R1+0x898] ;  /* 0x0008980001127983 */ /* 0x000ee20000300800 */
[----:B------:R-:W3:Y:S01]  /*797e0*/  LDL.LU R19, [R1+0x89c] ;  /* 0x00089c0001137983 */ /* 0x000ee20000300800 */
[----:B0-----:R-:W-:Y:S02]  /*797f0*/  IMAD.MOV.U32 R57, RZ, RZ, R36 ;  /* 0x000000ffff397224 */ /* 0x001fe400078e0024 */
[----:B------:R-:W-:Y:S01]  /*79800*/  IMAD.MOV.U32 R56, RZ, RZ, R37 ;  /* 0x000000ffff387224 */ /* 0x000fe200078e0025 */
        /* <DEDUP_REMOVED lines=33> */
[----:B------:R-:W3:Y:S01]  /*79a20*/  LDL.LU R12, [R1+0x60] ;  /* 0x00006000010c7983 */ /* 0x000ee20000300800 */
[----:B------:R-:W3:Y:S01]  /*79a30*/  LDL.LU R13, [R1+0x64] ;  /* 0x00006400010d7983 */ /* 0x000ee20000300800 */
[C---:B------:R-:W-:Y:S01]  /*79a40*/  HMMA.16816.F32.BF16 R36, R8.reuse, R32, R36 ;  /* 0x000000200824723c */ /* 0x040fe20000041824 */
[----:B------:R-:W3:Y:S01]  /*79a50*/  LDL.LU R14, [R1+0x68] ;  /* 0x00006800010e7983 */ /* 0x000ee20000300800 */
[----:B------:R-:W3:Y:S01]  /*79a60*/  LDL.LU R15, [R1+0x6c] ;  /* 0x00006c00010f7983 */ /* 0x000ee20000300800 */
[----:B------:R-:W4:Y:S02]  /*79a70*/  LDL.LU R52, [R1+0xd0] ;  /* 0x0000d00001347983 */ /* 0x000f240000300800 */
[----:B------:R-:W4:Y:S02]  /*79a80*/  LDL.LU R53, [R1+0xd4] ;  /* 0x0000d40001357983 */ /* 0x000f240000300800 */
[----:B------:R-:W4:Y:S01]  /*79a90*/  LDL.LU R54, [R1+0xd8] ;  /* 0x0000d80001367983 */ /* 0x000f220000300800 */
[----:B------:R-:W4:Y:S01]  /*79aa0*/  LDL.LU R55, [R1+0xdc] ;  /* 0x0000dc0001377983 */ /* 0x000f220000300800 */
[----:B------:R-:W2:Y:S02]  /*79ab0*/  LDL.LU R20, [R1+0xc0] ;  /* 0x0000c00001147983 */ /* 0x000ea40000300800 */
[----:B------:R-:W2:Y:S02]  /*79ac0*/  LDL.LU R21, [R1+0xc4] ;  /* 0x0000c40001157983 */ /* 0x000ea40000300800 */
[----:B------:R-:W2:Y:S01]  /*79ad0*/  LDL.LU R22, [R1+0xc8] ;  /* 0x0000c80001167983 */ /* 0x000ea20000300800 */
[----:B------:R-:W2:Y:S01]  /*79ae0*/  LDL.LU R23, [R1+0xcc] ;  /* 0x0000cc0001177983 */ /* 0x000ea20000300800 */
[----:B------:R-:W-:Y:S02]  /*79af0*/  STL.64 [R1+0x3760], R26 ;  /* 0x0037601a01007387 */ /* 0x000fe40000100a00 */
[----:B------:R0:W-:Y:S02]  /*79b00*/  STL.64 [R1+0x3758], R24 ;  /* 0x0037581801007387 */ /* 0x0001e40000100a00 */
[----:B0-----:R-:W2:Y:S01]  /*79b10*/  LDL.LU R24, [R1+0xb0] ;  /* 0x0000b00001187983 */ /* 0x001ea20000300800 */
[----:B------:R-:W2:Y:S02]  /*79b20*/  LDL.LU R25, [R1+0xb4] ;  /* 0x0000b40001197983 */ /* 0x000ea40000300800 */
[----:B------:R-:W2:Y:S02]  /*79b30*/  LDL.LU R26, [R1+0xb8] ;  /* 0x0000b800011a7983 */ /* 0x000ea40000300800 */
[----:B------:R-:W2:Y:S01]  /*79b40*/  LDL.LU R27, [R1+0xbc] ;  /* 0x0000bc00011b7983 */ /* 0x000ea20000300800 */
        /* <DEDUP_REMOVED lines=24> */
[----:B--2---:R-:W-:Y:S01]  /*79cd0*/  HMMA.16816.F32.BF16 R8, R8, R44, R48 ;  /* 0x0000002c0808723c */ /* 0x004fe20000041830 */
[----:B------:R-:W2:Y:S01]  /*79ce0*/  LDL.LU.64 R50, [R1+0x3828] ;  /* 0x0038280001327983 */ /* 0x000ea20000300a00 */
[----:B------:R-:W2:Y:S11]  /*79cf0*/  LDL.LU.64 R48, [R1+0x3820] ;  /* 0x0038200001307983 */ /* 0x000eb60000300a00 */
[----:B------:R-:W-:Y:S10]  /*79d00*/  @!UPT UIADD3 URZ, URZ, URZ, URZ ;  /* 0x0000003f3f3ff290 */ /* 0x000ff4000fffe03f */
[----:B------:R-:W-:Y:S01]  /*79d10*/  STL.64 [R1+0x150], R8 ;  /* 0x0001500801007387 */ /* 0x000fe20000100a00 */
[----:B------:R0:W-:Y:S03]  /*79d20*/  STL.64 [R1+0x158], R10 ;  /* 0x0001580a01007387 */ /* 0x0001e60000100a00 */
[----:B0-----:R-:W3:Y:S01]  /*79d30*/  LDL R11, [R1+0xb4c] ;  /* 0x000b4c00010b7983 */ /* 0x001ee20000100800 */
[C---:B--2---:R-:W-:Y:S03]  /*79d40*/  HMMA.16816.F32.BF16 R56, R48.reuse, R56, R16 ;  /* 0x000000383038723c */ /* 0x044fe60000041810 */
[----:B------:R-:W2:Y:S01]  /*79d50*/  LDL.LU.64 R18, [R1+0x3818] ;  /* 0x0038180001127983 */ /* 0x000ea20000300a00 */
[----:B------:R-:W2:Y:S11]  /*79d60*/  LDL.LU.64 R16, [R1+0x3810] ;  /* 0x0038100001107983 */ /* 0x000eb60000300a00 */
[----:B------:R-:W-:Y:S08]  /*79d70*/  @!UPT UIADD3 URZ, URZ, URZ, URZ ;  /* 0x0000003f3f3ff290 */ /* 0x000ff0000fffe03f */
[----:B------:R0:W-:Y:S01]  /*79d80*/  STL.64 [R1+0x140], R56 ;  /* 0x0001403801007387 */ /* 0x0001e20000100a00 */
[----:B------:R2:W-:Y:S03]  /*79d90*/  STL.64 [R1+0x148], R58 ;  /* 0x0001483a01007387 */ /* 0x0005e60000100a00 */
[----:B---3--:R-:W1:Y:S04]  /*79da0*/  LDSM.16.MT88.4 R8, [R11+0x7080] ;  /* 0x007080000b08783b */ /* 0x008e680000004200 */
        /* <DEDUP_REMOVED lines=31> */
[----:B------:R-:W3:Y:S11]  /*79fa0*/  LDL.LU.64 R16, [R1+0x3798] ;  /* 0x0037980001107983 */ /* 0x000ef60000300a00 */
[----:B------:R-:W-:Y:S09]  /*79fb0*/  @!UPT UIADD3 URZ, URZ, URZ, URZ ;  /* 0x0000003f3f3ff290 */ /* 0x000ff2000fffe03f */
        /* <DEDUP_REMOVED lines=12> */
[----:B-1----:R-:W-:Y:S01]  /*7a080*/  STL.64 [R1+0x3658], R10 ;  /* 0x0036580a01007387 */ /* 0x002fe20000100a00 */
[----:B------:R0:W-:Y:S04]  /*7a090*/  STL.64 [R1+0x3650], R8 ;  /* 0x0036500801007387 */ /* 0x0001e80000100a00 */
[----:B0-----:R-:W3:Y:S01]  /*7a0a0*/  LDL.LU R8, [R1+0x90] ;  /* 0x0000900001087983 */ /* 0x001ee20000300800 */
[----:B------:R-:W3:Y:S02]  /*7a0b0*/  LDL.LU R9, [R1+0x94] ;  /* 0x0000940001097983 */ /* 0x000ee40000300800 */
[----:B------:R-:W3:Y:S02]  /*7a0c0*/  LDL.LU R10, [R1+0x98] ;  /* 0x00009800010a7983 */ /* 0x000ee40000300800 */
[----:B------:R-:W3:Y:S01]  /*7a0d0*/  LDL.LU R11, [R1+0x9c] ;  /* 0x00009c00010b7983 */ /* 0x000ee20000300800 */
[C---:B----4-:R-:W-:Y:S11]  /*7a0e0*/  HMMA.16816.F32.BF16 R52, R48.reuse, R12, R52 ;  /* 0x0000000c3034723c */ /* 0x050ff60000041834 */
[----:B------:R-:W-:Y:S11]  /*7a0f0*/  @!UPT UIADD3 URZ, URZ, URZ, URZ ;  /* 0x0000003f3f3ff290 */ /* 0x000ff6000fffe03f */
[----:B------:R-:W-:Y:S01]  /*7a100*/  @!UPT UIADD3 URZ, URZ, URZ, URZ ;  /* 0x0000003f3f3ff290 */ /* 0x000fe2000fffe03f */
[----:B------:R0:W-:Y:S01]  /*7a110*/  STL.64 [R1+0xd0], R52 ;  /* 0x0000d03401007387 */ /* 0x0001e20000100a00 */
[----:B------:R1:W-:Y:S03]  /*7a120*/  STL.64 [R1+0xd8], R54 ;  /* 0x0000d83601007387 */ /* 0x0003e60000100a00 */
[----:B0-----:R-:W4:Y:S01]  /*7a130*/  LDL.LU R52, [R1+0x80] ;  /* 0x0000800001347983 */ /* 0x001f220000300800 */
[----:B------:R-:W4:Y:S02]  /*7a140*/  LDL.LU R53, [R1+0x84] ;  /* 0x0000840001357983 */ /* 0x000f240000300800 */
[----:B-1----:R-:W4:Y:S02]  /*7a150*/  LDL.LU R54, [R1+0x88] ;  /* 0x0000880001367983 */ /* 0x002f240000300800 */
[----:B------:R-:W4:Y:S01]  /*7a160*/  LDL.LU R55, [R1+0x8c] ;  /* 0x00008c0001377983 */ /* 0x000f220000300800 */
        /* <DEDUP_REMOVED lines=12> */
[----:B------:R-:W3:Y:S02]  /*7a230*/  LDL.LU R20, [R1+0x520] ;  /* 0x0005200001147983 */ /* 0x000ee40000300800 */
[----:B------:R-:W-:-:S02]  /*7a240*/  IMAD.MOV.U32 R21, RZ, RZ, R3 ;  /* 0x000000ffff157224 */ /* 0x000fc400078e0003 */
[----:B0-----:R-:W-:Y:S01]  /*7a250*/  IMAD.MOV.U32 R23, RZ, RZ, R0 ;  /* 0x000000ffff177224 */ /* 0x001fe200078e0000 */
[C---:B--2---:R-:W-:Y:S11]  /*7a260*/  HMMA.16816.F32.BF16 R4, R48.reuse, R24, R4 ;  /* 0x000000183004723c */ /* 0x044ff60000041804 */
[----:B------:R-:W-:Y:S11]  /*7a270*/  @!UPT UIADD3 URZ, URZ, URZ, URZ ;  /* 0x0000003f3f3ff290 */ /* 0x000ff6000fffe03f */
[----:B------:R-:W-:Y:S01]  /*7a280*/  @!UPT UIADD3 URZ, URZ, URZ, URZ ;  /* 0x0000003f3f3ff290 */ /* 0x000fe2000fffe03f */
[----:B------:R0:W-:Y:S01]  /*7a290*/  STL.64 [R1+0xa0], R4 ;  /* 0x0000a00401007387 */ /* 0x0001e20000100a00 */
[----:B------:R-:W-:Y:S02]  /*7a2a0*/  IMAD.MOV.U32 R0, RZ, RZ, R6 ;  /* 0x000000ffff007224 */ /* 0x000fe400078e0006 */
[----:B------:R-:W-:Y:S02]  /*7a2b0*/  IMAD.MOV.U32 R3, RZ, RZ, R7 ;  /* 0x000000ffff037224 */ /* 0x000fe400078e0007 */
[----:B------:R-:W2:Y:S04]  /*7a2c0*/  LDL.LU.64 R6, [R1+0x3750] ;  /* 0x0037500001067983 */ /* 0x000ea80000300a00 */
[----:B0-----:R-:W2:Y:S01]  /*7a2d0*/  LDL.LU.64 R4, [R1+0x3748] ;  /* 0x0037480001047983 */ /* 0x001ea20000300a00 */
[----:B------:R-:W2:Y:S01]  /*7a2e0*/  LDL R24, [R1+0x2f70] ;  /* 0x002f700001187983 */ /* 0x000ea20000100800 */
[C---:B---3--:R-:W-:Y:S08]  /*7a2f0*/  HMMA.16816.F32.BF16 R8, R48.reuse, R28, R8 ;  /* 0x0000001c3008723c */ /* 0x048ff00000041808 */
[----:B----4-:R-:W-:Y:S01]  /*7a300*/  HMMA.16816.F32.BF16 R52, R48, R32, R52 ;  /* 0x000000203034723c */ /* 0x010fe20000041834 */
[----:B------:R-:W-:Y:S01]  /*7a310*/  STL [R1+0x31ec], R3 ;  /* 0x0031ec0301007387 */ /* 0x000fe20000100800 */
[----:B------:R-:W-:Y:S02]  /*7a320*/  STL [R1+0x31e8], R0 ;  /* 0x0031e80001007387 */ /* 0x000fe40000100800 */
[----:B------:R-:W-:Y:S11]  /*7a330*/  IMAD.MOV.U32 R22, RZ, RZ, R2 ;  /* 0x000000ffff167224 */ /* 0x000ff600078e0002 */
[----:B------:R-:W-:Y:S01]  /*7a340*/  @!UPT UIADD3 URZ, URZ, URZ, URZ ;  /* 0x0000003f3f3ff290 */ /* 0x000fe2000fffe03f */
[----:B------:R-:W-:Y:S02]  /*7a350*/  IMAD.MOV.U32 R56, RZ, RZ, R8 ;  /* 0x000000ffff387224 */ /* 0x000fe400078e0008 */
[----:B------:R-:W-:Y:S02]  /*7a360*/  IMAD.MOV.U32 R29, RZ, RZ, R9 ;  /* 0x000000ffff1d7224 */ /* 0x000fe400078e0009 */
[----:B------:R-:W-:Y:S02]  /*7a370*/  IMAD.MOV.U32 R8, RZ, RZ, R46 ;  /* 0x000000ffff087224 */ /* 0x000fe400078e002e */
[----:B------:R-:W-:Y:S01]  /*7a380*/  IMAD.MOV.U32 R25, RZ, RZ, R10 ;  /* 0x000000ffff197224 */ /* 0x000fe200078e000a */
[----:B------:R-:W3:Y:S01]  /*7a390*/  LDL.LU R46, [R1+0x3744] ;  /* 0x00374400012e7983 */ /* 0x000ee20000300800 */
[----:B------:R-:W-:Y:S02]  /*7a3a0*/  IMAD.MOV.U32 R9, RZ, RZ, R47 ;  /* 0x000000ffff097224 */ /* 0x000fe400078e002f */
[----:B------:R-:W-:-:S02]  /*7a3b0*/  IMAD.MOV.U32 R2, RZ, RZ, R11 ;  /* 0x000000ffff027224 */ /* 0x000fc400078e000b */
[----:B------:R-:W3:Y:S02]  /*7a3c0*/  LDL.LU R47, [R1+0x3740] ;  /* 0x00374000012f7983 */ /* 0x000ee40000300800 */
[----:B------:R-:W-:Y:S02]  /*7a3d0*/  IMAD.MOV.U32 R10, RZ, RZ, R34 ;  /* 0x000000ffff0a7224 */ /* 0x000fe400078e0022 */
[----:B------:R-:W-:Y:S01]  /*7a3e0*/  IMAD.MOV.U32 R11, RZ, RZ, R35 ;  /* 0x000000ffff0b7224 */ /* 0x000fe200078e0023 */
[----:B------:R-:W4:Y:S01]  /*7a3f0*/  LDL.LU R34, [R1+0x373c] ;  /* 0x00373c0001227983 */ /* 0x000f220000300800 */
[----:B------:R-:W4:Y:S02]  /*7a400*/  LDL.LU R35, [R1+0x3738] ;  /* 0x0037380001237983 */ /* 0x000f240000300800 */
[----:B------:R0:W-:Y:S02]  /*7a410*/  STL.64 [R1+0x36d8], R26 ;  /* 0x0036d81a01007387 */ /* 0x0001e40000100a00 */
[----:B------:R-:W-:-:S02]  /*7a420*/  IMAD.MOV.U32 R17, RZ, RZ, R55 ;  /* 0x000000ffff117224 */ /* 0x000fc400078e0037 */
[----:B0-----:R-:W-:Y:S02]  /*7a430*/  IMAD.MOV.U32 R26, RZ, RZ, R58 ;  /* 0x000000ffff1a7224 */ /* 0x001fe400078e003a */
[----:B------:R-:W-:Y:S01]  /*7a440*/  IMAD.MOV.U32 R27, RZ, RZ, R59 ;  /* 0x000000ffff1b7224 */ /* 0x000fe200078e003b */
[----:B--2---:R0:W-:Y:S02]  /*7a450*/  STL.64 [R1+0x36d0], R24 ;  /* 0x0036d01801007387 */ /* 0x0041e40000100a00 */
[----:B0-----:R-:W-:Y:S02]  /*7a460*/  IMAD.MOV.U32 R24, RZ, RZ, R14 ;  /* 0x000000ffff187224 */ /* 0x001fe400078e000e */
[----:B------:R-:W-:Y:S01]  /*7a470*/  IMAD.MOV.U32 R25, RZ, RZ, R15 ;  /* 0x000000ffff197224 */ /* 0x000fe200078e000f */
[----:B------:R-:W2:Y:S01]  /*7a480*/  LDL.LU R14, [R1+0x3734] ;  /* 0x00373400010e7983 */ /* 0x000ea20000300800 */
[----:B------:R-:W2:Y:S02]  /*7a490*/  LDL.LU R15, [R1+0x3730] ;  /* 0x00373000010f7983 */ /* 0x000ea40000300800 */
[----:B------:R-:W3:Y:S02]  /*7a4a0*/  LDL.LU R58, [R1+0x372c] ;  /* 0x00372c00013a7983 */ /* 0x000ee40000300800 */
[----:B------:R-:W3:Y:S01]  /*7a4b0*/  LDL.LU R59, [R1+0x3728] ;  /* 0x00372800013b7983 */ /* 0x000ee20000300800 */
[----:B------:R-:W-:Y:S01]  /*7a4c0*/  STL [R1+0x31f4], R29 ;  /* 0x0031f41d01007387 */ /* 0x000fe20000100800 */
[----:B------:R-:W-:Y:S02]  /*7a4d0*/  STL [R1+0x31f0], R56 ;  /* 0x0031f03801007387 */ /* 0x000fe40000100800 */
[----:B------:R-:W-:Y:S02]  /*7a4e0*/  STL.64 [R1+0x80], R52 ;  /* 0x0000803401007387 */ /* 0x000fe40000100a00 */
[----:B------:R0:W-:Y:S02]  /*7a4f0*/  STL [R1+0x88], R54 ;  /* 0x0000883601007387 */ /* 0x0001e40000100800 */
[----:B0-----:R-:W3:Y:S01]  /*7a500*/  LDL.LU.64 R54, [R1+0x3720] ;  /* 0x0037200001367983 */ /* 0x001ee20000300a00 */
[----:B------:R-:W3:Y:S01]  /*7a510*/  LDL.LU.64 R52, [R1+0x3718] ;  /* 0x0037180001347983 */ /* 0x000ee20000300a00 */
[C---:B------:R-:W-:Y:S08]  /*7a520*/  HMMA.16816.F32.BF16 R24, R48.reuse, R36, R24 ;  /* 0x000000243018723c */ /* 0x040ff00000041818 */
[----:B------:R-:W-:Y:S01]  /*7a530*/  HMMA.16816.F32.BF16 R20, R48, R40, R20 ;  /* 0x000000283014723c */ /* 0x000fe20000041814 */
[----:B----4-:R-:W-:Y:S11]  /*7a540*/  STL.64 [R1+0x3678], R34 ;  /* 0x0036782201007387 */ /* 0x010ff60000100a00 */
[----:B------:R-:W-:Y:S04]  /*7a550*/  @!UPT UIADD3 URZ, URZ, URZ, URZ ;  /* 0x0000003f3f3ff290 */ /* 0x000fe8000fffe03f */
[----:B------:R-:W-:Y:S02]  /*7a560*/  IMAD.MOV.U32 R13, RZ, RZ, R26 ;  /* 0x000000ffff0d7224 */ /* 0x000fe400078e001a */
[----:B------:R-:W-:Y:S02]  /*7a570*/  IMAD.MOV.U32 R12, RZ, RZ, R27 ;  /* 0x000000ffff0c7224 */ /* 0x000fe400078e001b */
[----:B------:R-:W-:-:S04]  /*7a580*/  IMAD.MOV.U32 R56, RZ, RZ, R25 ;  /* 0x000000ffff387224 */ /* 0x000fc800078e0019 */
[----:B------:R-:W-:Y:S02]  /*7a590*/  IMAD.MOV.U32 R57, RZ, RZ, R22 ;  /* 0x000000ffff397224 */ /* 0x000fe400078e0016 */
[----:B------:R-:W-:Y:S02]  /*7a5a0*/  IMAD.MOV.U32 R29, RZ, RZ, R24 ;  /* 0x000000ffff1d7224 */ /* 0x000fe400078e0018 */
[----:B------:R-:W-:Y:S01]  /*7a5b0*/  IMAD.MOV.U32 R28, RZ, RZ, R23 ;  /* 0x000000ffff1c7224 */ /* 0x000fe200078e0017 */
[----:B--2---:R0:W-:Y:S01]  /*7a5c0*/  STL.64 [R1+0x36c0], R14 ;  /* 0x0036c00e01007387 */ /* 0x0041e20000100a00 */
[----:B------:R-:W-:Y:S03]  /*7a5d0*/  STL.64 [R1+0x36b8], R12 ;  /* 0x0036b80c01007387 */ /* 0x000fe60000100a00 */
[----:B0-----:R-:W2:Y:S01]  /*7a5e0*/  LDL.64 R14, [R1+0x48] ;  /* 0x00004800010e7983 */ /* 0x001ea20000100a00 */
[----:B---3--:R-:W-:Y:S03]  /*7a5f0*/  HMMA.16816.F32.BF16 R52, R48, R44, R52 ;  /* 0x0000002c3034723c */ /* 0x008fe60000041834 */
[----:B------:R-:W-:Y:S01]  /*7a600*/  STL.64 [R1+0x36f0], R58 ;  /* 0x0036f03a01007387 */ /* 0x000fe20000100a00 */
[----:B------:R-:W-:Y:S02]  /*7a610*/  STL.64 [R1+0x36e8], R56 ;  /* 0x0036e83801007387 */ /* 0x000fe40000100a00 */
[----:B------:R-:W-:Y:S02]  /*7a620*/  STL.64 [R1+0x36e0], R42 ;  /* 0x0036e02a01007387 */ /* 0x000fe40000100a00 */
[----:B------:R-:W-:Y:S01]  /*7a630*/  STL.64 [R1+0x36a0], R30 ;  /* 0x0036a01e01007387 */ /* 0x000fe20000100a00 */
[----:B------:R0:W-:Y:S04]  /*7a640*/  STL.64 [R1+0x3698], R28 ;  /* 0x0036981c01007387 */ /* 0x0001e80000100a00 */
[----:B0-----:R-:W2:Y:S01]  /*7a650*/  LDL.LU R28, [R1+0x500] ;  /* 0x00050000011c7983 */ /* 0x001ea20000300800 */
[----:B------:R-:W2:Y:S02]  /*7a660*/  LDL.LU R29, [R1+0x504] ;  /* 0x00050400011d7983 */ /* 0x000ea40000300800 */
[----:B------:R-:W-:Y:S07]  /*7a670*/  STL.64 [R1+0x3660], R46 ;  /* 0x0036602e01007387 */ /* 0x000fee0000100a00 */
[----:B------:R0:W-:Y:S01]  /*7a680*/  STL.64 [R1+0x31b8], R54 ;  /* 0x0031b83601007387 */ /* 0x0001e20000100a00 */
[----:B------:R-:W-:Y:S03]  /*7a690*/  STL.64 [R1+0x31b0], R52 ;  /* 0x0031b03401007387 */ /* 0x000fe60000100a00 */
[----:B0-----:R-:W3:Y:S02]  /*7a6a0*/  LDL.LU.64 R54, [R1+0x58] ;  /* 0x0000580001367983 */ /* 0x001ee40000300a00 */
[----:B---3--:R-:W-:Y:S11]  /*7a6b0*/  HMMA.16816.F32.BF16 R8, R4, R54, R8 ;  /* 0x000000360408723c */ /* 0x008ff60000041808 */
[----:B------:R-:W-:Y:S11]  /*7a6c0*/  @!UPT UIADD3 URZ, URZ, URZ, URZ ;  /* 0x0000003f3f3ff290 */ /* 0x000ff6000fffe03f */
[----:B------:R-:W-:Y:S01]  /*7a6d0*/  @!UPT UIADD3 URZ, URZ, URZ, URZ ;  /* 0x0000003f3f3ff290 */ /* 0x000fe2000fffe03f */
[----:B------:R0:W-:Y:S01]  /*7a6e0*/  STL.64 [R1+0xe70], R8 ;  /* 0x000e700801007387 */ /* 0x0001e20000100a00 */
[----:B------:R1:W-:Y:S02]  /*7a6f0*/  STL.64 [R1+0xe78], R10 ;  /* 0x000e780a01007387 */ /* 0x0003e40000100a00 */
[----:B------:R-:W3:Y:S02]  /*7a700*/  LDL.LU R24, [R1+0x4c0] ;  /* 0x0004c00001187983 */ /* 0x000ee40000300800 */
[----:B------:R-:W3:Y:S01]  /*7a710*/  LDL.LU R25, [R1+0x4c4] ;  /* 0x0004c40001197983 */ /* 0x000ee20000300800 */
[----:B------:R-:W4:Y:S01]  /*7a720*/  LDL.LU R26, [R1+0x4c8] ;  /* 0x0004c800011a7983 */ /* 0x000f220000300800 */
[----:B------:R-:W4:Y:S02]  /*7a730*/  LDL.LU R27, [R1+0x4cc] ;  /* 0x0004cc00011b7983 */ /* 0x000f240000300800 */
[----:B------:R-:W3:Y:S02]  /*7a740*/  LDL.LU R32, [R1+0x4f0] ;  /* 0x0004f00001207983 */ /* 0x000ee40000300800 */
[----:B------:R-:W3:Y:S01]  /*7a750*/  LDL.LU R33, [R1+0x4f4] ;  /* 0x0004f40001217983 */ /* 0x000ee20000300800 */
[----:B------:R-:W3:Y:S01]  /*7a760*/  LDL.LU R34, [R1+0x4f8] ;  /* 0x0004f80001227983 */ /* 0x000ee20000300800 */
[----:B------:R-:W3:Y:S02]  /*7a770*/  LDL.LU R35, [R1+0x4fc] ;  /* 0x0004fc0001237983 */ /* 0x000ee40000300800 */
[----:B------:R-:W3:Y:S02]  /*7a780*/  LDL.64 R22, [R1+0x38] ;  /* 0x0000380001167983 */ /* 0x000ee40000100a00 */
[----:B------:R-:W-:-:S02]  /*7a790*/  IMAD.MOV.U32 R31, RZ, RZ, R60 ;  /* 0x000000ffff1f7224 */ /* 0x000fc400078e003c */
[----:B------:R-:W-:Y:S02]  /*7a7a0*/  IMAD.MOV.U32 R30, RZ, RZ, R61 ;  /* 0x000000ffff1e7224 */ /* 0x000fe400078e003d */
[----:B------:R-:W-:Y:S02]  /*7a7b0*/  IMAD.MOV.U32 R60, RZ, RZ, R8 ;  /* 0x000000ffff3c7224 */ /* 0x000fe400078e0008 */
[----:B------:R-:W-:-:S03]  /*7a7c0*/  IMAD.MOV.U32 R61, RZ, RZ, R9 ;  /* 0x000000ffff3d7224 */ /* 0x000fc600078e0009 */
[C---:B--2---:R-:W-:Y:S01]  /*7a7d0*/  HMMA.16816.F32.BF16 R28, R4.reuse, R14, R28 ;  /* 0x0000000e041c723c */ /* 0x044fe2000004181c */
[----:B----4-:R2:W-:Y:S01]  /*7a7e0*/  STL.64 [R1+0x3700], R26 ;  /* 0x0037001a01007387 */ /* 0x0105e20000100a00 */
[----:B---3--:R-:W-:Y:S03]  /*7a7f0*/  STL.64 [R1+0x36f8], R24 ;  /* 0x0036f81801007387 */ /* 0x008fe60000100a00 */
[----:B------:R-:W3:Y:S01]  /*7a800*/  LDL R42, [R1+0x18] ;  /* 0x00001800012a7983 */ /* 0x000ee20000100800 */
[----:B------:R-:W3:Y:S03]  /*7a810*/  LDL R43, [R1+0x1c] ;  /* 0x00001c00012b7983 */ /* 0x000ee60000100800 */
[----:B0-----:R-:W4:Y:S01]  /*7a820*/  LDL.LU R8, [R1+0x4e0] ;  /* 0x0004e00001087983 */ /* 0x001f220000300800 */
[----:B------:R-:W4:Y:S02]  /*7a830*/  LDL.LU R9, [R1+0x4e4] ;  /* 0x0004e40001097983 */ /* 0x000f240000300800 */
[----:B-1----:R-:W4:Y:S02]  /*7a840*/  LDL.LU R10, [R1+0x4e8] ;  /* 0x0004e800010a7983 */ /* 0x002f240000300800 */
[----:B------:R-:W4:Y:S01]  /*7a850*/  LDL.LU R11, [R1+0x4ec] ;  /* 0x0004ec00010b7983 */ /* 0x000f220000300800 */
[----:B--2---:R-:W4:Y:S01]  /*7a860*/  LDL.64 R26, [R1+0x28] ;  /* 0x00002800011a7983 */ /* 0x004f220000100a00 */
[----:B------:R-:W-:Y:S01]  /*7a870*/  HMMA.16816.F32.BF16 R32, R4, R22, R32 ;  /* 0x000000160420723c */ /* 0x000fe20000041820 */
[----:B------:R-:W3:Y:S02]  /*7a880*/  LDL.LU R56, [R1+0x4d0] ;  /* 0x0004d00001387983 */ /* 0x000ee40000300800 */
[----:B------:R-:W3:Y:S01]  /*7a890*/  LDL.LU R57, [R1+0x4d4] ;  /* 0x0004d40001397983 */ /* 0x000ee20000300800 */
[----:B------:R-:W3:Y:S01]  /*7a8a0*/  LDL.LU R58, [R1+0x4d8] ;  /* 0x0004d800013a7983 */ /* 0x000ee20000300800 */
[----:B------:R-:W3:Y:S02]  /*7a8b0*/  LDL.LU R59, [R1+0x4dc] ;  /* 0x0004dc00013b7983 */ /* 0x000ee40000300800 */
[----:B------:R-:W2:Y:S02]  /*7a8c0*/  LDL.64 R50, [R1+0x8] ;  /* 0x0000080001327983 */ /* 0x000ea40000100a00 */
[----:B------:R-:W-:Y:S01]  /*7a8d0*/  STL [R1+0x3174], R60 ;  /* 0x0031743c01007387 */ /* 0x000fe20000100800 */
[----:B------:R-:W-:Y:S01]  /*7a8e0*/  STL [R1+0x3170], R61 ;  /* 0x0031703d01007387 */ /* 0x000fe20000100800 */
[----:B------:R0:W-:Y:S02]  /*7a8f0*/  STL.64 [R1+0xe60], R28 ;  /* 0x000e601c01007387 */ /* 0x0001e40000100a00 */
[----:B------:R1:W-:Y:S02]  /*7a900*/  STL.64 [R1+0xe68], R30 ;  /* 0x000e681e01007387 */ /* 0x0003e40000100a00 */
[----:B------:R-:W2:Y:S02]  /*7a910*/  LDL.LU R12, [R1+0x860] ;  /* 0x00086000010c7983 */ /* 0x000ea40000300800 */
[----:B------:R-:W-:Y:S01]  /*7a920*/  IMAD.MOV.U32 R37, RZ, RZ, R14 ;  /* 0x000000ffff257224 */ /* 0x000fe200078e000e */
[----:B------:R-:W2:Y:S01]  /*7a930*/  LDL.LU R13, [R1+0x864] ;  /* 0x00086400010d7983 */ /* 0x000ea20000300800 */
[----:B------:R-:W-:-:S02]  /*7a940*/  IMAD.MOV.U32 R36, RZ, RZ, R15 ;  /* 0x000000ffff247224 */ /* 0x000fc400078e000f */
[----:B------:R-:W2:Y:S02]  /*7a950*/  LDL.LU R14, [R1+0x868] ;  /* 0x00086800010e7983 */ /* 0x000ea40000300800 */
[----:B------:R-:W2:Y:S02]  /*7a960*/  LDL.LU R15, [R1+0x86c] ;  /* 0x00086c00010f7983 */ /* 0x000ea40000300800 */
[----:B------:R-:W-:Y:S02]  /*7a970*/  IMAD.MOV.U32 R44, RZ, RZ, R19 ;  /* 0x000000ffff2c7224 */ /* 0x000fe400078e0013 */
[----:B------:R-:W-:Y:S01]  /*7a980*/  IMAD.MOV.U32 R45, RZ, RZ, R18 ;  /* 0x000000ffff2d7224 */ /* 0x000fe200078e0012 */
[----:B------:R-:W2:Y:S01]  /*7a990*/  LDL.LU R19, [R1+0x3714] ;  /* 0x0037140001137983 */ /* 0x000ea20000300800 */
[----:B------:R-:W2:Y:S02]  /*7a9a0*/  LDL.LU R18, [R1+0x3710] ;  /* 0x0037100001127983 */ /* 0x000ea40000300800 */
[----:B------:R-:W-:-:S02]  /*7a9b0*/  IMAD.MOV.U32 R46, RZ, RZ, R39 ;  /* 0x000000ffff2e7224 */ /* 0x000fc400078e0027 */
[----:B------:R-:W-:Y:S01]  /*7a9c0*/  IMAD.MOV.U32 R47, RZ, RZ, R38 ;  /* 0x000000ffff2f7224 */ /* 0x000fe200078e0026 */
[----:B------:R-:W2:Y:S01]  /*7a9d0*/  LDL.LU R39, [R1+0x370c] ;  /* 0x00370c0001277983 */ /* 0x000ea20000300800 */
[----:B------:R-:W2:Y:S02]  /*7a9e0*/  LDL.LU R38, [R1+0x3708] ;  /* 0x0037080001267983 */ /* 0x000ea40000300800 */
[----:B0-----:R-:W2:Y:S02]  /*7a9f0*/  LDL.LU R28, [R1+0x850] ;  /* 0x00085000011c7983 */ /* 0x001ea40000300800 */
[----:B------:R-:W2:Y:S01]  /*7aa00*/  LDL.LU R29, [R1+0x854] ;  /* 0x00085400011d7983 */ /* 0x000ea20000300800 */
[----:B-1----:R-:W2:Y:S01]  /*7aa10*/  LDL.LU R30, [R1+0x858] ;  /* 0x00085800011e7983 */ /* 0x002ea20000300800 */
[----:B------:R-:W2:Y:S02]  /*7aa20*/  LDL.LU R31, [R1+0x85c] ;  /* 0x00085c00011f7983 */ /* 0x000ea40000300800 */
[----:B------:R0:W-:Y:S02]  /*7aa30*/  STL.64 [R1+0xe50], R32 ;  /* 0x000e502001007387 */ /* 0x0001e40000100a00 */
[----:B------:R-:W-:Y:S01]  /*7aa40*/  IMAD.MOV.U32 R3, RZ, RZ, R20 ;  /* 0x000000ffff037224 */ /* 0x000fe200078e0014 */
[----:B------:R1:W-:Y:S01]  /*7aa50*/  STL.64 [R1+0xe58], R34 ;  /* 0x000e582201007387 */ /* 0x0003e20000100a00 */
[----:B------:R-:W-:-:S02]  /*7aa60*/  IMAD.MOV.U32 R0, RZ, RZ, R21 ;  /* 0x000000ffff007224 */ /* 0x000fc400078e0015 */
[----:B------:R-:W2:Y:S02]  /*7aa70*/  LDL.LU R20, [R1+0x840] ;  /* 0x0008400001147983 */ /* 0x000ea40000300800 */
[----:B------:R-:W-:Y:S01]  /*7aa80*/  IMAD.MOV.U32 R52, RZ, RZ, R22 ;  /* 0x000000ffff347224 */ /* 0x000fe200078e0016 */
[----:B------:R-:W2:Y:S01]  /*7aa90*/  LDL.LU R21, [R1+0x844] ;  /* 0x0008440001157983 */ /* 0x000ea20000300800 */
[----:B------:R-:W-:Y:S02]  /*7aaa0*/  IMAD.MOV.U32 R16, RZ, RZ, R23 ;  /* 0x000000ffff107224 */ /* 0x000fe400078e0017 */
[----:B------:R-:W2:Y:S02]  /*7aab0*/  LDL.LU R22, [R1+0x848] ;  /* 0x0008480001167983 */ /* 0x000ea40000300800 */
[----:B------:R-:W2:Y:S01]  /*7aac0*/  LDL.LU R23, [R1+0x84c] ;  /* 0x00084c0001177983 */ /* 0x000ea20000300800 */
[----:B0-----:R-:W2:Y:S01]  /*7aad0*/  LDL.LU R32, [R1+0x830] ;  /* 0x0008300001207983 */ /* 0x001ea20000300800 */
[----:B------:R-:W2:Y:S02]  /*7aae0*/  LDL.LU R33, [R1+0x834] ;  /* 0x0008340001217983 */ /* 0x000ea40000300800 */
[----:B-1----:R-:W2:Y:S02]  /*7aaf0*/  LDL.LU R34, [R1+0x838] ;  /* 0x0008380001227983 */ /* 0x002ea40000300800 */
[----:B------:R-:W2:Y:S01]  /*7ab00*/  LDL.LU R35, [R1+0x83c] ;  /* 0x00083c0001237983 */ /* 0x000ea20000300800 */
[C---:B----4-:R-:W-:Y:S11]  /*7ab10*/  HMMA.16816.F32.BF16 R8, R4.reuse, R26, R8 ;  /* 0x0000001a0408723c */ /* 0x050ff60000041808 */
[----:B------:R-:W-:Y:S11]  /*7ab20*/  @!UPT UIADD3 URZ, URZ, URZ, URZ ;  /* 0x0000003f3f3ff290 */ /* 0x000ff6000fffe03f */
[----:B------:R-:W-:Y:S01]  /*7ab30*/  @!UPT UIADD3 URZ, URZ, URZ, URZ ;  /* 0x0000003f3f3ff290 */ /* 0x000fe2000fffe03f */
[----:B------:R0:W-:Y:S01]  /*7ab40*/  STL.64 [R1+0xe40], R8 ;  /* 0x000e400801007387 */ /* 0x0001e20000100a00 */
[----:B------:R-:W-:Y:S02]  /*7ab50*/  STL.64 [R1+0xe48], R10 ;  /* 0x000e480a01007387 */ /* 0x000fe40000100a00 */
[----:B0-----:R-:W-:Y:S02]  /*7ab60*/  IMAD.MOV.U32 R9, RZ, RZ, R26 ;  /* 0x000000ffff097224 */ /* 0x001fe400078e001a */
[----:B------:R-:W-:Y:S02]  /*7ab70*/  IMAD.MOV.U32 R8, RZ, RZ, R27 ;  /* 0x000000ffff087224 */ /* 0x000fe400078e001b */
[----:B------:R-:W2:Y:S01]  /*7ab80*/  LDL.LU.64 R26, [R1+0x3700] ;  /* 0x00370000011a7983 */ /* 0x000ea20000300a00 */
[----:B------:R-:W2:Y:S01]  /*7ab90*/  LDL.LU.64 R24, [R1+0x36f8] ;  /* 0x0036f80001187983 */ /* 0x000ea20000300a00 */
[C---:B---3--:R-:W-:Y:S01]  /*7aba0*/  HMMA.16816.F32.BF16 R40, R4.reuse, R42, R56 ;  /* 0x0000002a0428723c */ /* 0x048fe20000041838 */
[----:B------:R-:W3:Y:S01]  /*7abb0*/  LDL.LU.64 R58, [R1+0x36f0] ;  /* 0x0036f000013a7983 */ /* 0x000ee20000300a00 */
[----:B------:R-:W4:Y:S11]  /*7abc0*/  LDL.LU.64 R56, [R1+0x36e8] ;  /* 0x0036e80001387983 */ /* 0x000f360000300a00 */
[----:B------:R-:W-:Y:S10]  /*7abd0*/  @!UPT UIADD3 URZ, URZ, URZ, URZ ;  /* 0x0000003f3f3ff290 */ /* 0x000ff4000fffe03f */
[----:B------:R-:W-:Y:S01]  /*7abe0*/  STL.64 [R1+0xca0], R40 ;  /* 0x000ca02801007387 */ /* 0x000fe20000100a00 */
[----:B------:R0:W-:Y:S03]  /*7abf0*/  STL.64 [R1+0xca8], R42 ;  /* 0x000ca82a01007387 */ /* 0x0001e60000100a00 */
[----:B0-----:R-:W3:Y:S01]  /*7ac00*/  LDL.LU.64 R42, [R1+0x36e0] ;  /* 0x0036e000012a7983 */ /* 0x001ee20000300a00 */
[C---:B--2---:R-:W-:Y:S11]  /*7ac10*/  HMMA.16816.F32.BF16 R24, R4.reuse, R50, R24 ;  /* 0x000000320418723c */ /* 0x044ff60000041818 */
[----:B------:R-:W-:Y:S11]  /*7ac20*/  @!UPT UIADD3 URZ, URZ, URZ, URZ ;  /* 0x0000003f3f3ff290 */ /* 0x000ff6000fffe03f */
[----:B------:R-:W-:Y:S01]  /*7ac30*/  @!UPT UIADD3 URZ, URZ, URZ, URZ ;  /* 0x0000003f3f3ff290 */ /* 0x000fe2000fffe03f */
[----:B------:R-:W-:Y:S01]  /*7ac40*/  STL.64 [R1+0xc70], R24 ;  /* 0x000c701801007387 */ /* 0x000fe20000100a00 */
[----:B------:R0:W-:Y:S03]  /*7ac50*/  STL.64 [R1+0xc78], R26 ;  /* 0x000c781a01007387 */ /* 0x0001e60000100a00 */
[----:B0-----:R-:W2:Y:S01]  /*7ac60*/  LDL.LU.64 R26, [R1+0x36d8] ;  /* 0x0036d800011a7983 */ /* 0x001ea20000300a00 */
[----:B------:R-:W2:Y:S02]  /*7ac70*/  LDL.LU.64 R24, [R1+0x36d0] ;  /* 0x0036d00001187983 */ /* 0x000ea40000300a00 */
[----:B------:R-:W-:Y:S02]  /*7ac80*/  IMAD.MOV.U32 R41, RZ, RZ, R50 ;  /* 0x000000ffff297224 */ /* 0x000fe400078e0032 */
[----:B------:R-:W-:Y:S01]  /*7ac90*/  IMAD.MOV.U32 R40, RZ, RZ, R51 ;  /* 0x000000ffff287224 */ /* 0x000fe200078e0033 */
[----:B---3--:R-:W-:Y:S01]  /*7aca0*/  HMMA.16816.F32.BF16 R12, R4, R58, R12 ;  /* 0x0000003a040c723c */ /* 0x008fe2000004180c */
[----:B--2---:R-:W0:Y:S04]  /*7acb0*/  LDSM.16.MT88.4 R48, [R24+0x7000] ;  /* 0x007000001830783b */ /* 0x004e280000004200 */
[----:B0-----:R0:W-:Y:S01]  /*7acc0*/  STL.64 [R1+0x3598], R50 ;  /* 0x0035983201007387 */ /* 0x0011e20000100a00 */
[----:B------:R1:W-:Y:S02]  /*7acd0*/  STL.64 [R1+0x3590], R48 ;  /* 0x0035903001007387 */ /* 0x0003e40000100a00 */
[----:B0-----:R-:W-:Y:S01]  /*7ace0*/  IMAD.MOV.U32 R50, RZ, RZ, R27 ;  /* 0x000000ffff327224 */ /* 0x001fe200078e001b */
[----:B-1----:R-:W2:Y:S01]  /*7acf0*/  LDL.LU R48, [R1+0x800] ;  /* 0x0008000001307983 */ /* 0x002ea20000300800 */
[----:B------:R-:W2:Y:S02]  /*7ad00*/  LDL.LU R49, [R1+0x804] ;  /* 0x0008040001317983 */ /* 0x000ea40000300800 */
[----:B------:R-:W3:Y:S02]  /*7ad10*/  LDL.LU R27, [R1+0x36cc] ;  /* 0x0036cc00011b7983 */ /* 0x000ee40000300800 */
[----:B------:R-:W-:-:S02]  /*7ad20*/  IMAD.MOV.U32 R51, RZ, RZ, R26 ;  /* 0x000000ffff337224 */ /* 0x000fc400078e001a */
[----:B------:R-:W2:Y:S07]  /*7ad30*/  LDL.LU R26, [R1+0x36c8] ;  /* 0x0036c800011a7983 */ /* 0x000eae0000300800 */
[----:B------:R-:W-:Y:S02]  /*7ad40*/  STL.64 [R1+0xc90], R12 ;  /* 0x000c900c01007387 */ /* 0x000fe40000100a00 */
[----:B------:R0:W-:Y:S02]  /*7ad50*/  STL.64 [R1+0xc98], R14 ;  /* 0x000c980e01007387 */ /* 0x0001e40000100a00 */
[----:B0-----:R-:W2:Y:S01]  /*7ad60*/  LDL.LU.64 R14, [R1+0x36c0] ;  /* 0x0036c000010e7983 */ /* 0x001ea20000300a00 */
[----:B------:R-:W3:Y:S02]  /*7ad70*/  LDL.LU.64 R12, [R1+0x36b8] ;  /* 0x0036b800010c7983 */ /* 0x000ee40000300a00 */
[----:B------:R-:W-:Y:S02]  /*7ad80*/  STL.64 [R1+0x35d0], R58 ;  /* 0x0035d03a01007387 */ /* 0x000fe40000100a00 */
[----:B----4-:R0:W-:Y:S02]  /*7ad90*/  STL.64 [R1+0x35c8], R56 ;  /* 0x0035c83801007387 */ /* 0x0101e40000100a00 */
[----:B0-----:R-:W-:-:S02]  /*7ada0*/  IMAD.MOV.U32 R56, RZ, RZ, R38 ;  /* 0x000000ffff387224 */ /* 0x001fc400078e0026 */
[----:B------:R-:W-:Y:S01]  /*7adb0*/  IMAD.MOV.U32 R57, RZ, RZ, R39 ;  /* 0x000000ffff397224 */ /* 0x000fe200078e0027 */
[----:B------:R-:W4:Y:S01]  /*7adc0*/  LDL.LU R38, [R1+0x36b4] ;  /* 0x0036b40001267983 */ /* 0x000f220000300800 */
[----:B------:R-:W4:Y:S02]  /*7add0*/  LDL.LU R39, [R1+0x36b0] ;  /* 0x0036b00001277983 */ /* 0x000f240000300800 */
[----:B------:R-:W-:Y:S02]  /*7ade0*/  IMAD.MOV.U32 R58, RZ, RZ, R18 ;  /* 0x000000ffff3a7224 */ /* 0x000fe400078e0012 */
[----:B------:R-:W-:Y:S01]  /*7adf0*/  IMAD.MOV.U32 R59, RZ, RZ, R19 ;  /* 0x000000ffff3b7224 */ /* 0x000fe200078e0013 */
[----:B------:R-:W3:Y:S01]  /*7ae00*/  LDL.LU R18, [R1+0x36ac] ;  /* 0x0036ac0001127983 */ /* 0x000ee20000300800 */
[----:B------:R-:W3:Y:S01]  /*7ae10*/  LDL.LU R19, [R1+0x36a8] ;  /* 0x0036a80001137983 */ /* 0x000ee20000300800 */
[C---:B--2---:R-:W-:Y:S11]  /*7ae20*/  HMMA.16816.F32.BF16 R28, R4.reuse, R14, R28 ;  /* 0x0000000e041c723c */ /* 0x044ff6000004181c */
[----:B------:R-:W-:Y:S11]  /*7ae30*/  @!UPT UIADD3 URZ, URZ, URZ, URZ ;  /* 0x0000003f3f3ff290 */ /* 0x000ff6000fffe03f */
[----:B------:R-:W-:Y:S01]  /*7ae40*/  @!UPT UIADD3 URZ, URZ, URZ, URZ ;  /* 0x0000003f3f3ff290 */ /* 0x000fe2000fffe03f */
[----:B------:R-:W-:Y:S01]  /*7ae50*/  STL.64 [R1+0xc80], R28 ;  /* 0x000c801c01007387 */ /* 0x000fe20000100a00 */
[----:B------:R0:W-:Y:S03]  /*7ae60*/  STL.64 [R1+0xc88], R30 ;  /* 0x000c881e01007387 */ /* 0x0001e60000100a00 */
[----:B0-----:R-:W2:Y:S01]  /*7ae70*/  LDL.LU.64 R30, [R1+0x36a0] ;  /* 0x0036a000011e7983 */ /* 0x001ea20000300a00 */
[----:B---3--:R-:W-:Y:S01]  /*7ae80*/  HMMA.16816.F32.BF16 R20, R4, R18, R20 ;  /* 0x000000120414723c */ /* 0x008fe20000041814 */
[----:B------:R-:W3:Y:S02]  /*7ae90*/  LDL.LU.64 R28, [R1+0x3698] ;  /* 0x00369800011c7983 */ /* 0x000ee40000300a00 */
[----:B------:R0:W-:Y:S01]  /*7aea0*/  STL.64 [R1+0x35c0], R14 ;  /* 0x0035c00e01007387 */ /* 0x0001e20000100a00 */
[----:B------:R2:W-:Y:S01]  /*7aeb0*/  STL.64 [R1+0x35b8], R12 ;  /* 0x0035b80c01007387 */ /* 0x0005e20000100a00 */
[----:B0-----:R-:W-:-:S02]  /*7aec0*/  IMAD.MOV.U32 R14, RZ, RZ, R26 ;  /* 0x000000ffff0e7224 */ /* 0x001fc400078e001a */
[----:B------:R-:W-:Y:S02]  /*7aed0*/  IMAD.MOV.U32 R15, RZ, RZ, R27 ;  /* 0x000000ffff0f7224 */ /* 0x000fe400078e001b */
[----:B--2---:R-:W-:Y:S02]  /*7aee0*/  IMAD.MOV.U32 R12, RZ, RZ, R30 ;  /* 0x000000ffff0c7224 */ /* 0x004fe400078e001e */
[----:B------:R-:W-:Y:S01]  /*7aef0*/  IMAD.MOV.U32 R13, RZ, RZ, R31 ;  /* 0x000000ffff0d7224 */ /* 0x000fe200078e001f */
[----:B------:R-:W2:Y:S01]  /*7af00*/  LDL.LU R30, [R1+0x3694] ;  /* 0x00369400011e7983 */ /* 0x000ea20000300800 */
[----:B------:R-:W2:Y:S02]  /*7af10*/  LDL.LU R31, [R1+0x3690] ;  /* 0x00369000011f7983 */ /* 0x000ea40000300800 */
[----:B------:R-:W2:Y:S02]  /*7af20*/  LDL.LU R26, [R1+0x368c] ;  /* 0x00368c00011a7983 */ /* 0x000ea40000300800 */
[----:B------:R-:W2:Y:S06]  /*7af30*/  LDL.LU R27, [R1+0x3688] ;  /* 0x00368800011b7983 */ /* 0x000eac0000300800 */
[----:B------:R-:W-:Y:S01]  /*7af40*/  STL.64 [R1+0xa80], R20 ;  /* 0x000a801401007387 */ /* 0x000fe20000100a00 */
[----:B------:R0:W-:Y:S03]  /*7af50*/  STL.64 [R1+0xa88], R22 ;  /* 0x000a881601007387 */ /* 0x0001e60000100a00 */
[----:B0-----:R-:W2:Y:S01]  /*7af60*/  LDL.LU.64 R22, [R1+0x3680] ;  /* 0x0036800001167983 */ /* 0x001ea20000300a00 */
[----:B------:R-:W-:Y:S02]  /*7af70*/  STL.64 [R1+0x3648], R18 ;  /* 0x0036481201007387 */ /* 0x000fe40000100a00 */
[----:B------:R-:W-:Y:S01]  /*7af80*/  STL [R1+0x3640], R17 ;  /* 0x0036401101007387 */ /* 0x000fe20000100800 */
[C---:B--2---:R-:W-:Y:S11]  /*7af90*/  HMMA.16816.F32.BF16 R32, R4.reuse, R22, R32 ;  /* 0x000000160420723c */ /* 0x044ff60000041820 */
[----:B------:R-:W-:Y:S11]  /*7afa0*/  @!UPT UIADD3 URZ, URZ, URZ, URZ ;  /* 0x0000003f3f3ff290 */ /* 0x000ff6000fffe03f */
[----:B------:R-:W-:Y:S01]  /*7afb0*/  @!UPT UIADD3 URZ, URZ, URZ, URZ ;  /* 0x0000003f3f3ff290 */ /* 0x000fe2000fffe03f */
[----:B------:R-:W-:Y:S01]  /*7afc0*/  STL.64 [R1+0xa70], R32 ;  /* 0x000a702001007387 */ /* 0x000fe20000100a00 */
[----:B------:R0:W-:Y:S03]  /*7afd0*/  STL.64 [R1+0xa78], R34 ;  /* 0x000a782201007387 */ /* 0x0001e60000100a00 */
[----:B0-----:R-:W2:Y:S01]  /*7afe0*/  LDL.LU.64 R34, [R1+0x3678] ;  /* 0x0036780001227983 */ /* 0x001ea20000300a00 */
[C---:B------:R-:W-:Y:S01]  /*7aff0*/  HMMA.16816.F32.BF16 R12, R4.reuse, R26, R12 ;  /* 0x0000001a040c723c */ /* 0x040fe2000004180c */
[----:B------:R-:W-:Y:S02]  /*7b000*/  STL.64 [R1+0x35e8], R22 ;  /* 0x0035e81601007387 */ /* 0x000fe40000100a00 */
[----:B------:R-:W-:Y:S01]  /*7b010*/  STL.64 [R1+0x35e0], R26 ;  /* 0x0035e01a01007387 */ /* 0x000fe20000100a00 */
[----:B------:R-:W-:Y:S11]  /*7b020*/  STL.64 [R1+0x35d8], R24 ;  /* 0x0035d81801007387 */ /* 0x000ff60000100a00 */
[----:B------:R-:W-:Y:S08]  /*7b030*/  @!UPT UIADD3 URZ, URZ, URZ, URZ ;  /* 0x0000003f3f3ff290 */ /* 0x000ff0000fffe03f */
[----:B------:R-:W-:Y:S01]  /*7b040*/  STL.64 [R1+0xa60], R12 ;  /* 0x000a600c01007387 */ /* 0x000fe20000100a00 */
[----:B------:R0:W-:Y:S02]  /*7b050*/  STL.64 [R1+0xa68], R14 ;  /* 0x000a680e01007387 */ /* 0x0001e40000100a00 */
[C---:B0-----:R-:W-:Y:S01]  /*7b060*/  HMMA.16816.F32.BF16 R12, R4.reuse, R30, R56 ;  /* 0x0000001e040c723c */ /* 0x041fe20000041838 */
[----:B------:R-:W-:Y:S01]  /*7b070*/  STL.64 [R1+0x35f8], R30 ;  /* 0x0035f81e01007387 */ /* 0x000fe20000100a00 */
[----:B---3--:R-:W-:Y:S11]  /*7b080*/  STL.64 [R1+0x35f0], R28 ;  /* 0x0035f01c01007387 */ /* 0x008ff60000100a00 */
[----:B------:R-:W-:Y:S10]  /*7b090*/  @!UPT UIADD3 URZ, URZ, URZ, URZ ;  /* 0x0000003f3f3ff290 */ /* 0x000ff4000fffe03f */
[----:B------:R-:W-:Y:S01]  /*7b0a0*/  STL.64 [R1+0xa50], R12 ;  /* 0x000a500c01007387 */ /* 0x000fe20000100a00 */
[----:B------:R4:W-:Y:S02]  /*7b0b0*/  STL.64 [R1+0xa58], R14 ;  /* 0x000a580e01007387 */ /* 0x0009e40000100a00 */
[C---:B----4-:R-:W-:Y:S08]  /*7b0c0*/  HMMA.16816.F32.BF16 R12, R4.reuse, R38, R44 ;  /* 0x00000026040c723c */ /* 0x050ff0000004182c */
[----:B--2---:R-:W-:Y:S01]  /*7b0d0*/  HMMA.16816.F32.BF16 R20, R4, R34, R48 ;  /* 0x000000220414723c */ /* 0x004fe20000041830 */
[----:B------:R-:W-:Y:S11]  /*7b0e0*/  STL.64 [R1+0x3600], R34 ;  /* 0x0036002201007387 */ /* 0x000ff60000100a00 */
[----:B------:R-:W-:Y:S11]  /*7b0f0*/  @!UPT UIADD3 URZ, URZ, URZ, URZ ;  /* 0x0000003f3f3ff290 */ /* 0x000ff6000fffe03f */
[----:B------:R0:W-:Y:S01]  /*7b100*/  STL.64 [R1+0x8d0], R20 ;  /* 0x0008d01401007387 */ /* 0x0001e20000100a00 */
[----:B------:R1:W-:Y:S02]  /*7b110*/  STL.64 [R1+0x8d8], R22 ;  /* 0x0008d81601007387 */ /* 0x0003e40000100a00 */
[----:B------:R-:W2:Y:S02]  /*7b120*/  LDL.LU R48, [R1+0x670] ;  /* 0x0006700001307983 */ /* 0x000ea40000300800 */
[----:B------:R-:W-:Y:S01]  /*7b130*/  STL.64 [R1+0x8c0], R12 ;  /* 0x0008c00c01007387 */ /* 0x000fe20000100a00 */
[----:B------:R-:W-:Y:S01]  /*7b140*/  STL.64 [R1+0x8c8], R14 ;  /* 0x0008c80e01007387 */ /* 0x000fe20000100a00 */
[----:B------:R-:W2:Y:S02]  /*7b150*/  LDL.LU R49, [R1+0x674] ;  /* 0x0006740001317983 */ /* 0x000ea40000300800 */
[----:B------:R-:W-:Y:S02]  /*7b160*/  IMAD.MOV.U32 R50, RZ, RZ, R43 ;  /* 0x000000ffff327224 */ /* 0x000fe400078e002b */
[----:B------:R-:W-:Y:S01]  /*7b170*/  IMAD.MOV.U32 R51, RZ, RZ, R42 ;  /* 0x000000ffff337224 */ /* 0x000fe200078e002a */
[----:B------:R-:W3:Y:S01]  /*7b180*/  LDL.LU R43, [R1+0x3674] ;  /* 0x00367400012b7983 */ /* 0x000ee20000300800 */
[----:B------:R-:W4:Y:S03]  /*7b190*/  LDL.LU R42, [R1+0x3670] ;  /* 0x00367000012a7983 */ /* 0x000f260000300800 */
[----:B------:R0:W-:Y:S04]  /*7b1a0*/  STL.64 [R1+0x3610], R50 ;  /* 0x0036103201007387 */ /* 0x0001e80000100a00 */
[----:B--2---:R-:W-:Y:S01]  /*7b1b0*/  STL.64 [R1+0x3608], R48 ;  /* 0x0036083001007387 */ /* 0x004fe20000100a00 */
[----:B0-----:R-:W2:Y:S02]  /*7b1c0*/  LDL.LU R20, [R1+0x280] ;  /* 0x0002800001147983 */ /* 0x001ea40000300800 */
[----:B------:R-:W2:Y:S02]  /*7b1d0*/  LDL.LU R21, [R1+0x284] ;  /* 0x0002840001157983 */ /* 0x000ea40000300800 */
[----:B-1----:R-:W2:Y:S01]  /*7b1e0*/  LDL.LU R22, [R1+0x288] ;  /* 0x0002880001167983 */ /* 0x002ea20000300800 */
[----:B------:R-:W2:Y:S01]  /*7b1f0*/  LDL.LU R23, [R1+0x28c] ;  /* 0x00028c0001177983 */ /* 0x000ea20000300800 */
[----:B------:R-:W-:-:S02]  /*7b200*/  IMAD.MOV.U32 R30, RZ, RZ, R9 ;  /* 0x000000ffff1e7224 */ /* 0x000fc400078e0009 */
[----:B------:R-:W-:Y:S01]  /*7b210*/  IMAD.MOV.U32 R31, RZ, RZ, R8 ;  /* 0x000000ffff1f7224 */ /* 0x000fe200078e0008 */
[----:B--2---:R-:W-:Y:S01]  /*7b220*/  STL.64 [R1+0x3620], R22 ;  /* 0x0036201601007387 */ /* 0x004fe20000100a00 */
[----:B------:R0:W-:Y:S03]  /*7b230*/  STL.64 [R1+0x3618], R20 ;  /* 0x0036181401007387 */ /* 0x0001e60000100a00 */
[----:B------:R-:W-:Y:S02]  /*7b240*/  STL.64 [R1+0x3628], R30 ;  /* 0x0036281e01007387 */ /* 0x000fe40000100a00 */
        /* <DEDUP_REMOVED lines=12> */
[----:B------:R-:W-:-:S02]  /*7b310*/  IMAD.MOV.U32 R51, RZ, RZ, R16 ;  /* 0x000000ffff337224 */ /* 0x000fc400078e0010 */
[----:B----4-:R-:W-:Y:S02]  /*7b320*/  IMAD.MOV.U32 R13, RZ, RZ, R42 ;  /* 0x000000ffff0d7224 */ /* 0x010fe400078e002a */
[----:B---3--:R-:W-:Y:S01]  /*7b330*/  IMAD.MOV.U32 R14, RZ, RZ, R43 ;  /* 0x000000ffff0e7224 */ /* 0x008fe200078e002b */
[----:B--2---:R-:W-:Y:S01]  /*7b340*/  STL.64 [R1+0x3638], R34 ;  /* 0x0036382201007387 */ /* 0x004fe20000100a00 */
[----:B------:R1:W-:Y:S02]  /*7b350*/  STL.64 [R1+0x3630], R32 ;  /* 0x0036302001007387 */ /* 0x0003e40000100a00 */
[----:B------:R-:W2:Y:S02]  /*7b360*/  LDL.LU R16, [R1+0x2c0] ;  /* 0x0002c00001107983 */ /* 0x000ea40000300800 */
[----:B------:R-:W2:Y:S01]  /*7b370*/  LDL.LU R17, [R1+0x2c4] ;  /* 0x0002c40001117983 */ /* 0x000ea20000300800 */
[----:B------:R-:W2:Y:S01]  /*7b380*/  LDL.LU R18, [R1+0x2c8] ;  /* 0x0002c80001127983 */ /* 0x000ea20000300800 */
[----:B------:R-:W2:Y:S02]  /*7b390*/  LDL.LU R19, [R1+0x2cc] ;  /* 0x0002cc0001137983 */ /* 0x000ea40000300800 */
[----:B0-----:R-:W3:Y:S02]  /*7b3a0*/  LDL.LU R20, [R1+0x2a0] ;  /* 0x0002a00001147983 */ /* 0x001ee40000300800 */
[----:B------:R-:W3:Y:S01]  /*7b3b0*/  LDL.LU R21, [R1+0x2a4] ;  /* 0x0002a40001157983 */ /* 0x000ee20000300800 */
[----:B------:R-:W3:Y:S01]  /*7b3c0*/  LDL.LU R22, [R1+0x2a8] ;  /* 0x0002a80001167983 */ /* 0x000ee20000300800 */
[----:B------:R-:W3:Y:S03]  /*7b3d0*/  LDL.LU R23, [R1+0x2ac] ;  /* 0x0002ac0001177983 */ /* 0x000ee60000300800 */
[----:B-1----:R-:W4:Y:S01]  /*7b3e0*/  LDL.LU R32, [R1+0x2b0] ;  /* 0x0002b00001207983 */ /* 0x002f220000300800 */
[----:B------:R-:W4:Y:S02]  /*7b3f0*/  LDL.LU R33, [R1+0x2b4] ;  /* 0x0002b40001217983 */ /* 0x000f240000300800 */
[----:B------:R-:W4:Y:S02]  /*7b400*/  LDL.LU R34, [R1+0x2b8] ;  /* 0x0002b80001227983 */ /* 0x000f240000300800 */
[----:B------:R-:W4:Y:S01]  /*7b410*/  LDL.LU R35, [R1+0x2bc] ;  /* 0x0002bc0001237983 */ /* 0x000f220000300800 */
        /* <DEDUP_REMOVED lines=8> */
[----:B------:R-:W3:Y:S01]  /*7b4a0*/  LDL.LU R15, [R1+0x6cc] ;  /* 0x0006cc00010f7983 */ /* 0x000ee20000300800 */
[----:B------:R-:W-:-:S02]  /*7b4b0*/  IMAD.MOV.U32 R31, RZ, RZ, R36 ;  /* 0x000000ffff1f7224 */ /* 0x000fc400078e0024 */
[----:B------:R0:W-:Y:S02]  /*7b4c0*/  STL.64 [R1+0x35b0], R38 ;  /* 0x0035b02601007387 */ /* 0x0001e40000100a00 */
[----:B------:R-:W-:Y:S01]  /*7b4d0*/  IMAD.MOV.U32 R30, RZ, RZ, R37 ;  /* 0x000000ffff1e7224 */ /* 0x000fe200078e0025 */
[----:B------:R-:W3:Y:S01]  /*7b4e0*/  LDL.LU R36, [R1+0x680] ;  /* 0x0006800001247983 */ /* 0x000ee20000300800 */
[----:B------:R-:W3:Y:S03]  /*7b4f0*/  LDL.LU R37, [R1+0x684] ;  /* 0x0006840001257983 */ /* 0x000ee60000300800 */
[----:B0-----:R-:W3:Y:S01]  /*7b500*/  LDL.LU R38, [R1+0x688] ;  /* 0x0006880001267983 */ /* 0x001ee20000300800 */
[----:B------:R-:W3:Y:S01]  /*7b510*/  LDL.LU R39, [R1+0x68c] ;  /* 0x00068c0001277983 */ /* 0x000ee20000300800 */
[C---:B--2---:R-:W-:Y:S11]  /*7b520*/  HMMA.16816.F32.BF16 R44, R4.reuse, R42, R44 ;  /* 0x0000002a042c723c */ /* 0x044ff6000004182c */
[----:B------:R-:W-:Y:S11]  /*7b530*/  @!UPT UIADD3 URZ, URZ, URZ, URZ ;  /* 0x0000003f3f3ff290 */ /* 0x000ff6000fffe03f */
[----:B------:R-:W-:Y:S01]  /*7b540*/  @!UPT UIADD3 URZ, URZ, URZ, URZ ;  /* 0x0000003f3f3ff290 */ /* 0x000fe2000fffe03f */
[----:B------:R-:W-:Y:S01]  /*7b550*/  STL.64 [R1+0x8b0], R44 ;  /* 0x0008b02c01007387 */ /* 0x000fe20000100a00 */
[----:B------:R0:W-:Y:S03]  /*7b560*/  STL.64 [R1+0x8b8], R46 ;  /* 0x0008b82e01007387 */ /* 0x0001e60000100a00 */
[----:B0-----:R-:W2:Y:S02]  /*7b570*/  LDL.LU.64 R46, [R1+0x3660] ;  /* 0x00366000012e7983 */ /* 0x001ea40000300a00 */
[----:B--2---:R-:W-:Y:S02]  /*7b580*/  HMMA.16816.F32.BF16 R4, R4, R46, R8 ;  /* 0x0000002e0404723c */ /* 0x004fe40000041808 */
[----:B------:R-:W2:Y:S01]  /*7b590*/  LDL.LU.64 R10, [R1+0x3658] ;  /* 0x00365800010a7983 */ /* 0x000ea20000300a00 */
[----:B------:R-:W2:Y:S02]  /*7b5a0*/  LDL.LU.64 R8, [R1+0x3650] ;  /* 0x0036500001087983 */ /* 0x000ea40000300a00 */
[----:B------:R-:W-:Y:S11]  /*7b5b0*/  IMAD.MOV.U32 R50, RZ, RZ, R52 ;  /* 0x000000ffff327224 */ /* 0x000ff600078e0034 */
[----:B------:R-:W-:Y:S07]  /*7b5c0*/  @!UPT UIADD3 URZ, URZ, URZ, URZ ;  /* 0x0000003f3f3ff290 */ /* 0x000fee000fffe03f */
[----:B------:R-:W-:Y:S01]  /*7b5d0*/  STL.64 [R1+0x8a0], R4 ;  /* 0x0008a00401007387 */ /* 0x000fe20000100a00 */
[----:B------:R-:W-:Y:S02]  /*7b5e0*/  STL.64 [R1+0x8a8], R6 ;  /* 0x0008a80601007387 */ /* 0x000fe40000100a00 */
[----:B------:R0:W-:Y:S02]  /*7b5f0*/  STL.64 [R1+0x35a0], R46 ;  /* 0x0035a02e01007387 */ /* 0x0001e40000100a00 */
[----:B------:R-:W3:Y:S01]  /*7b600*/  LDL.LU R44, [R1+0x690] ;  /* 0x00069000012c7983 */ /* 0x000ee20000300800 */
[----:B------:R-:W3:Y:S04]  /*7b610*/  LDL.LU R45, [R1+0x694] ;  /* 0x00069400012d7983 */ /* 0x000ee80000300800 */
[----:B0-----:R-:W3:Y:S01]  /*7b620*/  LDL.LU R46, [R1+0x698] ;  /* 0x00069800012e7983 */ /* 0x001ee20000300800 */
[----:B------:R-:W3:Y:S01]  /*7b630*/  LDL.LU R47, [R1+0x69c] ;  /* 0x00069c00012f7983 */ /* 0x000ee20000300800 */
[C---:B--2---:R-:W-:Y:S08]  /*7b640*/  HMMA.16816.F32.BF16 R16, R8.reuse, R54, R16 ;  /* 0x000000360810723c */ /* 0x044ff00000041810 */
[C---:B----4-:R-:W-:Y:S08]  /*7b650*/  HMMA.16816.F32.BF16 R28, R8.reuse, R30, R32 ;  /* 0x0000001e081c723c */ /* 0x050ff00000041820 */
[----:B---3--:R-:W-:Y:S07]  /*7b660*/  HMMA.16816.F32.BF16 R48, R8, R50, R20 ;  /* 0x000000320830723c */ /* 0x008fee0000041814 */
[----:B------:R-:W-:Y:S01]  /*7b670*/  STL.64 [R1+0xd70], R16 ;  /* 0x000d701001007387 */ /* 0x000fe20000100a00 */
[----:B------:R0:W-:Y:S03]  /*7b680*/  STL.64 [R1+0xd78], R18 ;  /* 0x000d781201007387 */ /* 0x0001e60000100a00 */
[----:B0-----:R-:W2:Y:S01]  /*7b690*/  LDL.LU.64 R18, [R1+0x3648] ;  /* 0x0036480001127983 */ /* 0x001ea20000300a00 */
[----:B------:R-:W3:Y:S02]  /*7b6a0*/  LDL.LU R17, [R1+0x3640] ;  /* 0x0036400001117983 */ /* 0x000ee40000300800 */
[----:B------:R0:W-:Y:S02]  /*7b6b0*/  STL.64 [R1+0x35a8], R54 ;  /* 0x0035a83601007387 */ /* 0x0001e40000100a00 */
[----:B------:R-:W2:Y:S01]  /*7b6c0*/  LDL.LU R52, [R1+0x6a0] ;  /* 0x0006a00001347983 */ /* 0x000ea20000300800 */
[----:B------:R-:W2:Y:S04]  /*7b6d0*/  LDL.LU R53, [R1+0x6a4] ;  /* 0x0006a40001357983 */ /* 0x000ea80000300800 */
[----:B0-----:R-:W2:Y:S01]  /*7b6e0*/  LDL.LU R54, [R1+0x6a8] ;  /* 0x0006a80001367983 */ /* 0x001ea20000300800 */
[----:B------:R-:W2:Y:S02]  /*7b6f0*/  LDL.LU R55, [R1+0x6ac] ;  /* 0x0006ac0001377983 */ /* 0x000ea40000300800 */
[----:B------:R-:W3:Y:S02]  /*7b700*/  LDL R16, [R1+0x2f6c] ;  /* 0x002f6c0001107983 */ /* 0x000ee40000100800 */
[----:B------:R-:W4:Y:S01]  /*7b710*/  LDL.LU.64 R34, [R1+0x3638] ;  /* 0x0036380001227983 */ /* 0x000f220000300a00 */
[----:B------:R-:W4:Y:S01]  /*7b720*/  LDL.LU.64 R32, [R1+0x3630] ;  /* 0x0036300001207983 */ /* 0x000f220000300a00 */
[----:B------:R-:W-:Y:S02]  /*7b730*/  STL.64 [R1+0xd60], R28 ;  /* 0x000d601c01007387 */ /* 0x000fe40000100a00 */
[----:B------:R0:W-:Y:S02]  /*7b740*/  STL.64 [R1+0xd68], R30 ;  /* 0x000d681e01007387 */ /* 0x0001e40000100a00 */
[----:B0-----:R-:W4:Y:S01]  /*7b750*/  LDL.LU.64 R30, [R1+0x3628] ;  /* 0x00362800011e7983 */ /* 0x001f220000300a00 */
[----:B------:R-:W2:Y:S02]  /*7b760*/  LDL.LU.64 R22, [R1+0x3620] ;  /* 0x0036200001167983 */ /* 0x000ea40000300a00 */
[----:B------:R-:W2:Y:S02]  /*7b770*/  LDL.LU.64 R20, [R1+0x3618] ;  /* 0x0036180001147983 */ /* 0x000ea40000300a00 */
[----:B------:R-:W-:Y:S01]  /*7b780*/  STL.64 [R1+0xd50], R48 ;  /* 0x000d503001007387 */ /* 0x000fe20000100a00 */
[----:B------:R0:W-:Y:S04]  /*7b790*/  STL.64 [R1+0xd58], R50 ;  /* 0x000d583201007387 */ /* 0x0001e80000100a00 */
[----:B0-----:R-:W3:Y:S01]  /*7b7a0*/  LDL.LU.64 R50, [R1+0x3610] ;  /* 0x0036100001327983 */ /* 0x001ee20000300a00 */
[----:B------:R-:W3:Y:S02]  /*7b7b0*/  LDL.LU.64 R48, [R1+0x3608] ;  /* 0x0036080001307983 */ /* 0x000ee40000300a00 */
[----:B------:R-:W-:-:S02]  /*7b7c0*/  IMAD.MOV.U32 R6, RZ, RZ, R41 ;  /* 0x000000ffff067224 */ /* 0x000fc400078e0029 */
[----:B------:R-:W-:-:S07]  /*7b7d0*/  IMAD.MOV.U32 R7, RZ, RZ, R40 ;  /* 0x000000ffff077224 */ /* 0x000fce00078e0028 */
[C---:B------:R-:W-:Y:S08]  /*7b7e0*/  HMMA.16816.F32.BF16 R4, R8.reuse, R6, R56 ;  /* 0x000000060804723c */ /* 0x040ff00000041838 */
[C---:B----4-:R-:W-:Y:S08]  /*7b7f0*/  HMMA.16816.F32.BF16 R28, R8.reuse, R30, R32 ;  /* 0x0000001e081c723c */ /* 0x050ff00000041820 */
[----:B--2---:R-:W-:Y:S01]  /*7b800*/  HMMA.16816.F32.BF16 R20, R8, R26, R20 ;  /* 0x0000001a0814723c */ /* 0x004fe20000041814 */
[----:B------:R-:W2:Y:S11]  /*7b810*/  LDL.LU.64 R34, [R1+0x3600] ;  /* 0x0036000001227983 */ /* 0x000eb60000300a00 */
[----:B------:R-:W-:Y:S03]  /*7b820*/  @!UPT UIADD3 URZ, URZ, URZ, URZ ;  /* 0x0000003f3f3ff290 */ /* 0x000fe6000fffe03f */
[----:B------:R-:W-:Y:S01]  /*7b830*/  STL.64 [R1+0xd40], R28 ;  /* 0x000d401c01007387 */ /* 0x000fe20000100a00 */
[----:B------:R0:W-:Y:S03]  /*7b840*/  STL.64 [R1+0xd48], R30 ;  /* 0x000d481e01007387 */ /* 0x0001e60000100a00 */
[----:B0-----:R-:W4:Y:S01]  /*7b850*/  LDL.LU.64 R30, [R1+0x35f8] ;  /* 0x0035f800011e7983 */ /* 0x001f220000300a00 */
[----:B------:R-:W2:Y:S03]  /*7b860*/  LDL.LU.64 R28, [R1+0x35f0] ;  /* 0x0035f000011c7983 */ /* 0x000ea60000300a00 */
[----:B------:R0:W-:Y:S02]  /*7b870*/  STL.64 [R1+0xb70], R20 ;  /* 0x000b701401007387 */ /* 0x0001e40000100a00 */
[----:B------:R1:W-:Y:S02]  /*7b880*/  STL.64 [R1+0xb78], R22 ;  /* 0x000b781601007387 */ /* 0x0003e40000100a00 */
[----:B0-----:R-:W-:Y:S01]  /*7b890*/  IMAD.MOV.U32 R21, RZ, RZ, R26 ;  /* 0x000000ffff157224 */ /* 0x001fe200078e001a */
[----:B-1----:R-:W2:Y:S01]  /*7b8a0*/  LDL.LU.64 R22, [R1+0x35e8] ;  /* 0x0035e80001167983 */ /* 0x002ea20000300a00 */
[----:B------:R-:W-:-:S02]  /*7b8b0*/  IMAD.MOV.U32 R20, RZ, RZ, R27 ;  /* 0x000000ffff147224 */ /* 0x000fc400078e001b */
[----:B------:R-:W2:Y:S02]  /*7b8c0*/  LDL.LU.64 R26, [R1+0x35e0] ;  /* 0x0035e000011a7983 */ /* 0x000ea40000300a00 */
[----:B------:R-:W2:Y:S01]  /*7b8d0*/  LDL.LU.64 R24, [R1+0x35d8] ;  /* 0x0035d80001187983 */ /* 0x000ea20000300a00 */
[----:B------:R-:W3:Y:S01]  /*7b8e0*/  LDL.LU.64 R58, [R1+0x35d0] ;  /* 0x0035d000013a7983 */ /* 0x000ee20000300a00 */
[----:B------:R-:W4:Y:S02]  /*7b8f0*/  LDL.LU.64 R56, [R1+0x35c8] ;  /* 0x0035c80001387983 */ /* 0x000f240000300a00 */
[----:B------:R-:W-:Y:S02]  /*7b900*/  STL.64 [R1+0xb10], R4 ;  /* 0x000b100401007387 */ /* 0x000fe40000100a00 */
[----:B------:R-:W-:Y:S02]  /*7b910*/  STL.64 [R1+0xb18], R6 ;  /* 0x000b180601007387 */ /* 0x000fe40000100a00 */
[----:B--2---:R-:W0:Y:S01]  /*7b920*/  LDSM.16.MT88.4 R4, [R24+0x7080] ;  /* 0x007080001804783b */ /* 0x004e220000004200 */
[C---:B---3--:R-:W-:Y:S03]  /*7b930*/  HMMA.16816.F32.BF16 R12, R8.reuse, R58, R12 ;  /* 0x0000003a080c723c */ /* 0x048fe6000004180c */
[----:B0-----:R-:W-:Y:S01]  /*7b940*/  STL.64 [R1+0x3510], R6 ;  /* 0x0035100601007387 */ /* 0x001fe20000100a00 */
[----:B------:R0:W-:Y:S03]  /*7b950*/  STL.64 [R1+0x3508], R4 ;  /* 0x0035080401007387 */ /* 0x0001e60000100a00 */
[----:B0-----:R-:W2:Y:S01]  /*7b960*/  LDL.LU R4, [R1+0x6b0] ;  /* 0x0006b00001047983 */ /* 0x001ea20000300800 */
[----:B------:R-:W2:Y:S02]  /*7b970*/  LDL.LU R5, [R1+0x6b4] ;  /* 0x0006b40001057983 */ /* 0x000ea40000300800 */
[----:B------:R-:W2:Y:S02]  /*7b980*/  LDL.LU R6, [R1+0x6b8] ;  /* 0x0006b80001067983 */ /* 0x000ea40000300800 */
[----:B------:R-:W2:Y:S11]  /*7b990*/  LDL.LU R7, [R1+0x6bc] ;  /* 0x0006bc0001077983 */ /* 0x000eb60000300800 */
[----:B------:R-:W-:Y:S01]  /*7b9a0*/  STL.64 [R1+0xb30], R12 ;  /* 0x000b300c01007387 */ /* 0x000fe20000100a00 */
[----:B------:R0:W-:Y:S03]  /*7b9b0*/  STL.64 [R1+0xb38], R14 ;  /* 0x000b380e01007387 */ /* 0x0001e60000100a00 */
[----:B0-----:R-:W2:Y:S01]  /*7b9c0*/  LDL.LU.64 R14, [R1+0x35c0] ;  /* 0x0035c000010e7983 */ /* 0x001ea20000300a00 */
[----:B------:R-:W3:Y:S02]  /*7b9d0*/  LDL.LU.64 R12, [R1+0x35b8] ;  /* 0x0035b800010c7983 */ /* 0x000ee40000300a00 */
[----:B------:R-:W-:Y:S02]  /*7b9e0*/  STL.64 [R1+0x3560], R58 ;  /* 0x0035603a01007387 */ /* 0x000fe40000100a00 */
[----:B----4-:R-:W-:Y:S01]  /*7b9f0*/  STL.64 [R1+0x3558], R56 ;  /* 0x0035583801007387 */ /* 0x010fe20000100a00 */
[C---:B--2---:R-:W-:Y:S01]  /*7ba00*/  HMMA.16816.F32.BF16 R4, R8.reuse, R14, R4 ;  /* 0x0000000e0804723c */ /* 0x044fe20000041804 */
[----:B------:R-:W-:Y:S01]  /*7ba10*/  STL.64 [R1+0x3550], R14 ;  /* 0x0035500e01007387 */ /* 0x000fe20000100a00 */
[----:B---3--:R-:W-:Y:S11]  /*7ba20*/  STL.64 [R1+0x3548], R12 ;  /* 0x0035480c01007387 */ /* 0x008ff60000100a00 */
[----:B------:R-:W-:Y:S10]  /*7ba30*/  @!UPT UIADD3 URZ, URZ, URZ, URZ ;  /* 0x0000003f3f3ff290 */ /* 0x000ff4000fffe03f */
[----:B------:R-:W-:Y:S01]  /*7ba40*/  STL.64 [R1+0xb20], R4 ;  /* 0x000b200401007387 */ /* 0x000fe20000100a00 */
[----:B------:R0:W-:Y:S02]  /*7ba50*/  STL.64 [R1+0xb28], R6 ;  /* 0x000b280601007387 */ /* 0x0001e40000100a00 */
[C---:B0-----:R-:W-:Y:S01]  /*7ba60*/  HMMA.16816.F32.BF16 R4, R8.reuse, R18, R52 ;  /* 0x000000120804723c */ /* 0x041fe20000041834 */
[----:B------:R-:W-:Y:S07]  /*7ba70*/  STL.64 [R1+0x3570], R18 ;  /* 0x0035701201007387 */ /* 0x000fee0000100a00 */
[C---:B------:R-:W-:Y:S01]  /*7ba80*/  HMMA.16816.F32.BF16 R12, R8.reuse, R22, R44 ;  /* 0x00000016080c723c */ /* 0x040fe2000004182c */
[----:B------:R-:W-:Y:S11]  /*7ba90*/  STL.64 [R1+0x3568], R16 ;  /* 0x0035681001007387 */ /* 0x000ff60000100a00 */
[----:B------:R-:W-:Y:S03]  /*7baa0*/  @!UPT UIADD3 URZ, URZ, URZ, URZ ;  /* 0x0000003f3f3ff290 */ /* 0x000fe6000fffe03f */
[----:B------:R-:W-:Y:S01]  /*7bab0*/  STL.64 [R1+0x6c0], R4 ;  /* 0x0006c00401007387 */ /* 0x000fe20000100a00 */
[----:B------:R0:W-:Y:S02]  /*7bac0*/  STL.64 [R1+0x6c8], R6 ;  /* 0x0006c80601007387 */ /* 0x0001e40000100a00 */
[C---:B0-----:R-:W-:Y:S01]  /*7bad0*/  HMMA.16816.F32.BF16 R4, R8.reuse, R26, R36 ;  /* 0x0000001a0804723c */ /* 0x041fe20000041824 */
[----:B------:R-:W-:Y:S04]  /*7bae0*/  STL.64 [R1+0x3578], R22 ;  /* 0x0035781601007387 */ /* 0x000fe80000100a00 */
[----:B------:R-:W-:Y:S02]  /*7baf0*/  STL.64 [R1+0x6b0], R12 ;  /* 0x0006b00c01007387 */ /* 0x000fe40000100a00 */
[----:B------:R-:W-:Y:S02]  /*7bb00*/  STL.64 [R1+0x6b8], R14 ;  /* 0x0006b80e01007387 */ /* 0x000fe40000100a00 */
[----:B------:R-:W-:Y:S01]  /*7bb10*/  STL.64 [R1+0x3588], R26 ;  /* 0x0035881a01007387 */ /* 0x000fe20000100a00 */
[----:B------:R-:W-:Y:S11]  /*7bb20*/  STL [R1+0x3580], R25 ;  /* 0x0035801901007387 */ /* 0x000ff60000100800 */
[----:B------:R-:W-:Y:S02]  /*7bb30*/  @!UPT UIADD3 URZ, URZ, URZ, URZ ;  /* 0x0000003f3f3ff290 */ /* 0x000fe4000fffe03f */
[----:B------:R-:W-:Y:S01]  /*7bb40*/  STL.64 [R1+0x6a0], R4 ;  /* 0x0006a00401007387 */ /* 0x000fe20000100a00 */
[----:B------:R0:W-:Y:S02]  /*7bb50*/  STL.64 [R1+0x6a8], R6 ;  /* 0x0006a80601007387 */ /* 0x0001e40000100a00 */
[----:B0-----:R-:W-:Y:S11]  /*7bb60*/  HMMA.16816.F32.BF16 R4, R8, R30, R48 ;  /* 0x0000001e0804723c */ /* 0x001ff60000041830 */
        /* <DEDUP_REMOVED lines=16> */
[----:B------:R-:W3:Y:S02]  /*7bc70*/  LDL.LU R44, [R1+0x640] ;  /* 0x00064000012c7983 */ /* 0x000ee40000300800 */
[----:B------:R-:W3:Y:S01]  /*7bc80*/  LDL.LU R45, [R1+0x644] ;  /* 0x00064400012d7983 */ /* 0x000ee20000300800 */
[----:B------:R-:W3:Y:S01]  /*7bc90*/  LDL.LU R46, [R1+0x648] ;  /* 0x00064800012e7983 */ /* 0x000ee20000300800 */
[----:B------:R-:W-:-:S02]  /*7bca0*/  IMAD.MOV.U32 R15, RZ, RZ, R20 ;  /* 0x000000ffff0f7224 */ /* 0x000fc400078e0014 */
[----:B------:R-:W3:Y:S02]  /*7bcb0*/  LDL.LU R47, [R1+0x64c] ;  /* 0x00064c00012f7983 */ /* 0x000ee40000300800 */
        /* <DEDUP_REMOVED lines=9> */
[----:B------:R-:W3:Y:S04]  /*7bd50*/  LDL.64 R18, [R1+0x48] ;  /* 0x0000480001127983 */ /* 0x000ee80000100a00 */
[----:B0-----:R-:W3:Y:S01]  /*7bd60*/  LDL.64 R6, [R1+0x8] ;  /* 0x0000080001067983 */ /* 0x001ee20000100a00 */
[----:B------:R-:W-:Y:S02]  /*7bd70*/  STL.64 [R1+0x3520], R30 ;  /* 0x0035201e01007387 */ /* 0x000fe40000100a00 */
[----:B------:R0:W-:Y:S02]  /*7bd80*/  STL.64 [R1+0x3518], R28 ;  /* 0x0035181c01007387 */ /* 0x0001e40000100a00 */
        /* <DEDUP_REMOVED lines=8> */
[C---:B--2---:R-:W-:Y:S11]  /*7be10*/  HMMA.16816.F32.BF16 R36, R8.reuse, R34, R36 ;  /* 0x000000220824723c */ /* 0x044ff60000041824 */
[----:B------:R-:W-:Y:S11]  /*7be20*/  @!UPT UIADD3 URZ, URZ, URZ, URZ ;  /* 0x0000003f3f3ff290 */ /* 0x000ff6000fffe03f */
[----:B------:R-:W-:Y:S01]  /*7be30*/  @!UPT UIADD3 URZ, URZ, URZ, URZ ;  /* 0x0000003f3f3ff290 */ /* 0x000fe2000fffe03f */
[----:B------:R-:W-:Y:S01]  /*7be40*/  STL.64 [R1+0x520], R36 ;  /* 0x0005202401007387 */ /* 0x000fe20000100a00 */
[----:B------:R-:W-:Y:S02]  /*7be50*/  IMAD.MOV.U32 R40, RZ, RZ, R38 ;  /* 0x000000ffff287224 */ /* 0x000fe400078e0026 */
[----:B------:R0:W-:Y:S02]  /*7be60*/  STL.64 [R1+0x528], R38 ;  /* 0x0005282601007387 */ /* 0x0001e40000100a00 */
[----:B0-----:R-:W2:Y:S01]  /*7be70*/  LDL.LU.64 R38, [R1+0x35b0] ;  /* 0x0035b00001267983 */ /* 0x001ea20000300a00 */
[C---:B---3--:R-:W-:Y:S01]  /*7be80*/  HMMA.16816.F32.BF16 R44, R8.reuse, R42, R44 ;  /* 0x0000002a082c723c */ /* 0x048fe2000004182c */
[----:B------:R-:W-:Y:S02]  /*7be90*/  STL [R1+0x317c], R36 ;  /* 0x00317c2401007387 */ /* 0x000fe40000100800 */
[----:B------:R-:W-:Y:S05]  /*7bea0*/  STL [R1+0x3178], R40 ;  /* 0x0031782801007387 */ /* 0x000fea0000100800 */
[C---:B--2---:R-:W-:Y:S11]  /*7beb0*/  HMMA.16816.F32.BF16 R52, R8.reuse, R38, R52 ;  /* 0x000000260834723c */ /* 0x044ff60000041834 */
[----:B------:R-:W-:Y:S11]  /*7bec0*/  @!UPT UIADD3 URZ, URZ, URZ, URZ ;  /* 0x0000003f3f3ff290 */ /* 0x000ff6000fffe03f */
[----:B------:R-:W-:Y:S02]  /*7bed0*/  @!UPT UIADD3 URZ, URZ, URZ, URZ ;  /* 0x0000003f3f3ff290 */ /* 0x000fe4000fffe03f */
[----:B------:R-:W-:Y:S02]  /*7bee0*/  IMAD.MOV.U32 R37, RZ, RZ, R52 ;  /* 0x000000ffff257224 */ /* 0x000fe400078e0034 */
[----:B------:R-:W-:Y:S01]  /*7bef0*/  IMAD.MOV.U32 R41, RZ, RZ, R54 ;  /* 0x000000ffff297224 */ /* 0x000fe200078e0036 */
[----:B------:R-:W-:Y:S01]  /*7bf00*/  STL.64 [R1+0x510], R52 ;  /* 0x0005103401007387 */ /* 0x000fe20000100a00 */
[----:B------:R0:W-:Y:S03]  /*7bf10*/  STL.64 [R1+0x518], R54 ;  /* 0x0005183601007387 */ /* 0x0001e60000100a00 */
[----:B0-----:R-:W2:Y:S01]  /*7bf20*/  LDL.LU.64 R54, [R1+0x35a8] ;  /* 0x0035a80001367983 */ /* 0x001ea20000300a00 */
[----:B------:R-:W-:Y:S02]  /*7bf30*/  STL [R1+0x3184], R37 ;  /* 0x0031842501007387 */ /* 0x000fe40000100800 */
[----:B------:R-:W-:Y:S02]  /*7bf40*/  STL [R1+0x3180], R41 ;  /* 0x0031802901007387 */ /* 0x000fe40000100800 */
[----:B------:R-:W-:Y:S01]  /*7bf50*/  STL.64 [R1+0x500], R44 ;  /* 0x0005002c01007387 */ /* 0x000fe20000100a00 */
[----:B------:R0:W-:Y:S04]  /*7bf60*/  STL.64 [R1+0x508], R46 ;  /* 0x0005082e01007387 */ /* 0x0001e80000100a00 */
[----:B0-----:R-:W4:Y:S02]  /*7bf70*/  LDL.LU.64 R46, [R1+0x35a0] ;  /* 0x0035a000012e7983 */ /* 0x001f240000300a00 */
[----:B----4-:R-:W-:Y:S02]  /*7bf80*/  HMMA.16816.F32.BF16 R8, R8, R46, R48 ;  /* 0x0000002e0808723c */ /* 0x010fe40000041830 */
[----:B------:R-:W2:Y:S01]  /*7bf90*/  LDL.LU.64 R50, [R1+0x3598] ;  /* 0x0035980001327983 */ /* 0x000ea20000300a00 */
[----:B------:R-:W2:Y:S11]  /*7bfa0*/  LDL.LU.64 R48, [R1+0x3590] ;  /* 0x0035900001307983 */ /* 0x000eb60000300a00 */
[----:B------:R-:W-:Y:S09]  /*7bfb0*/  @!UPT UIADD3 URZ, URZ, URZ, URZ ;  /* 0x0000003f3f3ff290 */ /* 0x000ff2000fffe03f */
[----:B------:R0:W-:Y:S01]  /*7bfc0*/  STL.64 [R1+0x4f0], R8 ;  /* 0x0004f00801007387 */ /* 0x0001e20000100a00 */
[----:B------:R1:W-:Y:S03]  /*7bfd0*/  STL.64 [R1+0x4f8], R10 ;  /* 0x0004f80a01007387 */ /* 0x0003e60000100a00 */
[----:B0-----:R-:W3:Y:S01]  /*7bfe0*/  LDL.LU R8, [R1+0x460] ;  /* 0x0004600001087983 */ /* 0x001ee20000300800 */
[----:B------:R-:W3:Y:S02]  /*7bff0*/  LDL.LU R9, [R1+0x464] ;  /* 0x0004640001097983 */ /* 0x000ee40000300800 */
[----:B-1----:R-:W3:Y:S02]  /*7c000*/  LDL.LU R10, [R1+0x468] ;  /* 0x00046800010a7983 */ /* 0x002ee40000300800 */
[----:B------:R-:W3:Y:S01]  /*7c010*/  LDL.LU R11, [R1+0x46c] ;  /* 0x00046c00010b7983 */ /* 0x000ee20000300800 */
[----:B------:R0:W-:Y:S04]  /*7c020*/  STL.64 [R1+0x3528], R46 ;  /* 0x0035282e01007387 */ /* 0x0001e80000100a00 */
[----:B0-----:R-:W4:Y:S01]  /*7c030*/  LDL.64 R46, [R1+0x28] ;  /* 0x00002800012e7983 */ /* 0x001f220000100a00 */
[C---:B--2---:R-:W-:Y:S08]  /*7c040*/  HMMA.16816.F32.BF16 R24, R48.reuse, R54, R24 ;  /* 0x000000363018723c */ /* 0x044ff00000041818 */
[----:B------:R-:W-:Y:S11]  /*7c050*/  HMMA.16816.F32.BF16 R20, R48, R18, R20 ;  /* 0x000000123014723c */ /* 0x000ff60000041814 */
[----:B------:R-:W-:Y:S04]  /*7c060*/  @!UPT UIADD3 URZ, URZ, URZ, URZ ;  /* 0x0000003f3f3ff290 */ /* 0x000fe8000fffe03f */
[----:B------:R-:W-:Y:S01]  /*7c070*/  STL.64 [R1+0xe30], R24 ;  /* 0x000e301801007387 */ /* 0x000fe20000100a00 */
[----:B------:R0:W-:Y:S03]  /*7c080*/  STL.64 [R1+0xe38], R26 ;  /* 0x000e381a01007387 */ /* 0x0001e60000100a00 */
[----:B0-----:R-:W2:Y:S01]  /*7c090*/  LDL.LU.64 R26, [R1+0x3588] ;  /* 0x00358800011a7983 */ /* 0x001ea20000300a00 */
[----:B------:R-:W2:Y:S02]  /*7c0a0*/  LDL.LU R25, [R1+0x3580] ;  /* 0x0035800001197983 */ /* 0x000ea40000300800 */
[----:B------:R0:W-:Y:S02]  /*7c0b0*/  STL.64 [R1+0x3530], R54 ;  /* 0x0035303601007387 */ /* 0x0001e40000100a00 */
[----:B------:R-:W4:Y:S01]  /*7c0c0*/  LDL.LU R52, [R1+0x470] ;  /* 0x0004700001347983 */ /* 0x000f220000300800 */
[----:B------:R-:W4:Y:S04]  /*7c0d0*/  LDL.LU R53, [R1+0x474] ;  /* 0x0004740001357983 */ /* 0x000f280000300800 */
[----:B0-----:R-:W4:Y:S01]  /*7c0e0*/  LDL.LU R54, [R1+0x478] ;  /* 0x0004780001367983 */ /* 0x001f220000300800 */
[----:B------:R-:W4:Y:S02]  /*7c0f0*/  LDL.LU R55, [R1+0x47c] ;  /* 0x00047c0001377983 */ /* 0x000f240000300800 */
[----:B------:R-:W-:Y:S02]  /*7c100*/  STL.64 [R1+0xe20], R20 ;  /* 0x000e201401007387 */ /* 0x000fe40000100a00 */
[----:B------:R0:W-:Y:S02]  /*7c110*/  STL.64 [R1+0xe28], R22 ;  /* 0x000e281601007387 */ /* 0x0001e40000100a00 */
[----:B0-----:R-:W2:Y:S01]  /*7c120*/  LDL.LU.64 R22, [R1+0x3578] ;  /* 0x0035780001167983 */ /* 0x001ea20000300a00 */
[----:B------:R-:W-:-:S02]  /*7c130*/  IMAD.MOV.U32 R21, RZ, RZ, R18 ;  /* 0x000000ffff157224 */ /* 0x000fc400078e0012 */
[----:B------:R-:W-:Y:S02]  /*7c140*/  IMAD.MOV.U32 R20, RZ, RZ, R19 ;  /* 0x000000ffff147224 */ /* 0x000fe400078e0013 */
[----:B------:R-:W3:Y:S01]  /*7c150*/  LDL.LU.64 R18, [R1+0x3570] ;  /* 0x0035700001127983 */ /* 0x000ee20000300a00 */
[----:B------:R-:W3:Y:S03]  /*7c160*/  LDL.LU.64 R16, [R1+0x3568] ;  /* 0x0035680001107983 */ /* 0x000ee60000300a00 */
[----:B--2---:R0:W-:Y:S01]  /*7c170*/  STL.64 [R1+0x3540], R22 ;  /* 0x0035401601007387 */ /* 0x0041e20000100a00 */
[----:B------:R4:W-:Y:S03]  /*7c180*/  STL.64 [R1+0x3538], R20 ;  /* 0x0035381401007387 */ /* 0x0009e60000100a00 */
[----:B0-----:R-:W2:Y:S01]  /*7c190*/  LDL.64 R22, [R1+0x38] ;  /* 0x0000380001167983 */ /* 0x001ea20000100a00 */
[C---:B---3--:R-:W-:Y:S08]  /*7c1a0*/  HMMA.16816.F32.BF16 R8, R48.reuse, R14, R8 ;  /* 0x0000000e3008723c */ /* 0x048ff00000041808 */
[----:B--2---:R-:W-:Y:S01]  /*7c1b0*/  HMMA.16816.F32.BF16 R56, R48, R22, R56 ;  /* 0x000000163038723c */ /* 0x004fe20000041838 */
[----:B------:R-:W-:-:S02]  /*7c1c0*/  IMAD.MOV.U32 R36, RZ, RZ, R22 ;  /* 0x000000ffff247224 */ /* 0x000fc400078e0016 */
[----:B------:R-:W-:-:S05]  /*7c1d0*/  IMAD.MOV.U32 R24, RZ, RZ, R23 ;  /* 0x000000ffff187224 */ /* 0x000fca00078e0017 */
[C---:B----4-:R-:W-:Y:S11]  /*7c1e0*/  HMMA.16816.F32.BF16 R20, R48.reuse, R46, R52 ;  /* 0x0000002e3014723c */ /* 0x050ff60000041834 */
[----:B------:R-:W-:Y:S04]  /*7c1f0*/  @!UPT UIADD3 URZ, URZ, URZ, URZ ;  /* 0x0000003f3f3ff290 */ /* 0x000fe8000fffe03f */
[----:B------:R-:W-:Y:S01]  /*7c200*/  STL.64 [R1+0xe10], R56 ;  /* 0x000e103801007387 */ /* 0x000fe20000100a00 */
[----:B------:R0:W-:Y:S03]  /*7c210*/  STL.64 [R1+0xe18], R58 ;  /* 0x000e183a01007387 */ /* 0x0001e60000100a00 */
[----:B0-----:R-:W2:Y:S01]  /*7c220*/  LDL.LU.64 R58, [R1+0x3560] ;  /* 0x00356000013a7983 */ /* 0x001ea20000300a00 */
[----:B------:R-:W3:Y:S03]  /*7c230*/  LDL.LU.64 R56, [R1+0x3558] ;  /* 0x0035580001387983 */ /* 0x000ee60000300a00 */
[----:B------:R-:W-:Y:S02]  /*7c240*/  STL.64 [R1+0xe00], R20 ;  /* 0x000e001401007387 */ /* 0x000fe40000100a00 */
[----:B------:R-:W-:Y:S01]  /*7c250*/  STL.64 [R1+0xe08], R22 ;  /* 0x000e081601007387 */ /* 0x000fe20000100a00 */
[----:B------:R-:W2:Y:S01]  /*7c260*/  LDL.LU R12, [R1+0x7d0] ;  /* 0x0007d000010c7983 */ /* 0x000ea20000300800 */
[----:B------:R-:W-:Y:S02]  /*7c270*/  STL.64 [R1+0xc50], R8 ;  /* 0x000c500801007387 */ /* 0x000fe40000100a00 */
[----:B------:R0:W-:Y:S02]  /*7c280*/  STL.64 [R1+0xc58], R10 ;  /* 0x000c580a01007387 */ /* 0x0001e40000100a00 */
[----:B------:R-:W2:Y:S01]  /*7c290*/  LDL.LU R13, [R1+0x7d4] ;  /* 0x0007d400010d7983 */ /* 0x000ea20000300800 */
[----:B------:R-:W2:Y:S01]  /*7c2a0*/  LDL.LU R14, [R1+0x7d8] ;  /* 0x0007d800010e7983 */ /* 0x000ea20000300800 */
[----:B------:R-:W2:Y:S01]  /*7c2b0*/  LDL.LU R15, [R1+0x7dc] ;  /* 0x0007dc00010f7983 */ /* 0x000ea20000300800 */
[----:B0-----:R-:W-:Y:S11]  /*7c2c0*/  HMMA.16816.F32.BF16 R8, R48, R6, R28 ;  /* 0x000000063008723c */ /* 0x001ff6000004181c */
[----:B------:R-:W-:Y:S11]  /*7c2d0*/  @!UPT UIADD3 URZ, URZ, URZ, URZ ;  /* 0x0000003f3f3ff290 */ /* 0x000ff6000fffe03f */
[----:B------:R-:W-:Y:S01]  /*7c2e0*/  @!UPT UIADD3 URZ, URZ, URZ, URZ ;  /* 0x0000003f3f3ff290 */ /* 0x000fe2000fffe03f */
[----:B------:R-:W-:Y:S01]  /*7c2f0*/  STL.64 [R1+0xc10], R8 ;  /* 0x000c100801007387 */ /* 0x000fe20000100a00 */
[----:B------:R-:W-:Y:S02]  /*7c300*/  STL.64 [R1+0xc18], R10 ;  /* 0x000c180a01007387 */ /* 0x000fe40000100a00 */
[----:B------:R-:W0:Y:S04]  /*7c310*/  LDSM.16.MT88.4 R8, [R16+0x7000] ;  /* 0x007000001008783b */ /* 0x000e280000004200 */
[----:B------:R-:W4:Y:S01]  /*7c320*/  LDL.LU R20, [R1+0x7c0] ;  /* 0x0007c00001147983 */ /* 0x000f220000300800 */
[----:B------:R-:W4:Y:S01]  /*7c330*/  LDL.LU R21, [R1+0x7c4] ;  /* 0x0007c40001157983 */ /* 0x000f220000300800 */
[----:B------:R-:W4:Y:S02]  /*7c340*/  LDL.LU R22, [R1+0x7c8] ;  /* 0x0007c80001167983 */ /* 0x000f240000300800 */
[----:B------:R-:W4:Y:S02]  /*7c350*/  LDL.LU R23, [R1+0x7cc] ;  /* 0x0007cc0001177983 */ /* 0x000f240000300800 */
        /* <DEDUP_REMOVED lines=8> */
[----:B------:R-:W4:Y:S02]  /*7c3e0*/  LDL.LU R44, [R1+0x7a0] ;  /* 0x0007a000012c7983 */ /* 0x000f240000300800 */
[----:B------:R-:W-:Y:S01]  /*7c3f0*/  IMAD.MOV.U32 R40, RZ, RZ, R46 ;  /* 0x000000ffff287224 */ /* 0x000fe200078e002e */
[----:B------:R-:W4:Y:S01]  /*7c400*/  LDL.LU R45, [R1+0x7a4] ;  /* 0x0007a400012d7983 */ /* 0x000f220000300800 */
[----:B------:R-:W-:-:S02]  /*7c410*/  IMAD.MOV.U32 R37, RZ, RZ, R47 ;  /* 0x000000ffff257224 */ /* 0x000fc400078e002f */
[----:B------:R-:W4:Y:S02]  /*7c420*/  LDL.LU R46, [R1+0x7a8] ;  /* 0x0007a800012e7983 */ /* 0x000f240000300800 */
[----:B------:R-:W4:Y:S01]  /*7c430*/  LDL.LU R47, [R1+0x7ac] ;  /* 0x0007ac00012f7983 */ /* 0x000f220000300800 */
[----:B------:R-:W4:Y:S01]  /*7c440*/  LDL.LU R4, [R1+0x780] ;  /* 0x0007800001047983 */ /* 0x000f220000300800 */
[----:B------:R-:W-:Y:S02]  /*7c450*/  IMAD.MOV.U32 R33, RZ, RZ, R6 ;  /* 0x000000ffff217224 */ /* 0x000fe400078e0006 */
[----:B------:R-:W4:Y:S02]  /*7c460*/  LDL.LU R5, [R1+0x784] ;  /* 0x0007840001057983 */ /* 0x000f240000300800 */
[----:B------:R-:W-:Y:S01]  /*7c470*/  IMAD.MOV.U32 R32, RZ, RZ, R7 ;  /* 0x000000ffff207224 */ /* 0x000fe200078e0007 */
[----:B------:R-:W4:Y:S01]  /*7c480*/  LDL.LU R6, [R1+0x788] ;  /* 0x0007880001067983 */ /* 0x000f220000300800 */
[----:B------:R-:W4:Y:S03]  /*7c490*/  LDL.LU R7, [R1+0x78c] ;  /* 0x00078c0001077983 */ /* 0x000f260000300800 */
[----:B0-----:R-:W-:Y:S01]  /*7c4a0*/  STL.64 [R1+0x3458], R10 ;  /* 0x0034580a01007387 */ /* 0x001fe20000100a00 */
        /* <DEDUP_REMOVED lines=13> */
[----:B---3--:R0:W-:Y:S02]  /*7c580*/  STL.64 [R1+0x34a8], R56 ;  /* 0x0034a83801007387 */ /* 0x0081e40000100a00 */
        /* <DEDUP_REMOVED lines=10> */
[C---:B------:R-:W-:Y:S08]  /*7c630*/  HMMA.16816.F32.BF16 R52, R48.reuse, R18, R52 ;  /* 0x000000123034723c */ /* 0x040ff00000041834 */
[C---:B------:R-:W-:Y:S01]  /*7c640*/  HMMA.16816.F32.BF16 R28, R48.reuse, R26, R28 ;  /* 0x0000001a301c723c */ /* 0x040fe2000004181c */
[----:B------:R-:W3:Y:S01]  /*7c650*/  LDL.LU.64 R20, [R1+0x3538] ;  /* 0x0035380001147983 */ /* 0x000ee20000300a00 */
[----:B------:R-:W-:Y:S01]  /*7c660*/  STL.64 [R1+0x34a0], R14 ;  /* 0x0034a00e01007387 */ /* 0x000fe20000100a00 */
[----:B--2---:R0:W-:Y:S03]  /*7c670*/  STL.64 [R1+0x3498], R12 ;  /* 0x0034980c01007387 */ /* 0x0041e60000100a00 */
[----:B0-----:R-:W2:Y:S01]  /*7c680*/  LDL.LU R12, [R1+0x760] ;  /* 0x00076000010c7983 */ /* 0x001ea20000300800 */
[----:B------:R-:W2:Y:S02]  /*7c690*/  LDL.LU R13, [R1+0x764] ;  /* 0x00076400010d7983 */ /* 0x000ea40000300800 */
[----:B------:R-:W2:Y:S02]  /*7c6a0*/  LDL.LU R14, [R1+0x768] ;  /* 0x00076800010e7983 */ /* 0x000ea40000300800 */
[----:B------:R-:W2:Y:S04]  /*7c6b0*/  LDL.LU R15, [R1+0x76c] ;  /* 0x00076c00010f7983 */ /* 0x000ea80000300800 */
[----:B------:R-:W-:Y:S01]  /*7c6c0*/  STL.64 [R1+0xa40], R52 ;  /* 0x000a403401007387 */ /* 0x000fe20000100a00 */
[----:B------:R0:W-:Y:S03]  /*7c6d0*/  STL.64 [R1+0xa48], R54 ;  /* 0x000a483601007387 */ /* 0x0001e60000100a00 */
[----:B0-----:R-:W2:Y:S01]  /*7c6e0*/  LDL.LU.64 R54, [R1+0x3530] ;  /* 0x0035300001367983 */ /* 0x001ea20000300a00 */
        /* <DEDUP_REMOVED lines=12> */
[----:B------:R-:W-:Y:S02]  /*7c7b0*/  STL.64 [R1+0xa20], R28 ;  /* 0x000a201c01007387 */ /* 0x000fe40000100a00 */
[----:B------:R0:W-:Y:S02]  /*7c7c0*/  STL.64 [R1+0xa28], R30 ;  /* 0x000a281e01007387 */ /* 0x0001e40000100a00 */
[----:B0-----:R-:W2:Y:S01]  /*7c7d0*/  LDL.LU.64 R30, [R1+0x3520] ;  /* 0x00352000011e7983 */ /* 0x001ea20000300a00 */
[----:B------:R-:W3:Y:S02]  /*7c7e0*/  LDL.LU.64 R28, [R1+0x3518] ;  /* 0x00351800011c7983 */ /* 0x000ee40000300a00 */
[----:B------:R-:W-:Y:S02]  /*7c7f0*/  STL.64 [R1+0x3470], R26 ;  /* 0x0034701a01007387 */ /* 0x000fe40000100a00 */
[----:B------:R-:W-:Y:S01]  /*7c800*/  STL [R1+0x3468], R25 ;  /* 0x0034681901007387 */ /* 0x000fe20000100800 */
[C---:B--2---:R-:W-:Y:S08]  /*7c810*/  HMMA.16816.F32.BF16 R4, R48.reuse, R30, R4 ;  /* 0x0000001e3004723c */ /* 0x044ff00000041804 */
[C---:B----4-:R-:W-:Y:S11]  /*7c820*/  HMMA.16816.F32.BF16 R8, R48.reuse, R46, R8 ;  /* 0x0000002e3008723c */ /* 0x050ff60000041808 */
[----:B------:R-:W-:Y:S04]  /*7c830*/  @!UPT UIADD3 URZ, URZ, URZ, URZ ;  /* 0x0000003f3f3ff290 */ /* 0x000fe8000fffe03f */
[----:B------:R-:W-:Y:S01]  /*7c840*/  STL.64 [R1+0xa10], R4 ;  /* 0x000a100401007387 */ /* 0x000fe20000100a00 */
[----:B------:R0:W-:Y:S03]  /*7c850*/  STL.64 [R1+0xa18], R6 ;  /* 0x000a180601007387 */ /* 0x0001e60000100a00 */
[----:B0-----:R-:W2:Y:S01]  /*7c860*/  LDL.LU.64 R6, [R1+0x3510] ;  /* 0x0035100001067983 */ /* 0x001ea20000300a00 */
[----:B------:R-:W2:Y:S02]  /*7c870*/  LDL.LU.64 R4, [R1+0x3508] ;  /* 0x0035080001047983 */ /* 0x000ea40000300a00 */
[----:B------:R-:W-:Y:S02]  /*7c880*/  STL.64 [R1+0x3480], R30 ;  /* 0x0034801e01007387 */ /* 0x000fe40000100a00 */
[----:B---3--:R0:W-:Y:S02]  /*7c890*/  STL.64 [R1+0x3478], R28 ;  /* 0x0034781c01007387 */ /* 0x0081e40000100a00 */
[C---:B0-----:R-:W-:Y:S08]  /*7c8a0*/  HMMA.16816.F32.BF16 R28, R48.reuse, R34, R16 ;  /* 0x00000022301c723c */ /* 0x041ff00000041810 */
[C---:B------:R-:W-:Y:S08]  /*7c8b0*/  HMMA.16816.F32.BF16 R16, R48.reuse, R38, R12 ;  /* 0x000000263010723c */ /* 0x040ff0000004180c */
[----:B------:R-:W-:Y:S01]  /*7c8c0*/  HMMA.16816.F32.BF16 R12, R48, R42, R56 ;  /* 0x0000002a300c723c */ /* 0x000fe20000041838 */
[----:B------:R0:W-:Y:S06]  /*7c8d0*/  STL.64 [R1+0x34b8], R34 ;  /* 0x0034b82201007387 */ /* 0x0001ec0000100a00 */
[----:B------:R-:W-:-:S02]  /*7c8e0*/  IMAD.MOV.U32 R58, RZ, RZ, R33 ;  /* 0x000000ffff3a7224 */ /* 0x000fc400078e0021 */
[----:B------:R-:W-:Y:S01]  /*7c8f0*/  IMAD.MOV.U32 R59, RZ, RZ, R32 ;  /* 0x000000ffff3b7224 */ /* 0x000fe200078e0020 */
[----:B------:R-:W-:Y:S01]  /*7c900*/  STL.64 [R1+0x670], R28 ;  /* 0x0006701c01007387 */ /* 0x000fe20000100a00 */
[----:B------:R-:W-:Y:S02]  /*7c910*/  STL.64 [R1+0x678], R30 ;  /* 0x0006781e01007387 */ /* 0x000fe40000100a00 */
[----:B------:R-:W-:Y:S02]  /*7c920*/  STL.64 [R1+0x34c0], R38 ;  /* 0x0034c02601007387 */ /* 0x000fe40000100a00 */
[----:B------:R1:W-:Y:S01]  /*7c930*/  STL.64 [R1+0x660], R16 ;  /* 0x0006601001007387 */ /* 0x0003e20000100a00 */
[----:B------:R3:W-:Y:S01]  /*7c940*/  STL.64 [R1+0x668], R18 ;  /* 0x0006681201007387 */ /* 0x0007e20000100a00 */
[----:B------:R-:W-:Y:S06]  /*7c950*/  STL.64 [R1+0x34c8], R42 ;  /* 0x0034c82a01007387 */ /* 0x000fec0000100a00 */
[----:B------:R-:W-:Y:S02]  /*7c960*/  STL.64 [R1+0x650], R12 ;  /* 0x0006500c01007387 */ /* 0x000fe40000100a00 */
[----:B------:R-:W-:Y:S01]  /*7c970*/  STL.64 [R1+0x658], R14 ;  /* 0x0006580e01007387 */ /* 0x000fe20000100a00 */
[----:B------:R-:W-:Y:S01]  /*7c980*/  STL.64 [R1+0x34d0], R46 ;  /* 0x0034d02e01007387 */ /* 0x000fe20000100a00 */
[----:B------:R4:W-:Y:S02]  /*7c990*/  STL.64 [R1+0x640], R8 ;  /* 0x0006400801007387 */ /* 0x0009e40000100a00 */
[----:B------:R2:W-:Y:S02]  /*7c9a0*/  STL.64 [R1+0x648], R10 ;  /* 0x0006480a01007387 */ /* 0x0005e40000100a00 */
[----:B------:R2:W-:Y:S01]  /*7c9b0*/  STL.64 [R1+0x34d8], R58 ;  /* 0x0034d83a01007387 */ /* 0x0005e20000100a00 */
[----:B------:R-:W2:Y:S01]  /*7c9c0*/  LDL.LU R32, [R1+0x200] ;  /* 0x0002000001207983 */ /* 0x000ea20000300800 */
[----:B------:R-:W2:Y:S02]  /*7c9d0*/  LDL.LU R33, [R1+0x204] ;  /* 0x0002040001217983 */ /* 0x000ea40000300800 */
[----:B0-----:R-:W2:Y:S02]  /*7c9e0*/  LDL.LU R34, [R1+0x208] ;  /* 0x0002080001227983 */ /* 0x001ea40000300800 */
[----:B------:R-:W2:Y:S01]  /*7c9f0*/  LDL.LU R35, [R1+0x20c] ;  /* 0x00020c0001237983 */ /* 0x000ea20000300800 */
[----:B-1----:R-:W4:Y:S01]  /*7ca00*/  LDL.LU R16, [R1+0x250] ;  /* 0x0002500001107983 */ /* 0x002f220000300800 */
[----:B------:R-:W4:Y:S02]  /*7ca10*/  LDL.LU R17, [R1+0x254] ;  /* 0x0002540001117983 */ /* 0x000f240000300800 */
[----:B---3--:R-:W3:Y:S02]  /*7ca20*/  LDL.LU R18, [R1+0x258] ;  /* 0x0002580001127983 */ /* 0x008ee40000300800 */
[----:B------:R-:W3:Y:S01]  /*7ca30*/  LDL.LU R19, [R1+0x25c] ;  /* 0x00025c0001137983 */ /* 0x000ee20000300800 */
[----:B--2---:R-:W-:Y:S01]  /*7ca40*/  STL.64 [R1+0x34e8], R34 ;  /* 0x0034e82201007387 */ /* 0x004fe20000100a00 */
[----:B------:R0:W-:Y:S02]  /*7ca50*/  STL.64 [R1+0x34e0], R32 ;  /* 0x0034e02001007387 */ /* 0x0001e40000100a00 */
[----:B----4-:R-:W2:Y:S02]  /*7ca60*/  LDL.LU R8, [R1+0x210] ;  /* 0x0002100001087983 */ /* 0x010ea40000300800 */
[----:B------:R-:W2:Y:S01]  /*7ca70*/  LDL.LU R9, [R1+0x214] ;  /* 0x0002140001097983 */ /* 0x000ea20000300800 */
[----:B------:R-:W4:Y:S01]  /*7ca80*/  LDL.LU R10, [R1+0x218] ;  /* 0x00021800010a7983 */ /* 0x000f220000300800 */
[----:B------:R-:W4:Y:S02]  /*7ca90*/  LDL.LU R11, [R1+0x21c] ;  /* 0x00021c00010b7983 */ /* 0x000f240000300800 */
[----:B------:R-:W-:-:S02]  /*7caa0*/  IMAD.MOV.U32 R42, RZ, RZ, R40 ;  /* 0x000000ffff2a7224 */ /* 0x000fc400078e0028 */
[----:B------:R-:W-:Y:S02]  /*7cab0*/  IMAD.MOV.U32 R43, RZ, RZ, R37 ;  /* 0x000000ffff2b7224 */ /* 0x000fe400078e0025 */
[----:B------:R-:W-:Y:S02]  /*7cac0*/  IMAD.MOV.U32 R59, RZ, RZ, R24 ;  /* 0x000000ffff3b7224 */ /* 0x000fe400078e0018 */
[----:B---3--:R-:W-:Y:S01]  /*7cad0*/  HMMA.16816.F32.BF16 R24, R4, R54, R16 ;  /* 0x000000360418723c */ /* 0x008fe20000041810 */
[----:B----4-:R-:W-:Y:S01]  /*7cae0*/  STL.64 [R1+0x34f8], R10 ;  /* 0x0034f80a01007387 */ /* 0x010fe20000100a00 */
[----:B--2---:R-:W-:Y:S02]  /*7caf0*/  STL.64 [R1+0x34f0], R8 ;  /* 0x0034f00801007387 */ /* 0x004fe40000100a00 */
[----:B------:R1:W-:Y:S02]  /*7cb00*/  STL.64 [R1+0x3500], R42 ;  /* 0x0035002a01007387 */ /* 0x0003e40000100a00 */
[----:B0-----:R-:W2:Y:S01]  /*7cb10*/  LDL.LU R32, [R1+0x230] ;  /* 0x0002300001207983 */ /* 0x001ea20000300800 */
[----:B------:R-:W2:Y:S01]  /*7cb20*/  LDL.LU R33, [R1+0x234] ;  /* 0x0002340001217983 */ /* 0x000ea20000300800 */
[----:B------:R-:W2:Y:S02]  /*7cb30*/  LDL.LU R34, [R1+0x238] ;  /* 0x0002380001227983 */ /* 0x000ea40000300800 */
[----:B------:R-:W2:Y:S02]  /*7cb40*/  LDL.LU R35, [R1+0x23c] ;  /* 0x00023c0001237983 */ /* 0x000ea40000300800 */
[----:B------:R-:W3:Y:S01]  /*7cb50*/  LDL.LU R40, [R1+0x240] ;  /* 0x0002400001287983 */ /* 0x000ee20000300800 */
[----:B------:R-:W3:Y:S04]  /*7cb60*/  LDL.LU R41, [R1+0x244] ;  /* 0x0002440001297983 */ /* 0x000ee80000300800 */
[----:B-1----:R-:W3:Y:S01]  /*7cb70*/  LDL.LU R42, [R1+0x248] ;  /* 0x00024800012a7983 */ /* 0x002ee20000300800 */
[----:B------:R-:W3:Y:S02]  /*7cb80*/  LDL.LU R43, [R1+0x24c] ;  /* 0x00024c00012b7983 */ /* 0x000ee40000300800 */
[----:B------:R-:W4:Y:S02]  /*7cb90*/  LDL.LU R44, [R1+0x220] ;  /* 0x00022000012c7983 */ /* 0x000f240000300800 */
[----:B------:R-:W4:Y:S01]  /*7cba0*/  LDL.LU R45, [R1+0x224] ;  /* 0x00022400012d7983 */ /* 0x000f220000300800 */
[----:B------:R-:W4:Y:S01]  /*7cbb0*/  LDL.LU R46, [R1+0x228] ;  /* 0x00022800012e7983 */ /* 0x000f220000300800 */
[----:B------:R-:W4:Y:S02]  /*7cbc0*/  LDL.LU R47, [R1+0x22c] ;  /* 0x00022c00012f7983 */ /* 0x000f240000300800 */
[----:B------:R-:W-:-:S02]  /*7cbd0*/  IMAD.MOV.U32 R10, RZ, RZ, R21 ;  /* 0x000000ffff0a7224 */ /* 0x000fc400078e0015 */
[----:B------:R-:W-:Y:S01]  /*7cbe0*/  IMAD.MOV.U32 R11, RZ, RZ, R20 ;  /* 0x000000ffff0b7224 */ /* 0x000fe200078e0014 */
[----:B------:R-:W4:Y:S01]  /*7cbf0*/  LDL.64 R38, [R1+0x18] ;  /* 0x0000180001267983 */ /* 0x000f220000100a00 */
[----:B------:R-:W4:Y:S02]  /*7cc00*/  LDL.LU R12, [R1+0x1f0] ;  /* 0x0001f000010c7983 */ /* 0x000f240000300800 */
[----:B------:R-:W4:Y:S02]  /*7cc10*/  LDL.LU R13, [R1+0x1f4] ;  /* 0x0001f400010d7983 */ /* 0x000f240000300800 */
[----:B------:R-:W4:Y:S01]  /*7cc20*/  LDL.LU R14, [R1+0x1f8] ;  /* 0x0001f800010e7983 */ /* 0x000f220000300800 */
[----:B------:R-:W4:Y:S01]  /*7cc30*/  LDL.LU R15, [R1+0x1fc] ;  /* 0x0001fc00010f7983 */ /* 0x000f220000300800 */
[----:B------:R-:W4:Y:S02]  /*7cc40*/  LDL R21, [R1+0x2f68] ;  /* 0x002f680001157983 */ /* 0x000f240000100800 */
[----:B------:R-:W-:-:S02]  /*7cc50*/  IMAD.MOV.U32 R58, RZ, RZ, R36 ;  /* 0x000000ffff3a7224 */ /* 0x000fc400078e0024 */
[----:B------:R-:W4:Y:S01]  /*7cc60*/  LDL.LU R16, [R1+0x1e0] ;  /* 0x0001e00001107983 */ /* 0x000f220000300800 */
[----:B------:R0:W-:Y:S01]  /*7cc70*/  STL.64 [R1+0xd30], R24 ;  /* 0x000d301801007387 */ /* 0x0001e20000100a00 */
[----:B------:R1:W-:Y:S02]  /*7cc80*/  STL.64 [R1+0xd38], R26 ;  /* 0x000d381a01007387 */ /* 0x0003e40000100a00 */
[----:B------:R-:W4:Y:S02]  /*7cc90*/  LDL.LU R17, [R1+0x1e4] ;  /* 0x0001e40001117983 */ /* 0x000f240000300800 */
[----:B------:R-:W4:Y:S01]  /*7cca0*/  LDL.LU R18, [R1+0x1e8] ;  /* 0x0001e80001127983 */ /* 0x000f220000300800 */
[----:B------:R-:W4:Y:S04]  /*7ccb0*/  LDL.LU R19, [R1+0x1ec] ;  /* 0x0001ec0001137983 */ /* 0x000f280000300800 */
[----:B0-----:R-:W4:Y:S01]  /*7ccc0*/  LDL.LU R24, [R1+0x1c0] ;  /* 0x0001c00001187983 */ /* 0x001f220000300800 */
[----:B------:R-:W4:Y:S02]  /*7ccd0*/  LDL.LU R25, [R1+0x1c4] ;  /* 0x0001c40001197983 */ /* 0x000f240000300800 */
[----:B-1----:R-:W4:Y:S02]  /*7cce0*/  LDL.LU R26, [R1+0x1c8] ;  /* 0x0001c800011a7983 */ /* 0x002f240000300800 */
        /* <DEDUP_REMOVED lines=9> */
[----:B------:R0:W-:Y:S01]  /*7cd80*/  STL.64 [R1+0x3460], R54 ;  /* 0x0034603601007387 */ /* 0x0001e20000100a00 */
[----:B------:R-:W4:Y:S02]  /*7cd90*/  LDL.LU R52, [R1+0x190] ;  /* 0x0001900001347983 */ /* 0x000f240000300800 */
[----:B------:R-:W4:Y:S01]  /*7cda0*/  LDL.LU R53, [R1+0x194] ;  /* 0x0001940001357983 */ /* 0x000f220000300800 */
[----:B0-----:R-:W4:Y:S01]  /*7cdb0*/  LDL.LU R54, [R1+0x198] ;  /* 0x0001980001367983 */ /* 0x001f220000300800 */
[----:B------:R-:W4:Y:S01]  /*7cdc0*/  LDL.LU R55, [R1+0x19c] ;  /* 0x00019c0001377983 */ /* 0x000f220000300800 */
[C---:B--2---:R-:W-:Y:S08]  /*7cdd0*/  HMMA.16816.F32.BF16 R56, R4.reuse, R58, R32 ;  /* 0x0000003a0438723c */ /* 0x044ff00000041820 */
[C---:B---3--:R-:W-:Y:S01]  /*7cde0*/  HMMA.16816.F32.BF16 R8, R4.reuse, R10, R40 ;  /* 0x0000000a0408723c */ /* 0x048fe20000041828 */
[----:B------:R-:W4:Y:S11]  /*7cdf0*/  LDL.LU.64 R42, [R1+0x3500] ;  /* 0x00350000012a7983 */ /* 0x000f360000300a00 */
[----:B------:R-:W-:Y:S11]  /*7ce00*/  @!UPT UIADD3 URZ, URZ, URZ, URZ ;  /* 0x0000003f3f3ff290 */ /* 0x000ff6000fffe03f */
[----:B------:R-:W-:Y:S01]  /*7ce10*/  STL.64 [R1+0xd20], R8 ;  /* 0x000d200801007387 */ /* 0x000fe20000100a00 */
[----:B------:R0:W-:Y:S03]  /*7ce20*/  STL.64 [R1+0xd28], R10 ;  /* 0x000d280a01007387 */ /* 0x0001e60000100a00 */
[----:B0-----:R-:W2:Y:S01]  /*7ce30*/  LDL.LU.64 R10, [R1+0x34f8] ;  /* 0x0034f800010a7983 */ /* 0x001ea20000300a00 */
[----:B------:R-:W2:Y:S02]  /*7ce40*/  LDL.LU.64 R8, [R1+0x34f0] ;  /* 0x0034f00001087983 */ /* 0x000ea40000300a00 */
[----:B------:R-:W3:Y:S02]  /*7ce50*/  LDL.LU.64 R34, [R1+0x34e8] ;  /* 0x0034e80001227983 */ /* 0x000ee40000300a00 */
[----:B------:R-:W3:Y:S01]  /*7ce60*/  LDL.LU.64 R32, [R1+0x34e0] ;  /* 0x0034e00001207983 */ /* 0x000ee20000300a00 */
[----:B------:R-:W-:Y:S01]  /*7ce70*/  STL.64 [R1+0xd10], R56 ;  /* 0x000d103801007387 */ /* 0x000fe20000100a00 */
[----:B------:R0:W-:Y:S03]  /*7ce80*/  STL.64 [R1+0xd18], R58 ;  /* 0x000d183a01007387 */ /* 0x0001e60000100a00 */
[----:B0-----:R-:W3:Y:S01]  /*7ce90*/  LDL.LU.64 R58, [R1+0x34d8] ;  /* 0x0034d800013a7983 */ /* 0x001ee20000300a00 */
[C---:B----4-:R-:W-:Y:S03]  /*7cea0*/  HMMA.16816.F32.BF16 R40, R4.reuse, R42, R44 ;  /* 0x0000002a0428723c */ /* 0x050fe6000004182c */
[----:B------:R-:W4:Y:S05]  /*7ceb0*/  LDL.LU.64 R46, [R1+0x34d0] ;  /* 0x0034d000012e7983 */ /* 0x000f2a0000300a00 */
[C---:B--2---:R-:W-:Y:S08]  /*7cec0*/  HMMA.16816.F32.BF16 R8, R4.reuse, R38, R8 ;  /* 0x000000260408723c */ /* 0x044ff00000041808 */
[----:B---3--:R-:W-:Y:S07]  /*7ced0*/  HMMA.16816.F32.BF16 R56, R4, R58, R32 ;  /* 0x0000003a0438723c */ /* 0x008fee0000041820 */
[----:B------:R-:W-:Y:S01]  /*7cee0*/  STL.64 [R1+0xd00], R40 ;  /* 0x000d002801007387 */ /* 0x000fe20000100a00 */
[----:B------:R0:W-:Y:S03]  /*7cef0*/  STL.64 [R1+0xd08], R42 ;  /* 0x000d082a01007387 */ /* 0x0001e60000100a00 */
[----:B0-----:R-:W2:Y:S04]  /*7cf00*/  LDL.LU.64 R42, [R1+0x34c8] ;  /* 0x0034c800012a7983 */ /* 0x001ea80000300a00 */
[----:B------:R0:W-:Y:S02]  /*7cf10*/  STL.64 [R1+0xb00], R8 ;  /* 0x000b000801007387 */ /* 0x0001e40000100a00 */
[----:B------:R-:W-:Y:S02]  /*7cf20*/  STL.64 [R1+0xb08], R10 ;  /* 0x000b080a01007387 */ /* 0x000fe40000100a00 */
[----:B0-----:R-:W-:-:S02]  /*7cf30*/  IMAD.MOV.U32 R9, RZ, RZ, R38 ;  /* 0x000000ffff097224 */ /* 0x001fc400078e0026 */
[----:B------:R-:W-:Y:S02]  /*7cf40*/  IMAD.MOV.U32 R8, RZ, RZ, R39 ;  /* 0x000000ffff087224 */ /* 0x000fe400078e0027 */
[----:B------:R-:W3:Y:S01]  /*7cf50*/  LDL.LU.64 R38, [R1+0x34c0] ;  /* 0x0034c00001267983 */ /* 0x000ee20000300a00 */
[----:B------:R-:W2:Y:S02]  /*7cf60*/  LDL.LU.64 R34, [R1+0x34b8] ;  /* 0x0034b80001227983 */ /* 0x000ea40000300a00 */
[----:B------:R-:W-:Y:S02]  /*7cf70*/  STL.64 [R1+0xad0], R56 ;  /* 0x000ad03801007387 */ /* 0x000fe40000100a00 */
[----:B------:R0:W-:Y:S02]  /*7cf80*/  STL.64 [R1+0xad8], R58 ;  /* 0x000ad83a01007387 */ /* 0x0001e40000100a00 */
[----:B0-----:R-:W2:Y:S01]  /*7cf90*/  LDL.LU.64 R58, [R1+0x34b0] ;  /* 0x0034b000013a7983 */ /* 0x001ea20000300a00 */
[----:B------:R-:W3:Y:S01]  /*7cfa0*/  LDL.LU.64 R56, [R1+0x34a8] ;  /* 0x0034a80001387983 */ /* 0x000ee20000300a00 */
        /* <DEDUP_REMOVED lines=8> */
[----:B---3--:R0:W-:Y:S02]  /*7d030*/  STL.64 [R1+0x33d8], R56 ;  /* 0x0033d83801007387 */ /* 0x0081e40000100a00 */
        /* <DEDUP_REMOVED lines=10> */
[----:B------:R-:W3:Y:S01]  /*7d0e0*/  LDL.LU.64 R16, [R1+0x3488] ;  /* 0x0034880001107983 */ /* 0x000ee20000300a00 */
[C---:B------:R-:W-:Y:S01]  /*7d0f0*/  HMMA.16816.F32.BF16 R24, R4.reuse, R22, R24 ;  /* 0x000000160418723c */ /* 0x040fe20000041818 */
[----:B------:R-:W-:Y:S01]  /*7d100*/  STL.64 [R1+0x33f0], R14 ;  /* 0x0033f00e01007387 */ /* 0x000fe20000100a00 */
[----:B----4-:R0:W-:Y:S04]  /*7d110*/  STL.64 [R1+0x33e8], R12 ;  /* 0x0033e80c01007387 */ /* 0x0101e80000100a00 */
        /* <DEDUP_REMOVED lines=12> */
[----:B---3--:R-:W-:Y:S01]  /*7d1e0*/  STL [R1+0x3418], R17 ;  /* 0x0034181101007387 */ /* 0x008fe20000100800 */
[----:B------:R-:W-:Y:S01]  /*7d1f0*/  STL.64 [R1+0x930], R24 ;  /* 0x0009301801007387 */ /* 0x000fe20000100a00 */
[----:B------:R0:W-:Y:S03]  /*7d200*/  STL.64 [R1+0x938], R26 ;  /* 0x0009381a01007387 */ /* 0x0001e60000100a00 */
[----:B0-----:R-:W4:Y:S01]  /*7d210*/  LDL.LU.64 R26, [R1+0x3470] ;  /* 0x00347000011a7983 */ /* 0x001f220000300a00 */
[----:B------:R-:W3:Y:S02]  /*7d220*/  LDL.LU R25, [R1+0x3468] ;  /* 0x0034680001197983 */ /* 0x000ee40000300800 */
[----:B------:R-:W-:Y:S02]  /*7d230*/  STL.64 [R1+0x3400], R22 ;  /* 0x0034001601007387 */ /* 0x000fe40000100a00 */
[----:B------:R-:W-:Y:S01]  /*7d240*/  STL [R1+0x33f8], R21 ;  /* 0x0033f81501007387 */ /* 0x000fe20000100800 */
[C---:B----4-:R-:W-:Y:S01]  /*7d250*/  HMMA.16816.F32.BF16 R12, R4.reuse, R26, R12 ;  /* 0x0000001a040c723c */ /* 0x050fe2000004180c */
[----:B------:R-:W-:Y:S01]  /*7d260*/  STL.64 [R1+0x3410], R26 ;  /* 0x0034101a01007387 */ /* 0x000fe20000100a00 */
[----:B---3--:R-:W-:Y:S11]  /*7d270*/  STL [R1+0x3408], R25 ;  /* 0x0034081901007387 */ /* 0x008ff60000100800 */
[----:B------:R-:W-:Y:S10]  /*7d280*/  @!UPT UIADD3 URZ, URZ, URZ, URZ ;  /* 0x0000003f3f3ff290 */ /* 0x000ff4000fffe03f */
[----:B------:R-:W-:Y:S01]  /*7d290*/  STL.64 [R1+0x920], R12 ;  /* 0x0009200c01007387 */ /* 0x000fe20000100a00 */
[----:B------:R2:W-:Y:S02]  /*7d2a0*/  STL.64 [R1+0x928], R14 ;  /* 0x0009280e01007387 */ /* 0x0005e40000100a00 */
[C---:B--2---:R-:W-:Y:S01]  /*7d2b0*/  HMMA.16816.F32.BF16 R12, R4.reuse, R30, R56 ;  /* 0x0000001e040c723c */ /* 0x044fe20000041838 */
[----:B------:R-:W-:Y:S01]  /*7d2c0*/  STL.64 [R1+0x33d0], R30 ;  /* 0x0033d01e01007387 */ /* 0x000fe20000100a00 */
[----:B------:R-:W-:Y:S11]  /*7d2d0*/  STL.64 [R1+0x33c8], R28 ;  /* 0x0033c81c01007387 */ /* 0x000ff60000100a00 */
[----:B------:R-:W-:Y:S10]  /*7d2e0*/  @!UPT UIADD3 URZ, URZ, URZ, URZ ;  /* 0x0000003f3f3ff290 */ /* 0x000ff4000fffe03f */
[----:B------:R-:W-:Y:S01]  /*7d2f0*/  STL.64 [R1+0x680], R12 ;  /* 0x0006800c01007387 */ /* 0x000fe20000100a00 */
[----:B------:R0:W-:Y:S02]  /*7d300*/  STL.64 [R1+0x688], R14 ;  /* 0x0006880e01007387 */ /* 0x0001e40000100a00 */
[C---:B0-----:R-:W-:Y:S11]  /*7d310*/  HMMA.16816.F32.BF16 R12, R4.reuse, R34, R52 ;  /* 0x00000022040c723c */ /* 0x041ff60000041834 */
[----:B------:R-:W-:Y:S11]  /*7d320*/  @!UPT UIADD3 URZ, URZ, URZ, URZ ;  /* 0x0000003f3f3ff290 */ /* 0x000ff6000fffe03f */
[----:B------:R-:W-:Y:S01]  /*7d330*/  @!UPT UIADD3 URZ, URZ, URZ, URZ ;  /* 0x0000003f3f3ff290 */ /* 0x000fe2000fffe03f */
[----:B------:R-:W-:Y:S01]  /*7d340*/  STL.64 [R1+0x4e0], R12 ;  /* 0x0004e00c01007387 */ /* 0x000fe20000100a00 */
[----:B------:R0:W-:Y:S02]  /*7d350*/  STL.64 [R1+0x4e8], R14 ;  /* 0x0004e80e01007387 */ /* 0x0001e40000100a00 */
[----:B------:R-:W-:Y:S02]  /*7d360*/  IMAD.MOV.U32 R44, RZ, RZ, R12 ;  /* 0x000000ffff2c7224 */ /* 0x000fe400078e000c */
[----:B0-----:R-:W-:Y:S01]  /*7d370*/  HMMA.16816.F32.BF16 R12, R4, R38, R48 ;  /* 0x00000026040c723c */ /* 0x001fe20000041830 */
[----:B------:R-:W-:Y:S02]  /*7d380*/  STL.64 [R1+0x33c0], R34 ;  /* 0x0033c02201007387 */ /* 0x000fe40000100a00 */
[----:B------:R-:W-:Y:S02]  /*7d390*/  STL [R1+0x3188], R44 ;  /* 0x0031882c01007387 */ /* 0x000fe40000100800 */
[----:B------:R-:W-:-:S02]  /*7d3a0*/  IMAD.MOV.U32 R58, RZ, RZ, R9 ;  /* 0x000000ffff3a7224 */ /* 0x000fc400078e0009 */
[----:B------:R-:W-:Y:S01]  /*7d3b0*/  IMAD.MOV.U32 R59, RZ, RZ, R8 ;  /* 0x000000ffff3b7224 */ /* 0x000fe200078e0008 */
[----:B------:R-:W0:Y:S11]  /*7d3c0*/  LDSM.16.MT88.4 R48, [R16+0x7080] ;  /* 0x007080001030783b */ /* 0x000e360000004200 */
[----:B------:R-:W-:Y:S05]  /*7d3d0*/  @!UPT UIADD3 URZ, URZ, URZ, URZ ;  /* 0x0000003f3f3ff290 */ /* 0x000fea000fffe03f */
[----:B------:R-:W-:Y:S01]  /*7d3e0*/  IMAD.MOV.U32 R45, RZ, RZ, R12 ;  /* 0x000000ffff2d7224 */ /* 0x000fe200078e000c */
[----:B------:R-:W-:Y:S01]  /*7d3f0*/  STL.64 [R1+0x4d0], R12 ;  /* 0x0004d00c01007387 */ /* 0x000fe20000100a00 */
[----:B------:R-:W-:Y:S02]  /*7d400*/  STL.64 [R1+0x4d8], R14 ;  /* 0x0004d80e01007387 */ /* 0x000fe40000100a00 */
[----:B------:R1:W-:Y:S01]  /*7d410*/  STL.64 [R1+0x33b8], R38 ;  /* 0x0033b82601007387 */ /* 0x0003e20000100a00 */
[----:B------:R-:W-:Y:S01]  /*7d420*/  STL [R1+0x318c], R45 ;  /* 0x00318c2d01007387 */ /* 0x000fe20000100800 */
[----:B------:R-:W2:Y:S02]  /*7d430*/  LDL.LU R36, [R1+0x730] ;  /* 0x0007300001247983 */ /* 0x000ea40000300800 */
[----:B------:R-:W2:Y:S01]  /*7d440*/  LDL.LU R37, [R1+0x734] ;  /* 0x0007340001257983 */ /* 0x000ea20000300800 */
[----:B-1----:R-:W3:Y:S01]  /*7d450*/  LDL.LU R38, [R1+0x738] ;  /* 0x0007380001267983 */ /* 0x002ee20000300800 */
[----:B------:R-:W3:Y:S03]  /*7d460*/  LDL.LU R39, [R1+0x73c] ;  /* 0x00073c0001277983 */ /* 0x000ee60000300800 */
[----:B---3--:R-:W-:Y:S01]  /*7d470*/  STL.64 [R1+0x3430], R38 ;  /* 0x0034302601007387 */ /* 0x008fe20000100a00 */
[----:B--2---:R1:W-:Y:S02]  /*7d480*/  STL.64 [R1+0x3428], R36 ;  /* 0x0034282401007387 */ /* 0x0043e40000100a00 */
[----:B------:R-:W-:Y:S02]  /*7d490*/  STL.64 [R1+0x3438], R58 ;  /* 0x0034383a01007387 */ /* 0x000fe40000100a00 */
[----:B------:R-:W2:Y:S01]  /*7d4a0*/  LDL.LU R12, [R1+0x3f0] ;  /* 0x0003f000010c7983 */ /* 0x000ea20000300800 */
[----:B------:R-:W2:Y:S01]  /*7d4b0*/  LDL.LU R13, [R1+0x3f4] ;  /* 0x0003f400010d7983 */ /* 0x000ea20000300800 */
[----:B------:R-:W3:Y:S02]  /*7d4c0*/  LDL.LU R14, [R1+0x3f8] ;  /* 0x0003f800010e7983 */ /* 0x000ee40000300800 */
[----:B------:R-:W3:Y:S02]  /*7d4d0*/  LDL.LU R15, [R1+0x3fc] ;  /* 0x0003fc00010f7983 */ /* 0x000ee40000300800 */
[----:B------:R-:W4:Y:S01]  /*7d4e0*/  LDL.LU R52, [R1+0x630] ;  /* 0x0006300001347983 */ /* 0x000f220000300800 */
[----:B------:R-:W4:Y:S01]  /*7d4f0*/  LDL.LU R53, [R1+0x634] ;  /* 0x0006340001357983 */ /* 0x000f220000300800 */
[----:B------:R-:W4:Y:S02]  /*7d500*/  LDL.LU R54, [R1+0x638] ;  /* 0x0006380001367983 */ /* 0x000f240000300800 */
[----:B------:R-:W4:Y:S01]  /*7d510*/  LDL.LU R55, [R1+0x63c] ;  /* 0x00063c0001377983 */ /* 0x000f220000300800 */
[----:B---3--:R-:W-:Y:S01]  /*7d520*/  STL.64 [R1+0x3448], R14 ;  /* 0x0034480e01007387 */ /* 0x008fe20000100a00 */
[----:B--2---:R2:W-:Y:S02]  /*7d530*/  STL.64 [R1+0x3440], R12 ;  /* 0x0034400c01007387 */ /* 0x0045e40000100a00 */
[----:B-1----:R-:W3:Y:S02]  /*7d540*/  LDL.LU R36, [R1+0x410] ;  /* 0x0004100001247983 */ /* 0x002ee40000300800 */
        /* <DEDUP_REMOVED lines=9> */
[C---:B----4-:R-:W-:Y:S01]  /*7d5e0*/  HMMA.16816.F32.BF16 R52, R4.reuse, R42, R52 ;  /* 0x0000002a0434723c */ /* 0x050fe20000041834 */
[----:B------:R-:W4:Y:S01]  /*7d5f0*/  LDL.LU R30, [R1+0x428] ;  /* 0x00042800011e7983 */ /* 0x000f220000300800 */
[----:B------:R-:W4:Y:S02]  /*7d600*/  LDL.LU R31, [R1+0x42c] ;  /* 0x00042c00011f7983 */ /* 0x000f240000300800 */
[----:B--2---:R-:W2:Y:S02]  /*7d610*/  LDL.LU R12, [R1+0x430] ;  /* 0x00043000010c7983 */ /* 0x004ea40000300800 */
[----:B------:R-:W2:Y:S01]  /*7d620*/  LDL.LU R13, [R1+0x434] ;  /* 0x00043400010d7983 */ /* 0x000ea20000300800 */
[----:B------:R-:W2:Y:S01]  /*7d630*/  LDL.LU R14, [R1+0x438] ;  /* 0x00043800010e7983 */ /* 0x000ea20000300800 */
        /* <DEDUP_REMOVED lines=21> */
[----:B------:R0:W-:Y:S02]  /*7d790*/  STL.64 [R1+0x33b0], R42 ;  /* 0x0033b02a01007387 */ /* 0x0001e40000100a00 */
[----:B------:R-:W2:Y:S02]  /*7d7a0*/  LDL.LU R40, [R1+0x3d0] ;  /* 0x0003d00001287983 */ /* 0x000ea40000300800 */
[----:B------:R-:W2:Y:S01]  /*7d7b0*/  LDL.LU R41, [R1+0x3d4] ;  /* 0x0003d40001297983 */ /* 0x000ea20000300800 */
[----:B0-----:R-:W2:Y:S01]  /*7d7c0*/  LDL.LU R42, [R1+0x3d8] ;  /* 0x0003d800012a7983 */ /* 0x001ea20000300800 */
[----:B------:R-:W2:Y:S01]  /*7d7d0*/  LDL.LU R43, [R1+0x3dc] ;  /* 0x0003dc00012b7983 */ /* 0x000ea20000300800 */
[----:B---3--:R-:W-:Y:S02]  /*7d7e0*/  HMMA.16816.F32.BF16 R4, R4, R46, R8 ;  /* 0x0000002e0404723c */ /* 0x008fe40000041808 */
[----:B------:R-:W2:Y:S01]  /*7d7f0*/  LDL.LU.64 R10, [R1+0x3458] ;  /* 0x00345800010a7983 */ /* 0x000ea20000300a00 */
[----:B------:R-:W2:Y:S11]  /*7d800*/  LDL.LU.64 R8, [R1+0x3450] ;  /* 0x0034500001087983 */ /* 0x000eb60000300a00 */
[----:B------:R-:W-:Y:S09]  /*7d810*/  @!UPT UIADD3 URZ, URZ, URZ, URZ ;  /* 0x0000003f3f3ff290 */ /* 0x000ff2000fffe03f */
[----:B------:R-:W-:Y:S01]  /*7d820*/  STL.64 [R1+0x4b0], R4 ;  /* 0x0004b00401007387 */ /* 0x000fe20000100a00 */
[----:B------:R0:W-:Y:S03]  /*7d830*/  STL.64 [R1+0x4b8], R6 ;  /* 0x0004b80601007387 */ /* 0x0001e60000100a00 */
[----:B0-----:R-:W3:Y:S01]  /*7d840*/  LDL.64 R6, [R1+0x8] ;  /* 0x0000080001067983 */ /* 0x001ee20000100a00 */
[----:B------:R0:W-:Y:S02]  /*7d850*/  STL.64 [R1+0x33a8], R46 ;  /* 0x0033a82e01007387 */ /* 0x0001e40000100a00 */
[----:B------:R-:W3:Y:S02]  /*7d860*/  LDL.LU R44, [R1+0x3e0] ;  /* 0x0003e000012c7983 */ /* 0x000ee40000300800 */
[----:B------:R-:W3:Y:S01]  /*7d870*/  LDL.LU R45, [R1+0x3e4] ;  /* 0x0003e400012d7983 */ /* 0x000ee20000300800 */
[----:B0-----:R-:W3:Y:S01]  /*7d880*/  LDL.LU R46, [R1+0x3e8] ;  /* 0x0003e800012e7983 */ /* 0x001ee20000300800 */
[----:B------:R-:W3:Y:S01]  /*7d890*/  LDL.LU R47, [R1+0x3ec] ;  /* 0x0003ec00012f7983 */ /* 0x000ee20000300800 */
[C---:B--2---:R-:W-:Y:S08]  /*7d8a0*/  HMMA.16816.F32.BF16 R12, R8.reuse, R54, R12 ;  /* 0x00000036080c723c */ /* 0x044ff0000004180c */
[----:B----4-:R-:W-:Y:S11]  /*7d8b0*/  HMMA.16816.F32.BF16 R28, R8, R58, R28 ;  /* 0x0000003a081c723c */ /* 0x010ff6000004181c */
[----:B------:R-:W-:Y:S04]  /*7d8c0*/  @!UPT UIADD3 URZ, URZ, URZ, URZ ;  /* 0x0000003f3f3ff290 */ /* 0x000fe8000fffe03f */
[----:B------:R-:W-:Y:S01]  /*7d8d0*/  STL.64 [R1+0xdf0], R12 ;  /* 0x000df00c01007387 */ /* 0x000fe20000100a00 */
[----:B------:R0:W-:Y:S03]  /*7d8e0*/  STL.64 [R1+0xdf8], R14 ;  /* 0x000df80e01007387 */ /* 0x0001e60000100a00 */
[----:B0-----:R-:W2:Y:S01]  /*7d8f0*/  LDL.LU.64 R14, [R1+0x3448] ;  /* 0x00344800010e7983 */ /* 0x001ea20000300a00 */
[----:B------:R-:W2:Y:S03]  /*7d900*/  LDL.LU.64 R12, [R1+0x3440] ;  /* 0x00344000010c7983 */ /* 0x000ea60000300a00 */
[----:B------:R0:W-:Y:S02]  /*7d910*/  STL.64 [R1+0xde0], R28 ;  /* 0x000de01c01007387 */ /* 0x0001e40000100a00 */
[----:B------:R1:W-:Y:S02]  /*7d920*/  STL.64 [R1+0xde8], R30 ;  /* 0x000de81e01007387 */ /* 0x0003e40000100a00 */
[----:B0-----:R-:W-:-:S02]  /*7d930*/  IMAD.MOV.U32 R29, RZ, RZ, R58 ;  /* 0x000000ffff1d7224 */ /* 0x001fc400078e003a */
[----:B------:R-:W-:Y:S02]  /*7d940*/  IMAD.MOV.U32 R28, RZ, RZ, R59 ;  /* 0x000000ffff1c7224 */ /* 0x000fe400078e003b */
[----:B------:R-:W2:Y:S01]  /*7d950*/  LDL.LU.64 R58, [R1+0x3438] ;  /* 0x00343800013a7983 */ /* 0x000ea20000300a00 */
[C---:B------:R-:W-:Y:S08]  /*7d960*/  HMMA.16816.F32.BF16 R36, R8.reuse, R18, R36 ;  /* 0x000000120824723c */ /* 0x040ff00000041824 */
[----:B------:R-:W-:Y:S01]  /*7d970*/  HMMA.16816.F32.BF16 R24, R8, R22, R24 ;  /* 0x000000160818723c */ /* 0x000fe20000041818 */
[----:B-1----:R-:W-:-:S02]  /*7d980*/  IMAD.MOV.U32 R30, RZ, RZ, R18 ;  /* 0x000000ffff1e7224 */ /* 0x002fc400078e0012 */
[----:B------:R-:W-:Y:S02]  /*7d990*/  IMAD.MOV.U32 R16, RZ, RZ, R19 ;  /* 0x000000ffff107224 */ /* 0x000fe400078e0013 */
[----:B------:R-:W-:-:S10]  /*7d9a0*/  IMAD.MOV.U32 R20, RZ, RZ, R23 ;  /* 0x000000ffff147224 */ /* 0x000fd400078e0017 */
[----:B------:R-:W-:Y:S01]  /*7d9b0*/  STL.64 [R1+0xdd0], R36 ;  /* 0x000dd02401007387 */ /* 0x000fe20000100a00 */
[----:B------:R0:W-:Y:S03]  /*7d9c0*/  STL.64 [R1+0xdd8], R38 ;  /* 0x000dd82601007387 */ /* 0x0001e60000100a00 */
[----:B0-----:R-:W4:Y:S01]  /*7d9d0*/  LDL.LU.64 R38, [R1+0x3430] ;  /* 0x0034300001267983 */ /* 0x001f220000300a00 */
[----:B------:R-:W4:Y:S02]  /*7d9e0*/  LDL.LU.64 R36, [R1+0x3428] ;  /* 0x0034280001247983 */ /* 0x000f240000300a00 */
[----:B------:R-:W4:Y:S02]  /*7d9f0*/  LDL.LU.64 R18, [R1+0x3420] ;  /* 0x0034200001127983 */ /* 0x000f240000300a00 */
[----:B------:R-:W4:Y:S01]  /*7da00*/  LDL.LU R17, [R1+0x3418] ;  /* 0x0034180001117983 */ /* 0x000f220000300800 */
[----:B------:R0:W-:Y:S01]  /*7da10*/  STL.64 [R1+0xdc0], R24 ;  /* 0x000dc01801007387 */ /* 0x0001e20000100a00 */
[----:B------:R1:W-:Y:S02]  /*7da20*/  STL.64 [R1+0xdc8], R26 ;  /* 0x000dc81a01007387 */ /* 0x0003e40000100a00 */
[----:B0-----:R-:W-:Y:S01]  /*7da30*/  IMAD.MOV.U32 R24, RZ, RZ, R22 ;  /* 0x000000ffff187224 */ /* 0x001fe200078e0016 */
[----:B-1----:R-:W4:Y:S01]  /*7da40*/  LDL.LU.64 R26, [R1+0x3410] ;  /* 0x00341000011a7983 */ /* 0x002f220000300a00 */
[----:B------:R-:W4:Y:S02]  /*7da50*/  LDL.LU R25, [R1+0x3408] ;  /* 0x0034080001197983 */ /* 0x000f240000300800 */
[----:B------:R-:W4:Y:S02]  /*7da60*/  LDL.LU.64 R22, [R1+0x3400] ;  /* 0x0034000001167983 */ /* 0x000f240000300a00 */
[----:B------:R-:W4:Y:S01]  /*7da70*/  LDL.LU R21, [R1+0x33f8] ;  /* 0x0033f80001157983 */ /* 0x000f220000300800 */
[C---:B--2---:R-:W-:Y:S01]  /*7da80*/  HMMA.16816.F32.BF16 R56, R8.reuse, R58, R12 ;  /* 0x0000003a0838723c */ /* 0x044fe2000004180c */
[----:B------:R-:W2:Y:S01]  /*7da90*/  LDL.LU.64 R14, [R1+0x33f0] ;  /* 0x0033f000010e7983 */ /* 0x000ea20000300a00 */
[----:B------:R-:W2:Y:S11]  /*7daa0*/  LDL.LU.64 R12, [R1+0x33e8] ;  /* 0x0033e800010c7983 */ /* 0x000eb60000300a00 */
[----:B------:R-:W-:Y:S10]  /*7dab0*/  @!UPT UIADD3 URZ, URZ, URZ, URZ ;  /* 0x0000003f3f3ff290 */ /* 0x000ff4000fffe03f */
[----:B------:R-:W-:Y:S01]  /*7dac0*/  STL.64 [R1+0xbf0], R56 ;  /* 0x000bf03801007387 */ /* 0x000fe20000100a00 */
[----:B------:R0:W-:Y:S03]  /*7dad0*/  STL.64 [R1+0xbf8], R58 ;  /* 0x000bf83a01007387 */ /* 0x0001e60000100a00 */
[----:B0-----:R-:W2:Y:S01]  /*7dae0*/  LDL.LU.64 R58, [R1+0x33e0] ;  /* 0x0033e000013a7983 */ /* 0x001ea20000300a00 */
[----:B------:R-:W4:Y:S01]  /*7daf0*/  LDL.LU.64 R56, [R1+0x33d8] ;  /* 0x0033d80001387983 */ /* 0x000f220000300a00 */
[C---:B---3--:R-:W-:Y:S01]  /*7db00*/  HMMA.16816.F32.BF16 R44, R8.reuse, R6, R44 ;  /* 0x00000006082c723c */ /* 0x048fe2000004182c */
[----:B------:R-:W-:Y:S02]  /*7db10*/  IMAD.MOV.U32 R53, RZ, RZ, R6 ;  /* 0x000000ffff357224 */ /* 0x000fe400078e0006 */
[----:B------:R-:W-:Y:S11]  /*7db20*/  IMAD.MOV.U32 R52, RZ, RZ, R7 ;  /* 0x000000ffff347224 */ /* 0x000ff600078e0007 */
[----:B------:R-:W-:Y:S09]  /*7db30*/  @!UPT UIADD3 URZ, URZ, URZ, URZ ;  /* 0x0000003f3f3ff290 */ /* 0x000ff2000fffe03f */
[----:B------:R-:W-:Y:S01]  /*7db40*/  STL.64 [R1+0xbc0], R44 ;  /* 0x000bc02c01007387 */ /* 0x000fe20000100a00 */
[----:B------:R-:W-:Y:S01]  /*7db50*/  STL.64 [R1+0xbc8], R46 ;  /* 0x000bc82e01007387 */ /* 0x000fe20000100a00 */
[C---:B--2---:R-:W-:Y:S02]  /*7db60*/  HMMA.16816.F32.BF16 R4, R8.reuse, R58, R40 ;  /* 0x0000003a0804723c */ /* 0x044fe40000041828 */
[----:B------:R-:W-:Y:S01]  /*7db70*/  STL.64 [R1+0x3348], R58 ;  /* 0x0033483a01007387 */ /* 0x000fe20000100a00 */
[----:B----4-:R-:W-:Y:S11]  /*7db80*/  STL.64 [R1+0x3340], R56 ;  /* 0x0033403801007387 */ /* 0x010ff60000100a00 */
[----:B------:R-:W-:Y:S09]  /*7db90*/  @!UPT UIADD3 URZ, URZ, URZ, URZ ;  /* 0x0000003f3f3ff290 */ /* 0x000ff2000fffe03f */
[----:B------:R-:W-:Y:S01]  /*7dba0*/  STL.64 [R1+0xbe0], R4 ;  /* 0x000be00401007387 */ /* 0x000fe20000100a00 */
[----:B------:R-:W-:Y:S02]  /*7dbb0*/  STL.64 [R1+0xbe8], R6 ;  /* 0x000be80601007387 */ /* 0x000fe40000100a00 */
[----:B------:R-:W0:Y:S02]  /*7dbc0*/  LDSM.16.MT88.4 R4, [R21+0x7000] ;  /* 0x007000001504783b */ /* 0x000e240000004200 */
[----:B0-----:R-:W-:Y:S02]  /*7dbd0*/  STL.64 [R1+0x3310], R6 ;  /* 0x0033100601007387 */ /* 0x001fe40000100a00 */
[----:B------:R0:W-:Y:S02]  /*7dbe0*/  STL.64 [R1+0x3308], R4 ;  /* 0x0033080401007387 */ /* 0x0001e40000100a00 */
[C---:B0-----:R-:W-:Y:S01]  /*7dbf0*/  HMMA.16816.F32.BF16 R4, R8.reuse, R14, R48 ;  /* 0x0000000e0804723c */ /* 0x041fe20000041830 */
[----:B------:R-:W-:Y:S01]  /*7dc00*/  STL.64 [R1+0x3358], R14 ;  /* 0x0033580e01007387 */ /* 0x000fe20000100a00 */
[----:B------:R0:W-:Y:S06]  /*7dc10*/  STL.64 [R1+0x3350], R12 ;  /* 0x0033500c01007387 */ /* 0x0001ec0000100a00 */
[C---:B0-----:R-:W-:Y:S11]  /*7dc20*/  HMMA.16816.F32.BF16 R12, R8.reuse, R22, R32 ;  /* 0x00000016080c723c */ /* 0x041ff60000041820 */
[----:B------:R-:W-:Y:S04]  /*7dc30*/  @!UPT UIADD3 URZ, URZ, URZ, URZ ;  /* 0x0000003f3f3ff290 */ /* 0x000fe8000fffe03f */
[----:B------:R-:W-:Y:S01]  /*7dc40*/  STL.64 [R1+0xbd0], R4 ;  /* 0x000bd00401007387 */ /* 0x000fe20000100a00 */
[----:B------:R0:W-:Y:S02]  /*7dc50*/  STL.64 [R1+0xbd8], R6 ;  /* 0x000bd80601007387 */ /* 0x0001e40000100a00 */
[----:B0-----:R-:W-:Y:S01]  /*7dc60*/  HMMA.16816.F32.BF16 R4, R8, R18, R36 ;  /* 0x000000120804723c */ /* 0x001fe20000041824 */
[----:B------:R-:W-:Y:S01]  /*7dc70*/  STL.64 [R1+0x3368], R18 ;  /* 0x0033681201007387 */ /* 0x000fe20000100a00 */
[----:B------:R-:W-:Y:S11]  /*7dc80*/  STL [R1+0x3360], R17 ;  /* 0x0033601101007387 */ /* 0x000ff60000100800 */
[----:B------:R-:W-:Y:S10]  /*7dc90*/  @!UPT UIADD3 URZ, URZ, URZ, URZ ;  /* 0x0000003f3f3ff290 */ /* 0x000ff4000fffe03f */
[----:B------:R0:W-:Y:S01]  /*7dca0*/  STL.64 [R1+0xa00], R4 ;  /* 0x000a000401007387 */ /* 0x0001e20000100a00 */
[----:B------:R1:W-:Y:S03]  /*7dcb0*/  STL.64 [R1+0xa08], R6 ;  /* 0x000a080601007387 */ /* 0x0003e60000100a00 */
[----:B0-----:R-:W2:Y:S01]  /*7dcc0*/  LDL.LU R4, [R1+0x5c0] ;  /* 0x0005c00001047983 */ /* 0x001ea20000300800 */
[----:B------:R-:W-:Y:S02]  /*7dcd0*/  STL.64 [R1+0x9e0], R12 ;  /* 0x0009e00c01007387 */ /* 0x000fe40000100a00 */
[----:B------:R0:W-:Y:S02]  /*7dce0*/  STL.64 [R1+0x9e8], R14 ;  /* 0x0009e80e01007387 */ /* 0x0001e40000100a00 */
[----:B------:R-:W2:Y:S01]  /*7dcf0*/  LDL.LU R5, [R1+0x5c4] ;  /* 0x0005c40001057983 */ /* 0x000ea20000300800 */
[----:B-1----:R-:W3:Y:S01]  /*7dd00*/  LDL.LU R6, [R1+0x5c8] ;  /* 0x0005c80001067983 */ /* 0x002ee20000300800 */
[----:B------:R-:W3:Y:S02]  /*7dd10*/  LDL.LU R7, [R1+0x5cc] ;  /* 0x0005cc0001077983 */ /* 0x000ee40000300800 */
[----:B0-----:R-:W-:-:S02]  /*7dd20*/  IMAD.MOV.U32 R14, RZ, RZ, R30 ;  /* 0x000000ffff0e7224 */ /* 0x001fc400078e001e */
[----:B------:R-:W-:Y:S01]  /*7dd30*/  IMAD.MOV.U32 R15, RZ, RZ, R16 ;  /* 0x000000ffff0f7224 */ /* 0x000fe200078e0010 */
[----:B---3--:R0:W-:Y:S01]  /*7dd40*/  STL.64 [R1+0x3378], R6 ;  /* 0x0033780601007387 */ /* 0x0081e20000100a00 */
[----:B--2---:R-:W-:Y:S03]  /*7dd50*/  STL.64 [R1+0x3370], R4 ;  /* 0x0033700401007387 */ /* 0x004fe60000100a00 */
        /* <DEDUP_REMOVED lines=35> */
[----:B-1----:R-:W2:Y:S01]  /*7df90*/  LDL.LU R14, [R1+0x618] ;  /* 0x00061800010e7983 */ /* 0x002ea20000300800 */
[----:B------:R-:W2:Y:S02]  /*7dfa0*/  LDL.LU R15, [R1+0x61c] ;  /* 0x00061c00010f7983 */ /* 0x000ea40000300800 */
[----:B0-----:R-:W2:Y:S02]  /*7dfb0*/  LDL.LU R16, [R1+0x620] ;  /* 0x0006200001107983 */ /* 0x001ea40000300800 */
[----:B------:R-:W2:Y:S01]  /*7dfc0*/  LDL.LU R17, [R1+0x624] ;  /* 0x0006240001117983 */ /* 0x000ea20000300800 */
[----:B------:R-:W2:Y:S01]  /*7dfd0*/  LDL.LU R18, [R1+0x628] ;  /* 0x0006280001127983 */ /* 0x000ea20000300800 */
[----:B------:R-:W2:Y:S02]  /*7dfe0*/  LDL.LU R19, [R1+0x62c] ;  /* 0x00062c0001137983 */ /* 0x000ea40000300800 */
[----:B------:R-:W2:Y:S02]  /*7dff0*/  LDL.LU R56, [R1+0x5f0] ;  /* 0x0005f00001387983 */ /* 0x000ea40000300800 */
[----:B------:R-:W2:Y:S01]  /*7e000*/  LDL.LU R57, [R1+0x5f4] ;  /* 0x0005f40001397983 */ /* 0x000ea20000300800 */
[----:B------:R-:W2:Y:S01]  /*7e010*/  LDL.LU R58, [R1+0x5f8] ;  /* 0x0005f800013a7983 */ /* 0x000ea20000300800 */
[----:B------:R-:W2:Y:S02]  /*7e020*/  LDL.LU R59, [R1+0x5fc] ;  /* 0x0005fc00013b7983 */ /* 0x000ea40000300800 */
[----:B------:R-:W-:Y:S01]  /*7e030*/  STL.64 [R1+0x3330], R22 ;  /* 0x0033301601007387 */ /* 0x000fe20000100a00 */
[C---:B---3--:R-:W-:Y:S11]  /*7e040*/  HMMA.16816.F32.BF16 R28, R8.reuse, R26, R28 ;  /* 0x0000001a081c723c */ /* 0x048ff6000004181c */
[----:B------:R-:W-:Y:S11]  /*7e050*/  @!UPT UIADD3 URZ, URZ, URZ, URZ ;  /* 0x0000003f3f3ff290 */ /* 0x000ff6000fffe03f */
[----:B------:R-:W-:Y:S01]  /*7e060*/  @!UPT UIADD3 URZ, URZ, URZ, URZ ;  /* 0x0000003f3f3ff290 */ /* 0x000fe2000fffe03f */
[----:B------:R-:W-:Y:S01]  /*7e070*/  STL.64 [R1+0x9d0], R28 ;  /* 0x0009d01c01007387 */ /* 0x000fe20000100a00 */
[----:B------:R0:W-:Y:S03]  /*7e080*/  STL.64 [R1+0x9d8], R30 ;  /* 0x0009d81e01007387 */ /* 0x0001e60000100a00 */
        /* <DEDUP_REMOVED lines=28> */
[----:B------:R-:W-:Y:S01]  /*7e250*/  STL.64 [R1+0x3338], R38 ;  /* 0x0033382601007387 */ /* 0x000fe20000100a00 */
[C---:B--2---:R-:W-:Y:S11]  /*7e260*/  HMMA.16816.F32.BF16 R44, R8.reuse, R42, R44 ;  /* 0x0000002a082c723c */ /* 0x044ff6000004182c */
[----:B------:R-:W-:Y:S11]  /*7e270*/  @!UPT UIADD3 URZ, URZ, URZ, URZ ;  /* 0x0000003f3f3ff290 */ /* 0x000ff6000fffe03f */
[----:B------:R-:W-:Y:S01]  /*7e280*/  @!UPT UIADD3 URZ, URZ, URZ, URZ ;  /* 0x0000003f3f3ff290 */ /* 0x000fe2000fffe03f */
[----:B------:R-:W-:Y:S01]  /*7e290*/  STL.64 [R1+0x880], R44 ;  /* 0x0008802c01007387 */ /* 0x000fe20000100a00 */
[----:B------:R0:W-:Y:S03]  /*7e2a0*/  STL.64 [R1+0x888], R46 ;  /* 0x0008882e01007387 */ /* 0x0001e60000100a00 */
[----:B0-----:R-:W4:Y:S02]  /*7e2b0*/  LDL.LU.64 R46, [R1+0x33a8] ;  /* 0x0033a800012e7983 */ /* 0x001f240000300a00 */
[----:B----4-:R-:W-:Y:S02]  /*7e2c0*/  HMMA.16816.F32.BF16 R8, R8, R46, R48 ;  /* 0x0000002e0808723c */ /* 0x010fe40000041830 */
[----:B------:R-:W2:Y:S01]  /*7e2d0*/  LDL.LU.64 R50, [R1+0x33a0] ;  /* 0x0033a00001327983 */ /* 0x000ea20000300a00 */
[----:B------:R-:W2:Y:S11]  /*7e2e0*/  LDL.LU.64 R48, [R1+0x3398] ;  /* 0x0033980001307983 */ /* 0x000eb60000300a00 */
[----:B------:R-:W-:Y:S09]  /*7e2f0*/  @!UPT UIADD3 URZ, URZ, URZ, URZ ;  /* 0x0000003f3f3ff290 */ /* 0x000ff2000fffe03f */
        /* <DEDUP_REMOVED lines=9> */
[C---:B--2---:R-:W-:Y:S08]  /*7e390*/  HMMA.16816.F32.BF16 R16, R48.reuse, R54, R16 ;  /* 0x000000363010723c */ /* 0x044ff00000041810 */
[----:B------:R-:W-:Y:S11]  /*7e3a0*/  HMMA.16816.F32.BF16 R4, R48, R6, R12 ;  /* 0x000000063004723c */ /* 0x000ff6000004180c */
[----:B------:R-:W-:Y:S04]  /*7e3b0*/  @!UPT UIADD3 URZ, URZ, URZ, URZ ;  /* 0x0000003f3f3ff290 */ /* 0x000fe8000fffe03f */
[----:B------:R-:W-:Y:S01]  /*7e3c0*/  STL.64 [R1+0xcf0], R16 ;  /* 0x000cf01001007387 */ /* 0x000fe20000100a00 */
[----:B------:R0:W-:Y:S03]  /*7e3d0*/  STL.64 [R1+0xcf8], R18 ;  /* 0x000cf81201007387 */ /* 0x0001e60000100a00 */
[----:B0-----:R-:W2:Y:S01]  /*7e3e0*/  LDL.LU.64 R18, [R1+0x3390] ;  /* 0x0033900001127983 */ /* 0x001ea20000300a00 */
[----:B------:R-:W2:Y:S02]  /*7e3f0*/  LDL.LU.64 R16, [R1+0x3388] ;  /* 0x0033880001107983 */ /* 0x000ea40000300a00 */
[----:B------:R-:W2:Y:S02]  /*7e400*/  LDL.LU.64 R14, [R1+0x3380] ;  /* 0x00338000010e7983 */ /* 0x000ea40000300a00 */
[----:B------:R-:W-:Y:S02]  /*7e410*/  IMAD.MOV.U32 R38, RZ, RZ, R24 ;  /* 0x000000ffff267224 */ /* 0x000fe400078e0018 */
[----:B------:R-:W-:-:S07]  /*7e420*/  IMAD.MOV.U32 R39, RZ, RZ, R20 ;  /* 0x000000ffff277224 */ /* 0x000fce00078e0014 */
[C---:B------:R-:W-:Y:S01]  /*7e430*/  HMMA.16816.F32.BF16 R36, R48.reuse, R38, R56 ;  /* 0x000000263024723c */ /* 0x040fe20000041838 */
[----:B------:R-:W-:Y:S01]  /*7e440*/  STL.64 [R1+0xce0], R4 ;  /* 0x000ce00401007387 */ /* 0x000fe20000100a00 */
[----:B------:R0:W-:Y:S02]  /*7e450*/  STL.64 [R1+0xce8], R6 ;  /* 0x000ce80601007387 */ /* 0x0001e40000100a00 */
[----:B------:R-:W-:Y:S01]  /*7e460*/  IMAD.MOV.U32 R22, RZ, RZ, R53 ;  /* 0x000000ffff167224 */ /* 0x000fe200078e0035 */
[----:B0-----:R-:W4:Y:S01]  /*7e470*/  LDL.LU.64 R6, [R1+0x3378] ;  /* 0x0033780001067983 */ /* 0x001f220000300a00 */
[----:B------:R-:W4:Y:S02]  /*7e480*/  LDL.LU.64 R4, [R1+0x3370] ;  /* 0x0033700001047983 */ /* 0x000f240000300a00 */
[----:B---3--:R-:W-:Y:S01]  /*7e490*/  HMMA.16816.F32.BF16 R8, R48, R34, R8 ;  /* 0x000000223008723c */ /* 0x008fe20000041808 */
[----:B------:R-:W-:-:S07]  /*7e4a0*/  IMAD.MOV.U32 R23, RZ, RZ, R52 ;  /* 0x000000ffff177224 */ /* 0x000fce00078e0034 */
[C---:B--2---:R-:W-:Y:S01]  /*7e4b0*/  HMMA.16816.F32.BF16 R12, R48.reuse, R14, R16 ;  /* 0x0000000e300c723c */ /* 0x044fe20000041810 */
[----:B------:R-:W2:Y:S01]  /*7e4c0*/  LDL.LU.64 R18, [R1+0x3368] ;  /* 0x0033680001127983 */ /* 0x000ea20000300a00 */
[----:B------:R-:W3:Y:S11]  /*7e4d0*/  LDL.LU R17, [R1+0x3360] ;  /* 0x0033600001117983 */ /* 0x000ef60000300800 */
[----:B------:R-:W-:Y:S10]  /*7e4e0*/  @!UPT UIADD3 URZ, URZ, URZ, URZ ;  /* 0x0000003f3f3ff290 */ /* 0x000ff4000fffe03f */
[----:B------:R-:W-:Y:S01]  /*7e4f0*/  STL.64 [R1+0xcd0], R12 ;  /* 0x000cd00c01007387 */ /* 0x000fe20000100a00 */
[----:B------:R0:W-:Y:S03]  /*7e500*/  STL.64 [R1+0xcd8], R14 ;  /* 0x000cd80e01007387 */ /* 0x0001e60000100a00 */
[----:B0-----:R-:W2:Y:S01]  /*7e510*/  LDL.LU.64 R14, [R1+0x3358] ;  /* 0x00335800010e7983 */ /* 0x001ea20000300a00 */
[----:B------:R-:W2:Y:S02]  /*7e520*/  LDL.LU.64 R12, [R1+0x3350] ;  /* 0x00335000010c7983 */ /* 0x000ea40000300a00 */
[----:B------:R-:W4:Y:S02]  /*7e530*/  LDL.LU.64 R58, [R1+0x3348] ;  /* 0x00334800013a7983 */ /* 0x000f240000300a00 */
[----:B------:R-:W2:Y:S01]  /*7e540*/  LDL.LU.64 R56, [R1+0x3340] ;  /* 0x0033400001387983 */ /* 0x000ea20000300a00 */
[----:B------:R0:W-:Y:S01]  /*7e550*/  STL.64 [R1+0xcc0], R36 ;  /* 0x000cc02401007387 */ /* 0x0001e20000100a00 */
[----:B------:R1:W-:Y:S03]  /*7e560*/  STL.64 [R1+0xcc8], R38 ;  /* 0x000cc82601007387 */ /* 0x0003e60000100a00 */
[----:B0-----:R-:W2:Y:S01]  /*7e570*/  LDL.LU R36, [R1+0x5b0] ;  /* 0x0005b00001247983 */ /* 0x001ea20000300800 */
[----:B------:R-:W2:Y:S02]  /*7e580*/  LDL.LU R37, [R1+0x5b4] ;  /* 0x0005b40001257983 */ /* 0x000ea40000300800 */
[----:B-1----:R-:W2:Y:S02]  /*7e590*/  LDL.LU R38, [R1+0x5b8] ;  /* 0x0005b80001267983 */ /* 0x002ea40000300800 */
[----:B------:R-:W2:Y:S01]  /*7e5a0*/  LDL.LU R39, [R1+0x5bc] ;  /* 0x0005bc0001277983 */ /* 0x000ea20000300800 */
[----:B------:R-:W-:Y:S01]  /*7e5b0*/  STL.64 [R1+0xac0], R8 ;  /* 0x000ac00801007387 */ /* 0x000fe20000100a00 */
[----:B------:R0:W-:Y:S02]  /*7e5c0*/  STL.64 [R1+0xac8], R10 ;  /* 0x000ac80a01007387 */ /* 0x0001e40000100a00 */
[----:B------:R-:W3:Y:S01]  /*7e5d0*/  LDL.LU R20, [R1+0x5a0] ;  /* 0x0005a00001147983 */ /* 0x000ee20000300800 */
[C---:B0-----:R-:W-:Y:S11]  /*7e5e0*/  HMMA.16816.F32.BF16 R8, R48.reuse, R22, R28 ;  /* 0x000000163008723c */ /* 0x041ff6000004181c */
[----:B------:R-:W-:Y:S11]  /*7e5f0*/  @!UPT UIADD3 URZ, URZ, URZ, URZ ;  /* 0x0000003f3f3ff290 */ /* 0x000ff6000fffe03f */
[----:B------:R-:W-:Y:S01]  /*7e600*/  @!UPT UIADD3 URZ, URZ, URZ, URZ ;  /* 0x0000003f3f3ff290 */ /* 0x000fe2000fffe03f */
[----:B------:R-:W-:Y:S01]  /*7e610*/  STL.64 [R1+0xa90], R8 ;  /* 0x000a900801007387 */ /* 0x000fe20000100a00 */
[----:B------:R-:W-:Y:S02]  /*7e620*/  STL.64 [R1+0xa98], R10 ;  /* 0x000a980a01007387 */ /* 0x000fe40000100a00 */
[----:B------:R-:W3:Y:S02]  /*7e630*/  LDL.LU R21, [R1+0x5a4] ;  /* 0x0005a40001157983 */ /* 0x000ee40000300800 */
[----:B------:R-:W3:Y:S01]  /*7e640*/  LDL.LU R22, [R1+0x5a8] ;  /* 0x0005a80001167983 */ /* 0x000ee20000300800 */
[----:B------:R-:W3:Y:S01]  /*7e650*/  LDL.LU R23, [R1+0x5ac] ;  /* 0x0005ac0001177983 */ /* 0x000ee20000300800 */
[----:B------:R-:W3:Y:S02]  /*7e660*/  LDL.LU R32, [R1+0x590] ;  /* 0x0005900001207983 */ /* 0x000ee40000300800 */
[----:B------:R-:W-:Y:S02]  /*7e670*/  IMAD.MOV.U32 R24, RZ, RZ, R34 ;  /* 0x000000ffff187224 */ /* 0x000fe400078e0022 */
[----:B------:R-:W-:Y:S01]  /*7e680*/  IMAD.MOV.U32 R16, RZ, RZ, R35 ;  /* 0x000000ffff107224 */ /* 0x000fe200078e0023 */
[C---:B----4-:R-:W-:Y:S08]  /*7e690*/  HMMA.16816.F32.BF16 R4, R48.reuse, R58, R4 ;  /* 0x0000003a3004723c */ /* 0x050ff00000041804 */
[C---:B--2---:R-:W-:Y:S11]  /*7e6a0*/  HMMA.16816.F32.BF16 R36, R48.reuse, R14, R36 ;  /* 0x0000000e3024723c */ /* 0x044ff60000041824 */
[----:B------:R-:W-:Y:S04]  /*7e6b0*/  @!UPT UIADD3 URZ, URZ, URZ, URZ ;  /* 0x0000003f3f3ff290 */ /* 0x000fe8000fffe03f */
[----:B------:R0:W-:Y:S01]  /*7e6c0*/  STL.64 [R1+0xab0], R4 ;  /* 0x000ab00401007387 */ /* 0x0001e20000100a00 */
[----:B------:R1:W-:Y:S02]  /*7e6d0*/  STL.64 [R1+0xab8], R6 ;  /* 0x000ab80601007387 */ /* 0x0003e40000100a00 */
[----:B------:R-:W2:Y:S02]  /*7e6e0*/  LDL.LU R33, [R1+0x594] ;  /* 0x0005940001217983 */ /* 0x000ea40000300800 */
[----:B------:R-:W2:Y:S01]  /*7e6f0*/  LDL.LU R34, [R1+0x598] ;  /* 0x0005980001227983 */ /* 0x000ea20000300800 */
[----:B------:R-:W2:Y:S04]  /*7e700*/  LDL.LU R35, [R1+0x59c] ;  /* 0x00059c0001237983 */ /* 0x000ea80000300800 */
[----:B0-----:R-:W4:Y:S01]  /*7e710*/  LDL.LU R4, [R1+0x570] ;  /* 0x0005700001047983 */ /* 0x001f220000300800 */
[----:B------:R-:W4:Y:S02]  /*7e720*/  LDL.LU R5, [R1+0x574] ;  /* 0x0005740001057983 */ /* 0x000f240000300800 */
[----:B-1----:R-:W4:Y:S02]  /*7e730*/  LDL.LU R6, [R1+0x578] ;  /* 0x0005780001067983 */ /* 0x002f240000300800 */
[----:B------:R-:W4:Y:S01]  /*7e740*/  LDL.LU R7, [R1+0x57c] ;  /* 0x00057c0001077983 */ /* 0x000f220000300800 */
[----:B------:R-:W2:Y:S01]  /*7e750*/  LDL.LU R28, [R1+0x580] ;  /* 0x00058000011c7983 */ /* 0x000ea20000300800 */
[----:B------:R-:W2:Y:S02]  /*7e760*/  LDL.LU R29, [R1+0x584] ;  /* 0x00058400011d7983 */ /* 0x000ea40000300800 */
[----:B------:R-:W2:Y:S02]  /*7e770*/  LDL.LU R30, [R1+0x588] ;  /* 0x00058800011e7983 */ /* 0x000ea40000300800 */
[----:B------:R-:W2:Y:S01]  /*7e780*/  LDL.LU R31, [R1+0x58c] ;  /* 0x00058c00011f7983 */ /* 0x000ea20000300800 */
[----:B------:R-:W4:Y:S01]  /*7e790*/  LDL.LU R8, [R1+0x3b0] ;  /* 0x0003b00001087983 */ /* 0x000f220000300800 */
[----:B------:R-:W4:Y:S02]  /*7e7a0*/  LDL.LU R9, [R1+0x3b4] ;  /* 0x0003b40001097983 */ /* 0x000f240000300800 */
[----:B------:R-:W4:Y:S02]  /*7e7b0*/  LDL.LU R10, [R1+0x3b8] ;  /* 0x0003b800010a7983 */ /* 0x000f240000300800 */
[----:B------:R-:W4:Y:S01]  /*7e7c0*/  LDL.LU R11, [R1+0x3bc] ;  /* 0x0003bc00010b7983 */ /* 0x000f220000300800 */
[----:B------:R-:W-:Y:S01]  /*7e7d0*/  STL.64 [R1+0x32b0], R58 ;  /* 0x0032b03a01007387 */ /* 0x000fe20000100a00 */
[----:B------:R0:W-:Y:S01]  /*7e7e0*/  STL.64 [R1+0x32a8], R56 ;  /* 0x0032a83801007387 */ /* 0x0001e20000100a00 */
[----:B---3--:R-:W-:Y:S02]  /*7e7f0*/  HMMA.16816.F32.BF16 R20, R48, R18, R20 ;  /* 0x000000123014723c */ /* 0x008fe40000041814 */
[----:B0-----:R-:W3:Y:S01]  /*7e800*/  LDL.LU R56, [R1+0x160] ;  /* 0x0001600001387983 */ /* 0x001ee20000300800 */
[----:B------:R-:W3:Y:S02]  /*7e810*/  LDL.LU R57, [R1+0x164] ;  /* 0x0001640001397983 */ /* 0x000ee40000300800 */
[----:B------:R-:W3:Y:S02]  /*7e820*/  LDL.LU R58, [R1+0x168] ;  /* 0x00016800013a7983 */ /* 0x000ee40000300800 */
[----:B------:R-:W3:Y:S01]  /*7e830*/  LDL.LU R59, [R1+0x16c] ;  /* 0x00016c00013b7983 */ /* 0x000ee20000300800 */
[----:B------:R-:W-:Y:S01]  /*7e840*/  STL.64 [R1+0xaa0], R36 ;  /* 0x000aa02401007387 */ /* 0x000fe20000100a00 */
[----:B------:R0:W-:Y:S03]  /*7e850*/  STL.64 [R1+0xaa8], R38 ;  /* 0x000aa82601007387 */ /* 0x0001e60000100a00 */
[----:B0-----:R-:W3:Y:S01]  /*7e860*/  LDL.LU.64 R38, [R1+0x3338] ;  /* 0x0033380001267983 */ /* 0x001ee20000300a00 */
[----:B------:R-:W-:Y:S02]  /*7e870*/  STL.64 [R1+0x32a0], R14 ;  /* 0x0032a00e01007387 */ /* 0x000fe40000100a00 */
[----:B------:R0:W-:Y:S02]  /*7e880*/  STL.64 [R1+0x3298], R12 ;  /* 0x0032980c01007387 */ /* 0x0001e40000100a00 */
[----:B0-----:R-:W3:Y:S01]  /*7e890*/  LDL.LU R12, [R1+0x540] ;  /* 0x00054000010c7983 */ /* 0x001ee20000300800 */
[----:B------:R-:W3:Y:S02]  /*7e8a0*/  LDL.LU R13, [R1+0x544] ;  /* 0x00054400010d7983 */ /* 0x000ee40000300800 */
[----:B------:R-:W3:Y:S02]  /*7e8b0*/  LDL.LU R14, [R1+0x548] ;  /* 0x00054800010e7983 */ /* 0x000ee40000300800 */
[----:B------:R-:W3:Y:S01]  /*7e8c0*/  LDL.LU R15, [R1+0x54c] ;  /* 0x00054c00010f7983 */ /* 0x000ee20000300800 */
[----:B------:R0:W-:Y:S01]  /*7e8d0*/  STL.64 [R1+0x910], R20 ;  /* 0x0009101401007387 */ /* 0x0001e20000100a00 */
[----:B------:R1:W-:Y:S02]  /*7e8e0*/  STL.64 [R1+0x918], R22 ;  /* 0x0009181601007387 */ /* 0x0003e40000100a00 */
[----:B0-----:R-:W-:-:S02]  /*7e8f0*/  IMAD.MOV.U32 R20, RZ, RZ, R22 ;  /* 0x000000ffff147224 */ /* 0x001fc400078e0016 */
[----:B-1----:R-:W3:Y:S01]  /*7e900*/  LDL.LU.64 R22, [R1+0x3330] ;  /* 0x0033300001167983 */ /* 0x002ee20000300a00 */
[----:B------:R-:W-:Y:S02]  /*7e910*/  STL.64 [R1+0x32c0], R18 ;  /* 0x0032c01201007387 */ /* 0x000fe40000100a00 */
[----:B------:R-:W-:Y:S02]  /*7e920*/  STL [R1+0x32b8], R17 ;  /* 0x0032b81101007387 */ /* 0x000fe40000100800 */
[----:B------:R-:W-:Y:S01]  /*7e930*/  STL [R1+0x3190], R20 ;  /* 0x0031901401007387 */ /* 0x000fe20000100800 */
[C---:B--2---:R-:W-:Y:S08]  /*7e940*/  HMMA.16816.F32.BF16 R28, R48.reuse, R26, R28 ;  /* 0x0000001a301c723c */ /* 0x044ff0000004181c */
[C---:B---3--:R-:W-:Y:S11]  /*7e950*/  HMMA.16816.F32.BF16 R32, R48.reuse, R22, R32 ;  /* 0x000000163020723c */ /* 0x048ff60000041820 */
[----:B------:R-:W-:Y:S11]  /*7e960*/  @!UPT UIADD3 URZ, URZ, URZ, URZ ;  /* 0x0000003f3f3ff290 */ /* 0x000ff6000fffe03f */
[----:B------:R-:W-:Y:S02]  /*7e970*/  @!UPT UIADD3 URZ, URZ, URZ, URZ ;  /* 0x0000003f3f3ff290 */ /* 0x000fe4000fffe03f */
[----:B------:R-:W-:Y:S01]  /*7e980*/  IMAD.MOV.U32 R21, RZ, RZ, R34 ;  /* 0x000000ffff157224 */ /* 0x000fe200078e0022 */
[----:B------:R-:W-:Y:S01]  /*7e990*/  STL.64 [R1+0x900], R32 ;  /* 0x0009002001007387 */ /* 0x000fe20000100a00 */
[----:B------:R0:W-:Y:S03]  /*7e9a0*/  STL.64 [R1+0x908], R34 ;  /* 0x0009082201007387 */ /* 0x0001e60000100a00 */
[----:B0-----:R-:W2:Y:S01]  /*7e9b0*/  LDL.LU.64 R34, [R1+0x3328] ;  /* 0x0033280001227983 */ /* 0x001ea20000300a00 */
[----:B------:R0:W-:Y:S02]  /*7e9c0*/  STL [R1+0x3194], R21 ;  /* 0x0031941501007387 */ /* 0x0001e40000100800 */
[----:B------:R1:W-:Y:S02]  /*7e9d0*/  STL.64 [R1+0x32f0], R22 ;  /* 0x0032f01601007387 */ /* 0x0003e40000100a00 */
[----:B------:R-:W3:Y:S01]  /*7e9e0*/  LDL.LU R20, [R1+0x550] ;  /* 0x0005500001147983 */ /* 0x000ee20000300800 */
[----:B0-----:R-:W3:Y:S01]  /*7e9f0*/  LDL.LU R21, [R1+0x554] ;  /* 0x0005540001157983 */ /* 0x001ee20000300800 */
[----:B-1----:R-:W3:Y:S02]  /*7ea00*/  LDL.LU R22, [R1+0x558] ;  /* 0x0005580001167983 */ /* 0x002ee40000300800 */
[----:B------:R-:W3:Y:S02]  /*7ea10*/  LDL.LU R23, [R1+0x55c] ;  /* 0x00055c0001177983 */ /* 0x000ee40000300800 */
[----:B------:R-:W-:Y:S01]  /*7ea20*/  STL.64 [R1+0x8f0], R28 ;  /* 0x0008f01c01007387 */ /* 0x000fe20000100a00 */
[----:B------:R0:W-:Y:S04]  /*7ea30*/  STL.64 [R1+0x8f8], R30 ;  /* 0x0008f81e01007387 */ /* 0x0001e80000100a00 */
[----:B0-----:R-:W4:Y:S01]  /*7ea40*/  LDL.LU.64 R30, [R1+0x3320] ;  /* 0x00332000011e7983 */ /* 0x001f220000300a00 */
[----:B------:R-:W2:Y:S02]  /*7ea50*/  LDL.LU.64 R28, [R1+0x3318] ;  /* 0x00331800011c7983 */ /* 0x000ea40000300a00 */
[----:B------:R-:W-:Y:S02]  /*7ea60*/  STL.64 [R1+0x32d8], R26 ;  /* 0x0032d81a01007387 */ /* 0x000fe40000100a00 */
[----:B------:R-:W-:Y:S01]  /*7ea70*/  STL [R1+0x32d0], R25 ;  /* 0x0032d01901007387 */ /* 0x000fe20000100800 */
        /* <DEDUP_REMOVED lines=8> */
[----:B--2---:R0:W-:Y:S02]  /*7eb00*/  STL.64 [R1+0x3280], R28 ;  /* 0x0032801c01007387 */ /* 0x0041e40000100a00 */
[----:B0-----:R-:W2:Y:S01]  /*7eb10*/  LDL.LU R28, [R1+0x560] ;  /* 0x00056000011c7983 */ /* 0x001ea20000300800 */
[----:B------:R-:W2:Y:S02]  /*7eb20*/  LDL.LU R29, [R1+0x564] ;  /* 0x00056400011d7983 */ /* 0x000ea40000300800 */
[----:B------:R-:W2:Y:S02]  /*7eb30*/  LDL.LU R30, [R1+0x568] ;  /* 0x00056800011e7983 */ /* 0x000ea40000300800 */
[----:B------:R-:W2:Y:S01]  /*7eb40*/  LDL.LU R31, [R1+0x56c] ;  /* 0x00056c00011f7983 */ /* 0x000ea20000300800 */
[----:B------:R-:W-:Y:S01]  /*7eb50*/  STL.64 [R1+0x32e0], R34 ;  /* 0x0032e02201007387 */ /* 0x000fe20000100a00 */
[C---:B--2---:R-:W-:Y:S11]  /*7eb60*/  HMMA.16816.F32.BF16 R28, R48.reuse, R34, R28 ;  /* 0x00000022301c723c */ /* 0x044ff6000004181c */
[----:B------:R-:W-:Y:S11]  /*7eb70*/  @!UPT UIADD3 URZ, URZ, URZ, URZ ;  /* 0x0000003f3f3ff290 */ /* 0x000ff6000fffe03f */
[----:B------:R-:W-:Y:S01]  /*7eb80*/  @!UPT UIADD3 URZ, URZ, URZ, URZ ;  /* 0x0000003f3f3ff290 */ /* 0x000fe2000fffe03f */
[----:B------:R-:W-:Y:S01]  /*7eb90*/  STL.64 [R1+0x4a0], R28 ;  /* 0x0004a01c01007387 */ /* 0x000fe20000100a00 */
[----:B------:R3:W-:Y:S02]  /*7eba0*/  STL.64 [R1+0x4a8], R30 ;  /* 0x0004a81e01007387 */ /* 0x0007e40000100a00 */
[C---:B---3--:R-:W-:Y:S08]  /*7ebb0*/  HMMA.16816.F32.BF16 R28, R48.reuse, R38, R20 ;  /* 0x00000026301c723c */ /* 0x048ff00000041814 */
[C---:B------:R-:W-:Y:S08]  /*7ebc0*/  HMMA.16816.F32.BF16 R20, R48.reuse, R42, R12 ;  /* 0x0000002a3014723c */ /* 0x040ff0000004180c */
[----:B------:R-:W-:Y:S01]  /*7ebd0*/  HMMA.16816.F32.BF16 R12, R48, R46, R56 ;  /* 0x0000002e300c723c */ /* 0x000fe20000041838 */
[----:B------:R-:W-:Y:S06]  /*7ebe0*/  STL.64 [R1+0x32c8], R38 ;  /* 0x0032c82601007387 */ /* 0x000fec0000100a00 */
[----:B------:R-:W-:Y:S01]  /*7ebf0*/  STL.64 [R1+0x490], R28 ;  /* 0x0004901c01007387 */ /* 0x000fe20000100a00 */
[----:B------:R-:W-:Y:S02]  /*7ec00*/  STL.64 [R1+0x498], R30 ;  /* 0x0004981e01007387 */ /* 0x000fe40000100a00 */
[----:B------:R-:W-:Y:S05]  /*7ec10*/  STL.64 [R1+0x3290], R42 ;  /* 0x0032902a01007387 */ /* 0x000fea0000100a00 */
[----:B------:R-:W-:Y:S01]  /*7ec20*/  STL.64 [R1+0x480], R20 ;  /* 0x0004801401007387 */ /* 0x000fe20000100a00 */
[----:B------:R-:W-:Y:S01]  /*7ec30*/  STL.64 [R1+0x488], R22 ;  /* 0x0004881601007387 */ /* 0x000fe20000100a00 */
[----:B------:R-:W-:Y:S06]  /*7ec40*/  STL.64 [R1+0x32e8], R46 ;  /* 0x0032e82e01007387 */ /* 0x000fec0000100a00 */
[----:B------:R-:W-:Y:S02]  /*7ec50*/  STL.64 [R1+0x7b0], R12 ;  /* 0x0007b00c01007387 */ /* 0x000fe40000100a00 */
[----:B------:R4:W-:Y:S02]  /*7ec60*/  STL.64 [R1+0x7b8], R14 ;  /* 0x0007b80e01007387 */ /* 0x0009e40000100a00 */
[----:B----4-:R-:W-:Y:S01]  /*7ec70*/  HMMA.16816.F32.BF16 R12, R4, R54, R8 ;  /* 0x00000036040c723c */ /* 0x010fe20000041808 */
[----:B------:R-:W-:-:S02]  /*7ec80*/  IMAD.MOV.U32 R50, RZ, RZ, R24 ;  /* 0x000000ffff327224 */ /* 0x000fc400078e0018 */
[----:B------:R-:W-:-:S04]  /*7ec90*/  IMAD.MOV.U32 R51, RZ, RZ, R16 ;  /* 0x000000ffff337224 */ /* 0x000fc800078e0010 */
[----:B------:R-:W-:Y:S02]  /*7eca0*/  IMAD.MOV.U32 R9, RZ, RZ, R54 ;  /* 0x000000ffff097224 */ /* 0x000fe400078e0036 */
[----:B------:R-:W-:Y:S01]  /*7ecb0*/  IMAD.MOV.U32 R8, RZ, RZ, R55 ;  /* 0x000000ffff087224 */ /* 0x000fe200078e0037 */
[----:B------:R-:W-:Y:S11]  /*7ecc0*/  STL.64 [R1+0x32f8], R50 ;  /* 0x0032f83201007387 */ /* 0x000ff60000100a00 */
[----:B------:R-:W-:Y:S02]  /*7ecd0*/  @!UPT UIADD3 URZ, URZ, URZ, URZ ;  /* 0x0000003f3f3ff290 */ /* 0x000fe4000fffe03f */
[----:B------:R-:W-:Y:S01]  /*7ece0*/  STL.64 [R1+0xdb0], R12 ;  /* 0x000db00c01007387 */ /* 0x000fe20000100a00 */
[----:B------:R-:W-:Y:S02]  /*7ecf0*/  STL.64 [R1+0xdb8], R14 ;  /* 0x000db80e01007387 */ /* 0x000fe40000100a00 */
[----:B------:R0:W-:Y:S02]  /*7ed00*/  STL.64 [R1+0x3300], R8 ;  /* 0x0033000801007387 */ /* 0x0001e40000100a00 */
[----:B------:R-:W2:Y:S01]  /*7ed10*/  LDL.LU R20, [R1+0x390] ;  /* 0x0003900001147983 */ /* 0x000ea20000300800 */
[----:B------:R-:W2:Y:S01]  /*7ed20*/  LDL.LU R21, [R1+0x394] ;  /* 0x0003940001157983 */ /* 0x000ea20000300800 */
[----:B------:R-:W2:Y:S02]  /*7ed30*/  LDL.LU R22, [R1+0x398] ;  /* 0x0003980001167983 */ /* 0x000ea40000300800 */
[----:B------:R-:W2:Y:S01]  /*7ed40*/  LDL.LU R23, [R1+0x39c] ;  /* 0x00039c0001177983 */ /* 0x000ea20000300800 */
[----:B0-----:R-:W3:Y:S01]  /*7ed50*/  LDL.LU R8, [R1+0x3a0] ;  /* 0x0003a00001087983 */ /* 0x001ee20000300800 */
[----:B------:R-:W3:Y:S02]  /*7ed60*/  LDL.LU R9, [R1+0x3a4] ;  /* 0x0003a40001097983 */ /* 0x000ee40000300800 */
[----:B------:R-:W3:Y:S02]  /*7ed70*/  LDL.LU R10, [R1+0x3a8] ;  /* 0x0003a800010a7983 */ /* 0x000ee40000300800 */
[----:B------:R-:W3:Y:S01]  /*7ed80*/  LDL.LU R11, [R1+0x3ac] ;  /* 0x0003ac00010b7983 */ /* 0x000ee20000300800 */
[----:B------:R-:W3:Y:S01]  /*7ed90*/  LDL.LU.64 R50, [R1+0x48] ;  /* 0x0000480001327983 */ /* 0x000ee20000300a00 */
[----:B------:R-:W2:Y:S02]  /*7eda0*/  LDL.LU.64 R46, [R1+0x38] ;  /* 0x00003800012e7983 */ /* 0x000ea40000300a00 */
[----:B------:R-:W4:Y:S02]  /*7edb0*/  LDL.LU R32, [R1+0x380] ;  /* 0x0003800001207983 */ /* 0x000f240000300800 */
[----:B------:R-:W4:Y:S01]  /*7edc0*/  LDL.LU R33, [R1+0x384] ;  /* 0x0003840001217983 */ /* 0x000f220000300800 */
[----:B------:R-:W4:Y:S01]  /*7edd0*/  LDL.LU R34, [R1+0x388] ;  /* 0x0003880001227983 */ /* 0x000f220000300800 */
[----:B------:R-:W4:Y:S02]  /*7ede0*/  LDL.LU R35, [R1+0x38c] ;  /* 0x00038c0001237983 */ /* 0x000f240000300800 */
[----:B------:R-:W4:Y:S02]  /*7edf0*/  LDL.LU.64 R26, [R1+0x28] ;  /* 0x00002800011a7983 */ /* 0x000f240000300a00 */
        /* <DEDUP_REMOVED lines=25> */
[C---:B---3--:R-:W-:Y:S11]  /*7ef90*/  HMMA.16816.F32.BF16 R8, R4.reuse, R50, R8 ;  /* 0x000000320408723c */ /* 0x048ff60000041808 */
[----:B------:R-:W-:Y:S11]  /*7efa0*/  @!UPT UIADD3 URZ, URZ, URZ, URZ ;  /* 0x0000003f3f3ff290 */ /* 0x000ff6000fffe03f */
[----:B------:R-:W-:Y:S01]  /*7efb0*/  @!UPT UIADD3 URZ, URZ, URZ, URZ ;  /* 0x0000003f3f3ff290 */ /* 0x000fe2000fffe03f */
[----:B------:R0:W-:Y:S01]  /*7efc0*/  STL.64 [R1+0xda0], R8 ;  /* 0x000da00801007387 */ /* 0x0001e20000100a00 */
[----:B------:R1:W-:Y:S03]  /*7efd0*/  STL.64 [R1+0xda8], R10 ;  /* 0x000da80a01007387 */ /* 0x0003e60000100a00 */
[----:B0-----:R-:W3:Y:S01]  /*7efe0*/  LDL.LU.64 R8, [R1+0x3300] ;  /* 0x0033000001087983 */ /* 0x001ee20000300a00 */
[----:B-1----:R-:W-:Y:S02]  /*7eff0*/  IMAD.MOV.U32 R11, RZ, RZ, R50 ;  /* 0x000000ffff0b7224 */ /* 0x002fe400078e0032 */
[----:B------:R-:W-:Y:S02]  /*7f000*/  IMAD.MOV.U32 R10, RZ, RZ, R51 ;  /* 0x000000ffff0a7224 */ /* 0x000fe400078e0033 */
[----:B------:R-:W3:Y:S01]  /*7f010*/  LDL.LU.64 R50, [R1+0x32f8] ;  /* 0x0032f80001327983 */ /* 0x000ee20000300a00 */
[C---:B--2---:R-:W-:Y:S08]  /*7f020*/  HMMA.16816.F32.BF16 R20, R4.reuse, R46, R20 ;  /* 0x0000002e0414723c */ /* 0x044ff00000041814 */
[C---:B----4-:R-:W-:Y:S08]  /*7f030*/  HMMA.16816.F32.BF16 R32, R4.reuse, R26, R32 ;  /* 0x0000001a0420723c */ /* 0x050ff00000041820 */
[----:B------:R-:W-:Y:S01]  /*7f040*/  HMMA.16816.F32.BF16 R16, R4, R58, R16 ;  /* 0x0000003a0410723c */ /* 0x000fe20000041810 */
[----:B------:R-:W-:-:S06]  /*7f050*/  IMAD.MOV.U32 R24, RZ, RZ, R27 ;  /* 0x000000ffff187224 */ /* 0x000fcc00078e001b */
[----:B------:R0:W-:Y:S01]  /*7f060*/  STL.64 [R1+0xd90], R20 ;  /* 0x000d901401007387 */ /* 0x0001e20000100a00 */
[----:B------:R1:W-:Y:S02]  /*7f070*/  STL.64 [R1+0xd98], R22 ;  /* 0x000d981601007387 */ /* 0x0003e40000100a00 */
[----:B0-----:R-:W-:Y:S01]  /*7f080*/  IMAD.MOV.U32 R21, RZ, RZ, R46 ;  /* 0x000000ffff157224 */ /* 0x001fe200078e002e */
[----:B-1----:R-:W2:Y:S01]  /*7f090*/  LDL.LU.64 R22, [R1+0x32f0] ;  /* 0x0032f00001167983 */ /* 0x002ea20000300a00 */
[----:B------:R-:W-:Y:S02]  /*7f0a0*/  IMAD.MOV.U32 R20, RZ, RZ, R47 ;  /* 0x000000ffff147224 */ /* 0x000fe400078e002f */
[----:B------:R-:W4:Y:S02]  /*7f0b0*/  LDL.LU.64 R46, [R1+0x32e8] ;  /* 0x0032e800012e7983 */ /* 0x000f240000300a00 */
[----:B------:R0:W-:Y:S01]  /*7f0c0*/  STL.64 [R1+0xd80], R32 ;  /* 0x000d802001007387 */ /* 0x0001e20000100a00 */
[----:B------:R1:W-:Y:S01]  /*7f0d0*/  STL.64 [R1+0xd88], R34 ;  /* 0x000d882201007387 */ /* 0x0003e20000100a00 */
[----:B0-----:R-:W-:-:S03]  /*7f0e0*/  IMAD.MOV.U32 R33, RZ, RZ, R26 ;  /* 0x000000ffff217224 */ /* 0x001fc600078e001a */
[----:B-1----:R-:W2:Y:S01]  /*7f0f0*/  LDL.LU.64 R34, [R1+0x32e0] ;  /* 0x0032e00001227983 */ /* 0x002ea20000300a00 */
[----:B------:R-:W2:Y:S02]  /*7f100*/  LDL.LU.64 R26, [R1+0x32d8] ;  /* 0x0032d800011a7983 */ /* 0x000ea40000300a00 */
[----:B------:R-:W2:Y:S01]  /*7f110*/  LDL.LU R25, [R1+0x32d0] ;  /* 0x0032d00001197983 */ /* 0x000ea20000300800 */
        /* <DEDUP_REMOVED lines=8> */
[----:B------:R-:W2:Y:S02]  /*7f1a0*/  LDL.LU R49, [R1+0x304] ;  /* 0x0003040001317983 */ /* 0x000ea40000300800 */
[----:B------:R-:W-:Y:S01]  /*7f1b0*/  IMAD.MOV.U32 R36, RZ, RZ, R58 ;  /* 0x000000ffff247224 */ /* 0x000fe200078e003a */
[----:B0-----:R-:W2:Y:S01]  /*7f1c0*/  LDL.LU R50, [R1+0x308] ;  /* 0x0003080001327983 */ /* 0x001ea20000300800 */
[----:B------:R-:W2:Y:S02]  /*7f1d0*/  LDL.LU R51, [R1+0x30c] ;  /* 0x00030c0001337983 */ /* 0x000ea40000300800 */
[----:B------:R0:W-:Y:S02]  /*7f1e0*/  STL.64 [R1+0xb90], R16 ;  /* 0x000b901001007387 */ /* 0x0001e40000100a00 */
[----:B------:R1:W-:Y:S02]  /*7f1f0*/  STL.64 [R1+0xb98], R18 ;  /* 0x000b981201007387 */ /* 0x0003e40000100a00 */
[----:B0-----:R-:W-:Y:S01]  /*7f200*/  IMAD.MOV.U32 R16, RZ, RZ, R59 ;  /* 0x000000ffff107224 */ /* 0x001fe200078e003b */
[----:B-1----:R-:W2:Y:S01]  /*7f210*/  LDL.LU.64 R18, [R1+0x32c0] ;  /* 0x0032c00001127983 */ /* 0x002ea20000300a00 */
[----:B------:R-:W2:Y:S02]  /*7f220*/  LDL.LU R17, [R1+0x32b8] ;  /* 0x0032b80001117983 */ /* 0x000ea40000300800 */
[----:B------:R-:W2:Y:S02]  /*7f230*/  LDL.LU.64 R58, [R1+0x32b0] ;  /* 0x0032b000013a7983 */ /* 0x000ea40000300a00 */
        /* <DEDUP_REMOVED lines=14> */
[C---:B------:R-:W-:Y:S08]  /*7f320*/  HMMA.16816.F32.BF16 R28, R4.reuse, R18, R28 ;  /* 0x00000012041c723c */ /* 0x040ff0000004181c */
[C---:B--2---:R-:W-:Y:S11]  /*7f330*/  HMMA.16816.F32.BF16 R40, R4.reuse, R14, R40 ;  /* 0x0000000e0428723c */ /* 0x044ff60000041828 */
[----:B------:R-:W-:Y:S11]  /*7f340*/  @!UPT UIADD3 URZ, URZ, URZ, URZ ;  /* 0x0000003f3f3ff290 */ /* 0x000ff6000fffe03f */
[----:B------:R-:W-:Y:S01]  /*7f350*/  @!UPT UIADD3 URZ, URZ, URZ, URZ ;  /* 0x0000003f3f3ff290 */ /* 0x000fe2000fffe03f */
[----:B------:R-:W-:Y:S01]  /*7f360*/  STL.64 [R1+0xba0], R40 ;  /* 0x000ba02801007387 */ /* 0x000fe20000100a00 */
[----:B------:R0:W-:Y:S03]  /*7f370*/  STL.64 [R1+0xba8], R42 ;  /* 0x000ba82a01007387 */ /* 0x0001e60000100a00 */
[----:B0-----:R-:W2:Y:S01]  /*7f380*/  LDL.LU.64 R42, [R1+0x3290] ;  /* 0x00329000012a7983 */ /* 0x001ea20000300a00 */
[----:B------:R-:W-:Y:S02]  /*7f390*/  STL.64 [R1+0x3218], R14 ;  /* 0x0032180e01007387 */ /* 0x000fe40000100a00 */
[----:B----4-:R0:W-:Y:S02]  /*7f3a0*/  STL.64 [R1+0x3210], R12 ;  /* 0x0032100c01007387 */ /* 0x0101e40000100a00 */
        /* <DEDUP_REMOVED lines=9> */
[----:B------:R-:W-:Y:S01]  /*7f440*/  STL [R1+0x3220], R17 ;  /* 0x0032201101007387 */ /* 0x000fe20000100800 */
[----:B------:R-:W-:Y:S01]  /*7f450*/  STL.64 [R1+0x31d0], R22 ;  /* 0x0031d01601007387 */ /* 0x000fe20000100a00 */
[C---:B----4-:R-:W-:Y:S11]  /*7f460*/  HMMA.16816.F32.BF16 R12, R4.reuse, R22, R12 ;  /* 0x00000016040c723c */ /* 0x050ff6000004180c */
[----:B------:R-:W-:Y:S11]  /*7f470*/  @!UPT UIADD3 URZ, URZ, URZ, URZ ;  /* 0x0000003f3f3ff290 */ /* 0x000ff6000fffe03f */
[----:B------:R-:W-:Y:S01]  /*7f480*/  @!UPT UIADD3 URZ, URZ, URZ, URZ ;  /* 0x0000003f3f3ff290 */ /* 0x000fe2000fffe03f */
[----:B------:R-:W-:Y:S01]  /*7f490*/  STL.64 [R1+0x990], R12 ;  /* 0x0009900c01007387 */ /* 0x000fe20000100a00 */
[----:B------:R3:W-:Y:S02]  /*7f4a0*/  STL.64 [R1+0x998], R14 ;  /* 0x0009980e01007387 */ /* 0x0007e40000100a00 */
[C---:B---3--:R-:W-:Y:S01]  /*7f4b0*/  HMMA.16816.F32.BF16 R12, R4.reuse, R26, R56 ;  /* 0x0000001a040c723c */ /* 0x048fe20000041838 */
[----:B------:R-:W-:Y:S01]  /*7f4c0*/  STL.64 [R1+0x31e0], R26 ;  /* 0x0031e01a01007387 */ /* 0x000fe20000100a00 */
[----:B------:R-:W-:Y:S11]  /*7f4d0*/  STL [R1+0x31d8], R25 ;  /* 0x0031d81901007387 */ /* 0x000ff60000100800 */
        /* <DEDUP_REMOVED lines=13> */
[----:B------:R0:W-:Y:S01]  /*7f5b0*/  STL.64 [R1+0x870], R12 ;  /* 0x0008700c01007387 */ /* 0x0001e20000100a00 */
[----:B------:R1:W-:Y:S02]  /*7f5c0*/  STL.64 [R1+0x878], R14 ;  /* 0x0008780e01007387 */ /* 0x0003e40000100a00 */
[----:B------:R2:W-:Y:S02]  /*7f5d0*/  STL.64 [R1+0x3240], R50 ;  /* 0x0032403201007387 */ /* 0x0005e40000100a00 */
[----:B------:R-:W-:Y:S01]  /*7f5e0*/  IMAD.MOV.U32 R32, RZ, RZ, R14 ;  /* 0x000000ffff207224 */ /* 0x000fe200078e000e */
[----:B0-----:R-:W3:Y:S01]  /*7f5f0*/  LDL.LU R12, [R1+0x110] ;  /* 0x00011000010c7983 */ /* 0x001ee20000300800 */
[----:B------:R-:W3:Y:S02]  /*7f600*/  LDL.LU R13, [R1+0x114] ;  /* 0x00011400010d7983 */ /* 0x000ee40000300800 */
[----:B-1----:R-:W4:Y:S02]  /*7f610*/  LDL.LU R14, [R1+0x118] ;  /* 0x00011800010e7983 */ /* 0x002f240000300800 */
[----:B------:R-:W4:Y:S01]  /*7f620*/  LDL.LU R15, [R1+0x11c] ;  /* 0x00011c00010f7983 */ /* 0x000f220000300800 */
[----:B------:R-:W2:Y:S01]  /*7f630*/  LDL.LU R56, [R1+0x2e0] ;  /* 0x0002e00001387983 */ /* 0x000ea20000300800 */
[----:B------:R-:W2:Y:S02]  /*7f640*/  LDL.LU R57, [R1+0x2e4] ;  /* 0x0002e40001397983 */ /* 0x000ea40000300800 */
[----:B------:R-:W2:Y:S02]  /*7f650*/  LDL.LU R58, [R1+0x2e8] ;  /* 0x0002e800013a7983 */ /* 0x000ea40000300800 */
[----:B------:R-:W2:Y:S02]  /*7f660*/  LDL.LU R59, [R1+0x2ec] ;  /* 0x0002ec00013b7983 */ /* 0x000ea40000300800 */
[----:B------:R-:W-:-:S02]  /*7f670*/  IMAD.MOV.U32 R18, RZ, RZ, R21 ;  /* 0x000000ffff127224 */ /* 0x000fc400078e0015 */
[----:B------:R-:W-:Y:S01]  /*7f680*/  IMAD.MOV.U32 R19, RZ, RZ, R20 ;  /* 0x000000ffff137224 */ /* 0x000fe200078e0014 */
[----:B----4-:R-:W-:Y:S01]  /*7f690*/  STL.64 [R1+0x3250], R14 ;  /* 0x0032500e01007387 */ /* 0x010fe20000100a00 */
[----:B---3--:R-:W-:Y:S02]  /*7f6a0*/  STL.64 [R1+0x3248], R12 ;  /* 0x0032480c01007387 */ /* 0x008fe40000100a00 */
[----:B------:R-:W3:Y:S02]  /*7f6b0*/  LDL.LU R52, [R1+0x2d0] ;  /* 0x0002d00001347983 */ /* 0x000ee40000300800 */
[----:B------:R-:W3:Y:S01]  /*7f6c0*/  LDL.LU R53, [R1+0x2d4] ;  /* 0x0002d40001357983 */ /* 0x000ee20000300800 */
[----:B------:R-:W3:Y:S01]  /*7f6d0*/  LDL.LU R54, [R1+0x2d8] ;  /* 0x0002d80001367983 */ /* 0x000ee20000300800 */
[----:B------:R-:W3:Y:S02]  /*7f6e0*/  LDL.LU R55, [R1+0x2dc] ;  /* 0x0002dc0001377983 */ /* 0x000ee40000300800 */
[----:B------:R0:W-:Y:S02]  /*7f6f0*/  STL.64 [R1+0x3258], R18 ;  /* 0x0032581201007387 */ /* 0x0001e40000100a00 */
[----:B------:R-:W4:Y:S01]  /*7f700*/  LDL.LU R28, [R1+0x120] ;  /* 0x00012000011c7983 */ /* 0x000f220000300800 */
[----:B------:R-:W4:Y:S01]  /*7f710*/  LDL.LU R29, [R1+0x124] ;  /* 0x00012400011d7983 */ /* 0x000f220000300800 */
[----:B------:R-:W3:Y:S02]  /*7f720*/  LDL.LU R30, [R1+0x128] ;  /* 0x00012800011e7983 */ /* 0x000ee40000300800 */
[----:B------:R-:W3:Y:S02]  /*7f730*/  LDL.LU R31, [R1+0x12c] ;  /* 0x00012c00011f7983 */ /* 0x000ee40000300800 */
[----:B--2---:R-:W-:-:S02]  /*7f740*/  IMAD.MOV.U32 R51, RZ, RZ, R10 ;  /* 0x000000ffff337224 */ /* 0x004fc400078e000a */
[----:B------:R-:W-:Y:S02]  /*7f750*/  IMAD.MOV.U32 R50, RZ, RZ, R11 ;  /* 0x000000ffff327224 */ /* 0x000fe400078e000b */
[----:B0-----:R-:W-:Y:S02]  /*7f760*/  IMAD.MOV.U32 R19, RZ, RZ, R8 ;  /* 0x000000ffff137224 */ /* 0x001fe400078e0008 */
[----:B------:R-:W-:Y:S01]  /*7f770*/  IMAD.MOV.U32 R18, RZ, RZ, R9 ;  /* 0x000000ffff127224 */ /* 0x000fe200078e0009 */
[----:B------:R-:W-:Y:S01]  /*7f780*/  HMMA.16816.F32.BF16 R20, R4, R38, R56 ;  /* 0x000000260414723c */ /* 0x000fe20000041838 */
[----:B---3--:R-:W-:Y:S01]  /*7f790*/  STL.64 [R1+0x3268], R30 ;  /* 0x0032681e01007387 */ /* 0x008fe20000100a00 */
[----:B----4-:R0:W-:Y:S03]  /*7f7a0*/  STL.64 [R1+0x3260], R28 ;  /* 0x0032601c01007387 */ /* 0x0101e60000100a00 */
        /* <DEDUP_REMOVED lines=12> */
[----:B------:R-:W-:Y:S01]  /*7f870*/  STL [R1+0x3198], R32 ;  /* 0x0031982001007387 */ /* 0x000fe20000100800 */
[----:B------:R-:W-:Y:S02]  /*7f880*/  STL.64 [R1+0x860], R20 ;  /* 0x0008601401007387 */ /* 0x000fe40000100a00 */
[----:B------:R0:W-:Y:S02]  /*7f890*/  STL.64 [R1+0x868], R22 ;  /* 0x0008681601007387 */ /* 0x0001e40000100a00 */
[----:B------:R-:W-:-:S02]  /*7f8a0*/  IMAD.MOV.U32 R33, RZ, RZ, R22 ;  /* 0x000000ffff217224 */ /* 0x000fc400078e0016 */
[C---:B0-----:R-:W-:Y:S03]  /*7f8b0*/  HMMA.16816.F32.BF16 R20, R4.reuse, R42, R52 ;  /* 0x0000002a0414723c */ /* 0x041fe60000041834 */
[----:B------:R0:W-:Y:S01]  /*7f8c0*/  STL [R1+0x319c], R33 ;  /* 0x00319c2101007387 */ /* 0x0001e20000100800 */
[----:B------:R1:W-:Y:S02]  /*7f8d0*/  STL.64 [R1+0x31c8], R34 ;  /* 0x0031c82201007387 */ /* 0x0003e40000100a00 */
[----:B------:R-:W2:Y:S01]  /*7f8e0*/  LDL.LU R32, [R1+0x100] ;  /* 0x0001000001207983 */ /* 0x000ea20000300800 */
[----:B0-----:R-:W2:Y:S01]  /*7f8f0*/  LDL.LU R33, [R1+0x104] ;  /* 0x0001040001217983 */ /* 0x001ea20000300800 */
[----:B-1----:R-:W2:Y:S02]  /*7f900*/  LDL.LU R34, [R1+0x108] ;  /* 0x0001080001227983 */ /* 0x002ea40000300800 */
[----:B------:R-:W2:Y:S02]  /*7f910*/  LDL.LU R35, [R1+0x10c] ;  /* 0x00010c0001237983 */ /* 0x000ea40000300800 */
[----:B------:R-:W2:Y:S11]  /*7f920*/  LDL.LU R56, [R1+0xf0] ;  /* 0x0000f00001387983 */ /* 0x000eb60000300800 */
[----:B------:R0:W-:Y:S01]  /*7f930*/  STL.64 [R1+0x850], R20 ;  /* 0x0008501401007387 */ /* 0x0001e20000100a00 */
        /* <DEDUP_REMOVED lines=12> */
[----:B0-----:R-:W2:Y:S02]  /*7fa00*/  LDL.LU R20, [R1+0xc0] ;  /* 0x0000c00001147983 */ /* 0x001ea40000300800 */
[----:B------:R-:W2:Y:S02]  /*7fa10*/  LDL.LU R21, [R1+0xc4] ;  /* 0x0000c40001157983 */ /* 0x000ea40000300800 */
[----:B-1----:R-:W2:Y:S01]  /*7fa20*/  LDL.LU R22, [R1+0xc8] ;  /* 0x0000c80001167983 */ /* 0x002ea20000300800 */
[----:B------:R-:W2:Y:S01]  /*7fa30*/  LDL.LU R23, [R1+0xcc] ;  /* 0x0000cc0001177983 */ /* 0x000ea20000300800 */
[----:B---3--:R-:W-:Y:S03]  /*7fa40*/  HMMA.16816.F32.BF16 R4, R4, R46, R8 ;  /* 0x0000002e0404723c */ /* 0x008fe60000041808 */
[----:B------:R-:W2:Y:S01]  /*7fa50*/  LDL.LU.64 R10, [R1+0x3278] ;  /* 0x00327800010a7983 */ /* 0x000ea20000300a00 */
[----:B------:R-:W2:Y:S11]  /*7fa60*/  LDL.LU.64 R8, [R1+0x3270] ;  /* 0x0032700001087983 */ /* 0x000eb60000300a00 */
[----:B------:R-:W-:Y:S08]  /*7fa70*/  @!UPT UIADD3 URZ, URZ, URZ, URZ ;  /* 0x0000003f3f3ff290 */ /* 0x000ff0000fffe03f */
[----:B------:R-:W-:Y:S01]  /*7fa80*/  STL.64 [R1+0x7c0], R4 ;  /* 0x0007c00401007387 */ /* 0x000fe20000100a00 */
[----:B------:R0:W-:Y:S02]  /*7fa90*/  STL.64 [R1+0x7c8], R6 ;  /* 0x0007c80601007387 */ /* 0x0001e40000100a00 */
[----:B0-----:R-:W-:Y:S02]  /*7faa0*/  IMAD.MOV.U32 R7, RZ, RZ, R16 ;  /* 0x000000ffff077224 */ /* 0x001fe400078e0010 */
[C---:B--2---:R-:W-:Y:S08]  /*7fab0*/  HMMA.16816.F32.BF16 R16, R8.reuse, R18, R28 ;  /* 0x000000120810723c */ /* 0x044ff0000004181c */
[C---:B----4-:R-:W-:Y:S01]  /*7fac0*/  HMMA.16816.F32.BF16 R48, R8.reuse, R50, R12 ;  /* 0x000000320830723c */ /* 0x050fe2000004180c */
[----:B------:R-:W2:Y:S01]  /*7fad0*/  LDL.LU.64 R30, [R1+0x3268] ;  /* 0x00326800011e7983 */ /* 0x000ea20000300a00 */
[----:B------:R-:W2:Y:S11]  /*7fae0*/  LDL.LU.64 R28, [R1+0x3260] ;  /* 0x00326000011c7983 */ /* 0x000eb60000300a00 */
[----:B------:R-:W-:Y:S02]  /*7faf0*/  @!UPT UIADD3 URZ, URZ, URZ, URZ ;  /* 0x0000003f3f3ff290 */ /* 0x000fe4000fffe03f */
[----:B------:R-:W-:Y:S01]  /*7fb00*/  STL.64 [R1+0xcb0], R16 ;  /* 0x000cb01001007387 */ /* 0x000fe20000100a00 */
[----:B------:R0:W-:Y:S03]  /*7fb10*/  STL.64 [R1+0xcb8], R18 ;  /* 0x000cb81201007387 */ /* 0x0001e60000100a00 */
[----:B0-----:R-:W2:Y:S01]  /*7fb20*/  LDL.LU.64 R18, [R1+0x3258] ;  /* 0x0032580001127983 */ /* 0x001ea20000300a00 */
[----:B------:R-:W3:Y:S02]  /*7fb30*/  LDL.LU.64 R14, [R1+0x3250] ;  /* 0x00325000010e7983 */ /* 0x000ee40000300a00 */
[----:B------:R-:W3:Y:S02]  /*7fb40*/  LDL.LU.64 R12, [R1+0x3248] ;  /* 0x00324800010c7983 */ /* 0x000ee40000300a00 */
[----:B------:R-:W-:Y:S01]  /*7fb50*/  STL.64 [R1+0xc60], R48 ;  /* 0x000c603001007387 */ /* 0x000fe20000100a00 */
[----:B------:R0:W-:Y:S04]  /*7fb60*/  STL.64 [R1+0xc68], R50 ;  /* 0x000c683201007387 */ /* 0x0001e80000100a00 */
[----:B0-----:R-:W3:Y:S01]  /*7fb70*/  LDL.LU.64 R50, [R1+0x3240] ;  /* 0x0032400001327983 */ /* 0x001ee20000300a00 */
[C---:B--2---:R-:W-:Y:S03]  /*7fb80*/  HMMA.16816.F32.BF16 R16, R8.reuse, R18, R28 ;  /* 0x000000120810723c */ /* 0x044fe6000004181c */
[----:B------:R-:W2:Y:S01]  /*7fb90*/  LDL.LU.64 R30, [R1+0x3238] ;  /* 0x00323800011e7983 */ /* 0x000ea20000300a00 */
[----:B------:R-:W4:Y:S04]  /*7fba0*/  LDL.LU.64 R28, [R1+0x3230] ;  /* 0x00323000011c7983 */ /* 0x000f280000300a00 */
[----:B---3--:R-:W-:Y:S11]  /*7fbb0*/  HMMA.16816.F32.BF16 R48, R8, R50, R12 ;  /* 0x000000320830723c */ /* 0x008ff6000004180c */
[----:B------:R-:W-:Y:S04]  /*7fbc0*/  @!UPT UIADD3 URZ, URZ, URZ, URZ ;  /* 0x0000003f3f3ff290 */ /* 0x000fe8000fffe03f */
[----:B------:R-:W-:Y:S01]  /*7fbd0*/  STL.64 [R1+0xc20], R16 ;  /* 0x000c201001007387 */ /* 0x000fe20000100a00 */
[----:B------:R0:W-:Y:S03]  /*7fbe0*/  STL.64 [R1+0xc28], R18 ;  /* 0x000c281201007387 */ /* 0x0001e60000100a00 */
[----:B0-----:R-:W3:Y:S01]  /*7fbf0*/  LDL.LU.64 R18, [R1+0x3228] ;  /* 0x0032280001127983 */ /* 0x001ee20000300a00 */
[----:B------:R-:W2:Y:S02]  /*7fc00*/  LDL.LU R17, [R1+0x3220] ;  /* 0x0032200001117983 */ /* 0x000ea40000300800 */
[----:B------:R-:W2:Y:S02]  /*7fc10*/  LDL.LU.64 R14, [R1+0x3218] ;  /* 0x00321800010e7983 */ /* 0x000ea40000300a00 */
[----:B------:R-:W2:Y:S01]  /*7fc20*/  LDL.LU.64 R12, [R1+0x3210] ;  /* 0x00321000010c7983 */ /* 0x000ea20000300a00 */
[----:B------:R-:W-:Y:S01]  /*7fc30*/  STL.64 [R1+0xc00], R48 ;  /* 0x000c003001007387 */ /* 0x000fe20000100a00 */
[----:B------:R0:W-:Y:S03]  /*7fc40*/  STL.64 [R1+0xc08], R50 ;  /* 0x000c083201007387 */ /* 0x0001e60000100a00 */
[----:B0-----:R-:W2:Y:S01]  /*7fc50*/  LDL.LU.64 R50, [R1+0x3208] ;  /* 0x0032080001327983 */ /* 0x001ea20000300a00 */
[----:B------:R-:W-:-:S07]  /*7fc60*/  IMAD.MOV.U32 R6, RZ, RZ, R36 ;  /* 0x000000ffff067224 */ /* 0x000fce00078e0024 */
[C---:B------:R-:W-:Y:S08]  /*7fc70*/  HMMA.16816.F32.BF16 R4, R8.reuse, R6, R56 ;  /* 0x000000060804723c */ /* 0x040ff00000041838 */
[C---:B--2---:R-:W-:Y:S11]  /*7fc80*/  HMMA.16816.F32.BF16 R32, R8.reuse, R50, R32 ;  /* 0x000000320820723c */ /* 0x044ff60000041820 */
[----:B------:R-:W-:Y:S11]  /*7fc90*/  @!UPT UIADD3 URZ, URZ, URZ, URZ ;  /* 0x0000003f3f3ff290 */ /* 0x000ff6000fffe03f */
[----:B------:R-:W-:Y:S01]  /*7fca0*/  @!UPT UIADD3 URZ, URZ, URZ, URZ ;  /* 0x0000003f3f3ff290 */ /* 0x000fe2000fffe03f */
[----:B------:R0:W-:Y:S01]  /*7fcb0*/  STL.64 [R1+0x9f0], R32 ;  /* 0x0009f02001007387 */ /* 0x0001e20000100a00 */
[----:B------:R1:W-:Y:S02]  /*7fcc0*/  STL.64 [R1+0x9f8], R34 ;  /* 0x0009f82201007387 */ /* 0x0003e40000100a00 */
[----:B------:R-:W-:Y:S01]  /*7fcd0*/  IMAD.MOV.U32 R16, RZ, RZ, R34 ;  /* 0x000000ffff107224 */ /* 0x000fe200078e0022 */
[----:B0-----:R-:W2:Y:S01]  /*7fce0*/  LDL.LU R32, [R1+0xb0] ;  /* 0x0000b00001207983 */ /* 0x001ea20000300800 */
[----:B------:R-:W2:Y:S02]  /*7fcf0*/  LDL.LU R33, [R1+0xb4] ;  /* 0x0000b40001217983 */ /* 0x000ea40000300800 */
[----:B-1----:R-:W2:Y:S02]  /*7fd00*/  LDL.LU R34, [R1+0xb8] ;  /* 0x0000b80001227983 */ /* 0x002ea40000300800 */
[----:B------:R-:W2:Y:S01]  /*7fd10*/  LDL.LU R35, [R1+0xbc] ;  /* 0x0000bc0001237983 */ /* 0x000ea20000300800 */
[----:B------:R-:W2:Y:S01]  /*7fd20*/  LDL.LU R48, [R1+0x80] ;  /* 0x0000800001307983 */ /* 0x000ea20000300800 */
[----:B------:R-:W2:Y:S02]  /*7fd30*/  LDL.LU R49, [R1+0x84] ;  /* 0x0000840001317983 */ /* 0x000ea40000300800 */
[----:B------:R-:W2:Y:S02]  /*7fd40*/  LDL.LU R50, [R1+0x88] ;  /* 0x0000880001327983 */ /* 0x000ea40000300800 */
[----:B------:R-:W-:Y:S01]  /*7fd50*/  STL [R1+0x31a0], R16 ;  /* 0x0031a01001007387 */ /* 0x000fe20000100800 */
[----:B------:R-:W2:Y:S01]  /*7fd60*/  LDL.LU.64 R58, [R1+0x3200] ;  /* 0x00320000013a7983 */ /* 0x000ea20000300a00 */
[----:B------:R-:W3:Y:S01]  /*7fd70*/  LDL.LU.64 R56, [R1+0x31f8] ;  /* 0x0031f80001387983 */ /* 0x000ee20000300a00 */
[----:B------:R-:W-:Y:S01]  /*7fd80*/  HMMA.16816.F32.BF16 R24, R8, R14, R24 ;  /* 0x0000000e0818723c */ /* 0x000fe20000041818 */
[----:B------:R-:W-:Y:S01]  /*7fd90*/  IMAD.MOV.U32 R51, RZ, RZ, R17 ;  /* 0x000000ffff337224 */ /* 0x000fe200078e0011 */
[----:B------:R4:W-:Y:S01]  /*7fda0*/  STL.64 [R1+0x9a0], R4 ;  /* 0x0009a00401007387 */ /* 0x0009e20000100a00 */
[----:B------:R-:W-:-:S02]  /*7fdb0*/  IMAD.MOV.U32 R17, RZ, RZ, R6 ;  /* 0x000000ffff117224 */ /* 0x000fc400078e0006 */
[----:B------:R0:W-:Y:S02]  /*7fdc0*/  STL.64 [R1+0x9a8], R6 ;  /* 0x0009a80601007387 */ /* 0x0001e40000100a00 */
[----:B----4-:R-:W-:Y:S02]  /*7fdd0*/  IMAD.MOV.U32 R4, RZ, RZ, R29 ;  /* 0x000000ffff047224 */ /* 0x010fe400078e001d */
[----:B------:R-:W4:Y:S01]  /*7fde0*/  LDL.LU R29, [R1+0x31f4] ;  /* 0x0031f400011d7983 */ /* 0x000f220000300800 */
[----:B0-----:R-:W-:Y:S02]  /*7fdf0*/  IMAD.MOV.U32 R6, RZ, RZ, R13 ;  /* 0x000000ffff067224 */ /* 0x001fe400078e000d */
[----:B------:R-:W-:Y:S01]  /*7fe00*/  IMAD.MOV.U32 R7, RZ, RZ, R12 ;  /* 0x000000ffff077224 */ /* 0x000fe200078e000c */
[C---:B--2---:R-:W-:Y:S01]  /*7fe10*/  HMMA.16816.F32.BF16 R52, R8.reuse, R58, R52 ;  /* 0x0000003a0834723c */ /* 0x044fe20000041834 */
[----:B---3--:R-:W-:Y:S02]  /*7fe20*/  IMAD.MOV.U32 R5, RZ, RZ, R56 ;  /* 0x000000ffff057224 */ /* 0x008fe400078e0038 */
[----:B------:R-:W2:Y:S01]  /*7fe30*/  LDL.LU R56, [R1+0x31f0] ;  /* 0x0031f00001387983 */ /* 0x000ea20000300800 */
[----:B------:R-:W3:Y:S02]  /*7fe40*/  LDL.LU.64 R12, [R1+0xb68] ;  /* 0x000b6800010c7983 */ /* 0x000ee40000300a00 */
[----:B------:R0:W-:Y:S02]  /*7fe50*/  STL [R1+0x31a4], R17 ;  /* 0x0031a41101007387 */ /* 0x0001e40000100800 */
[----:B0-----:R-:W-:Y:S11]  /*7fe60*/  HMMA.16816.F32.BF16 R16, R8, R18, R20 ;  /* 0x000000120810723c */ /* 0x001ff60000041814 */
[----:B------:R-:W-:Y:S04]  /*7fe70*/  @!UPT UIADD3 URZ, URZ, URZ, URZ ;  /* 0x0000003f3f3ff290 */ /* 0x000fe8000fffe03f */
[----:B------:R0:W-:Y:S01]  /*7fe80*/  STL.64 [R1+0x960], R52 ;  /* 0x0009603401007387 */ /* 0x0001e20000100a00 */
[----:B------:R-:W-:Y:S02]  /*7fe90*/  STL.64 [R1+0x968], R54 ;  /* 0x0009683601007387 */ /* 0x000fe40000100a00 */
[----:B0-----:R-:W-:Y:S02]  /*7fea0*/  IMAD.MOV.U32 R52, RZ, RZ, R3 ;  /* 0x000000ffff347224 */ /* 0x001fe400078e0003 */
[----:B------:R-:W-:Y:S01]  /*7feb0*/  IMAD.MOV.U32 R53, RZ, RZ, R0 ;  /* 0x000000ffff357224 */ /* 0x000fe200078e0000 */
[----:B------:R-:W3:Y:S01]  /*7fec0*/  LDL.LU R3, [R1+0x31ec] ;  /* 0x0031ec0001037983 */ /* 0x000ee20000300800 */
[----:B------:R-:W3:Y:S02]  /*7fed0*/  LDL.LU R0, [R1+0x31e8] ;  /* 0x0031e80001007983 */ /* 0x000ee40000300800 */
[----:B------:R-:W-:Y:S02]  /*7fee0*/  STL.64 [R1+0x950], R24 ;  /* 0x0009501801007387 */ /* 0x000fe40000100a00 */
[----:B------:R0:W-:Y:S02]  /*7fef0*/  STL.64 [R1+0x958], R26 ;  /* 0x0009581a01007387 */ /* 0x0001e40000100a00 */
[----:B0-----:R-:W3:Y:S01]  /*7ff00*/  LDL.LU.64 R26, [R1+0x31e0] ;  /* 0x0031e000011a7983 */ /* 0x001ee20000300a00 */
[----:B------:R-:W3:Y:S02]  /*7ff10*/  LDL.LU R25, [R1+0x31d8] ;  /* 0x0031d80001197983 */ /* 0x000ee40000300800 */
[----:B------:R-:W3:Y:S02]  /*7ff20*/  LDL.LU.64 R22, [R1+0x31d0] ;  /* 0x0031d00001167983 */ /* 0x000ee40000300a00 */
[----:B------:R-:W-:Y:S01]  /*7ff30*/  STL.64 [R1+0x7d0], R16 ;  /* 0x0007d01001007387 */ /* 0x000fe20000100a00 */
[----:B------:R0:W-:Y:S01]  /*7ff40*/  STL.64 [R1+0x7d8], R18 ;  /* 0x0007d81201007387 */ /* 0x0001e20000100a00 */
[----:B------:R-:W-:-:S02]  /*7ff50*/  IMAD.MOV.U32 R24, RZ, RZ, R16 ;  /* 0x000000ffff187224 */ /* 0x000fc400078e0010 */
[----:B------:R-:W4:Y:S02]  /*7ff60*/  LDL.LU.64 R36, [R1+0xb60] ;  /* 0x000b600001247983 */ /* 0x000f240000300a00 */
[----:B------:R-:W-:Y:S01]  /*7ff70*/  IMAD.MOV.U32 R54, RZ, RZ, R57 ;  /* 0x000000ffff367224 */ /* 0x000fe200078e0039 */
[----:B------:R-:W4:Y:S01]  /*7ff80*/  LDL.LU.64 R60, [R1+0xb58] ;  /* 0x000b5800013c7983 */ /* 0x000f220000300a00 */
[----:B------:R-:W-:Y:S02]  /*7ff90*/  IMAD.MOV.U32 R55, RZ, RZ, R28 ;  /* 0x000000ffff377224 */ /* 0x000fe400078e001c */
[----:B------:R-:W-:Y:S02]  /*7ffa0*/  IMAD.MOV.U32 R28, RZ, RZ, R18 ;  /* 0x000000ffff1c7224 */ /* 0x000fe400078e0012 */
[----:B0-----:R-:W-:Y:S02]  /*7ffb0*/  IMAD.MOV.U32 R19, RZ, RZ, R2 ;  /* 0x000000ffff137224 */ /* 0x001fe400078e0002 */
[----:B--2---:R-:W-:-:S02]  /*7ffc0*/  IMAD.MOV.U32 R16, RZ, RZ, R56 ;  /* 0x000000ffff107224 */ /* 0x004fc400078e0038 */
[----:B------:R-:W2:Y:S01]  /*7ffd0*/  LDL.LU.64 R56, [R1+0xb50] ;  /* 0x000b500001387983 */ /* 0x000ea20000300a00 */
[----:B------:R-:W2:Y:S01]  /*7ffe0*/  LDL.LU R2, [R1+0xf78] ;  /* 0x000f780001027983 */ /* 0x000ea20000300800 */
[----:B---3--:R-:W-:Y:S02]  /*7fff0*/  HMMA.16816.F32.BF16 R20, R8, R22, R32 ;  /* 0x000000160814723c */ /* 0x008fe40000041820 */
[----:B------:R-:W3:Y:S01]  /*80000*/  LDL.LU.64 R34, [R1+0x31c8] ;  /* 0x0031c80001227983 */ /* 0x000ee20000300a00 */
[----:B------:R-:W-:Y:S11]  /*80010*/  IMAD.MOV.U32 R18, RZ, RZ, R25 ;  /* 0x000000ffff127224 */ /* 0x000ff600078e0019 */
[----:B------:R-:W-:Y:S09]  /*80020*/  @!UPT UIADD3 URZ, URZ, URZ, URZ ;  /* 0x0000003f3f3ff290 */ /* 0x000ff2000fffe03f */
[----:B------:R0:W-:Y:S01]  /*80030*/  STL.64 [R1+0x7e0], R20 ;  /* 0x0007e01401007387 */ /* 0x0001e20000100a00 */
[----:B------:R1:W-:Y:S02]  /*80040*/  STL.64 [R1+0x7e8], R22 ;  /* 0x0007e81601007387 */ /* 0x0003e40000100a00 */
[----:B------:R-:W-:Y:S02]  /*80050*/  IMAD.MOV.U32 R25, RZ, RZ, R20 ;  /* 0x000000ffff197224 */ /* 0x000fe400078e0014 */
[----:B0-----:R-:W2:Y:S01]  /*80060*/  LDL.LU R20, [R1+0xa0] ;  /* 0x0000a00001147983 */ /* 0x001ea20000300800 */
[----:B------:R-:W2:Y:S02]  /*80070*/  LDL.LU R21, [R1+0xa4] ;  /* 0x0000a40001157983 */ /* 0x000ea40000300800 */
[----:B----4-:R-:W-:Y:S02]  /*80080*/  IMAD.MOV.U32 R17, RZ, RZ, R29 ;  /* 0x000000ffff117224 */ /* 0x010fe400078e001d */
[----:B------:R-:W-:-:S02]  /*80090*/  IMAD.MOV.U32 R29, RZ, RZ, R22 ;  /* 0x000000ffff1d7224 */ /* 0x000fc400078e0016 */
[----:B-1----:R-:W-:Y:S02]  /*800a0*/  IMAD.MOV.U32 R22, RZ, RZ, R0 ;  /* 0x000000ffff167224 */ /* 0x002fe400078e0000 */
[----:B------:R-:W-:Y:S01]  /*800b0*/  IMAD.MOV.U32 R23, RZ, RZ, R3 ;  /* 0x000000ffff177224 */ /* 0x000fe200078e0003 */
[----:B------:R-:W4:Y:S01]  /*800c0*/  LDL.LU R0, [R1+0x31c0] ;  /* 0x0031c00001007983 */ /* 0x000f220000300800 */
[C---:B------:R-:W-:Y:S08]  /*800d0*/  HMMA.16816.F32.BF16 R16, R8.reuse, R30, R16 ;  /* 0x0000001e0810723c */ /* 0x040ff00000041810 */
[C---:B------:R-:W-:Y:S08]  /*800e0*/  HMMA.16816.F32.BF16 R4, R8.reuse, R38, R4 ;  /* 0x000000260804723c */ /* 0x040ff00000041804 */
[C---:B------:R-:W-:Y:S11]  /*800f0*/  HMMA.16816.F32.BF16 R52, R8.reuse, R42, R52 ;  /* 0x0000002a0834723c */ /* 0x040ff60000041834 */
[----:B------:R-:W-:Y:S11]  /*80100*/  @!UPT UIADD3 URZ, URZ, URZ, URZ ;  /* 0x0000003f3f3ff290 */ /* 0x000ff6000fffe03f */
[----:B------:R-:W-:Y:S02]  /*80110*/  @!UPT UIADD3 URZ, URZ, URZ, URZ ;  /* 0x0000003f3f3ff290 */ /* 0x000fe4000fffe03f */
[----:B------:R-:W-:Y:S02]  /*80120*/  IMAD.MOV.U32 R43, RZ, RZ, R55 ;  /* 0x000000ffff2b7224 */ /* 0x000fe400078e0037 */
[----:B------:R-:W-:Y:S02]  /*80130*/  IMAD.MOV.U32 R42, RZ, RZ, R54 ;  /* 0x000000ffff2a7224 */ /* 0x000fe400078e0036 */
[----:B------:R-:W-:Y:S01]  /*80140*/  IMAD.MOV.U32 R30, RZ, RZ, R52 ;  /* 0x000000ffff1e7224 */ /* 0x000fe200078e0034 */
[C---:B--2---:R-:W-:Y:S11]  /*80150*/  HMMA.16816.F32.BF16 R20, R8.reuse, R26, R20 ;  /* 0x0000001a0814723c */ /* 0x044ff60000041814 */
[----:B------:R-:W-:Y:S11]  /*80160*/  @!UPT UIADD3 URZ, URZ, URZ, URZ ;  /* 0x0000003f3f3ff290 */ /* 0x000ff6000fffe03f */
[----:B------:R-:W-:Y:S01]  /*80170*/  @!UPT UIADD3 URZ, URZ, URZ, URZ ;  /* 0x0000003f3f3ff290 */ /* 0x000fe2000fffe03f */
[----:B------:R-:W-:Y:S01]  /*80180*/  STL.64 [R1+0x7f0], R20 ;  /* 0x0007f01401007387 */ /* 0x000fe20000100a00 */
[----:B------:R3:W-:Y:S02]  /*80190*/  STL.64 [R1+0x7f8], R22 ;  /* 0x0007f81601007387 */ /* 0x0007e40000100a00 */
[----:B------:R-:W-:Y:S02]  /*801a0*/  IMAD.MOV.U32 R26, RZ, RZ, R20 ;  /* 0x000000ffff1a7224 */ /* 0x000fe400078e0014 */
[----:B---3--:R-:W-:Y:S01]  /*801b0*/  HMMA.16816.F32.BF16 R20, R8, R34, R48 ;  /* 0x000000220814723c */ /* 0x008fe20000041830 */
[----:B------:R-:W-:Y:S01]  /*801c0*/  STL.64 [R1+0x840], R16 ;  /* 0x0008401001007387 */ /* 0x000fe20000100a00 */
[----:B------:R-:W-:Y:S05]  /*801d0*/  STL.64 [R1+0x848], R18 ;  /* 0x0008481201007387 */ /* 0x000fea0000100a00 */
[----:B------:R-:W-:Y:S11]  /*801e0*/  IMAD.MOV.U32 R35, RZ, RZ, R53 ;  /* 0x000000ffff237224 */ /* 0x000ff600078e0035 */
[----:B------:R-:W-:Y:S05]  /*801f0*/  @!UPT UIADD3 URZ, URZ, URZ, URZ ;  /* 0x0000003f3f3ff290 */ /* 0x000fea000fffe03f */
[----:B------:R-:W-:Y:S01]  /*80200*/  STL.64 [R1+0x830], R20 ;  /* 0x0008301401007387 */ /* 0x000fe20000100a00 */
[----:B------:R-:W-:Y:S02]  /*80210*/  STL.64 [R1+0x838], R22 ;  /* 0x0008381601007387 */ /* 0x000fe40000100a00 */
[----:B------:R-:W-:Y:S02]  /*80220*/  STL.64 [R1+0x820], R4 ;  /* 0x0008200401007387 */ /* 0x000fe40000100a00 */
[----:B------:R-:W-:Y:S01]  /*80230*/  STL.64 [R1+0x828], R6 ;  /* 0x0008280601007387 */ /* 0x000fe20000100a00 */
[----:B------:R-:W-:Y:S01]  /*80240*/  STL.64 [R1+0x810], R52 ;  /* 0x0008103401007387 */ /* 0x000fe20000100a00 */
[----:B------:R0:W-:Y:S03]  /*80250*/  STL.64 [R1+0x818], R54 ;  /* 0x0008183601007387 */ /* 0x0001e60000100a00 */
[----:B0-----:R-:W2:Y:S01]  /*80260*/  LDL.LU.64 R54, [R1+0x31b8] ;  /* 0x0031b80001367983 */ /* 0x001ea20000300a00 */
[----:B------:R-:W2:Y:S02]  /*80270*/  LDL.LU.64 R52, [R1+0x31b0] ;  /* 0x0031b00001347983 */ /* 0x000ea40000300a00 */
[----:B------:R-:W-:-:S02]  /*80280*/  IMAD.MOV.U32 R27, RZ, RZ, R16 ;  /* 0x000000ffff1b7224 */ /* 0x000fc400078e0010 */
[----:B------:R-:W-:Y:S01]  /*80290*/  IMAD.MOV.U32 R16, RZ, RZ, c[0x0][0x188] ;  /* 0x00006200ff107624 */ /* 0x000fe200078e00ff */
[----:B------:R-:W-:Y:S01]  /*802a0*/  IADD3 R2, R2, 0x1, RZ ;  /* 0x0000000102027810 */ /* 0x000fe20007ffe0ff */
[----:B------:R-:W3:Y:S02]  /*802b0*/  LDL.LU R58, [R1+0x2c88] ;  /* 0x002c8800013a7983 */ /* 0x000ee40000300800 */
[----:B------:R-:W-:Y:S02]  /*802c0*/  IMAD.SHL.U32 R16, R16, 0x80, RZ ;  /* 0x0000008010107824 */ /* 0x000fe400078e00ff */
[----:B------:R-:W-:Y:S01]  /*802d0*/  STL [R1+0xf78], R2 ;  /* 0x000f780201007387 */ /* 0x000fe20000100800 */
[----:B------:R-:W3:Y:S02]  /*802e0*/  LDL.LU R59, [R1+0x2c80] ;  /* 0x002c8000013b7983 */ /* 0x000ee40000300800 */
[----:B------:R-:W-:Y:S02]  /*802f0*/  IMAD.SHL.U32 R16, R16, 0x2, RZ ;  /* 0x0000000210107824 */ /* 0x000fe400078e00ff */
[----:B------:R-:W3:Y:S01]  /*80300*/  LDL.LU R17, [R1+0x2ca4] ;  /* 0x002ca40001117983 */ /* 0x000ee20000300800 */
[----:B------:R-:W3:Y:S01]  /*80310*/  LDL.LU R33, [R1+0x2c78] ;  /* 0x002c780001217983 */ /* 0x000ee20000300800 */
[----:B------:R-:W-:-:S02]  /*80320*/  IMAD.MOV.U32 R34, RZ, RZ, R22 ;  /* 0x000000ffff227224 */ /* 0x000fc400078e0016 */
[----:B------:R-:W3:Y:S02]  /*80330*/  LDL.LU R32, [R1+0x2c9c] ;  /* 0x002c9c0001207983 */ /* 0x000ee40000300800 */
[----:B------:R-:W-:Y:S01]  /*80340*/  IMAD.MOV.U32 R22, RZ, RZ, R4 ;  /* 0x000000ffff167224 */ /* 0x000fe200078e0004 */
[----:B------:R-:W3:Y:S01]  /*80350*/  LDL.LU R49, [R1+0x2c70] ;  /* 0x002c700001317983 */ /* 0x000ee20000300800 */
[----:B------:R-:W-:Y:S01]  /*80360*/  IADD3 R4, P0, R12, R16, RZ ;  /* 0x000000100c047210 */ /* 0x000fe20007f1e0ff */
[----:B------:R-:W3:Y:S02]  /*80370*/  LDL.LU R50, [R1+0x2c94] ;  /* 0x002c940001327983 */ /* 0x000ee40000300800 */
[----:B------:R-:W-:Y:S01]  /*80380*/  IMAD.MOV.U32 R48, RZ, RZ, R23 ;  /* 0x000000ffff307224 */ /* 0x000fe200078e0017 */
[----:B------:R-:W3:Y:S01]  /*80390*/  LDL.LU R51, [R1+0x2c68] ;  /* 0x002c680001337983 */ /* 0x000ee20000300800 */
[----:B------:R-:W-:Y:S02]  /*803a0*/  IMAD.MOV.U32 R31, RZ, RZ, R18 ;  /* 0x000000ffff1f7224 */ /* 0x000fe400078e0012 */
[----:B------:R-:W-:-:S02]  /*803b0*/  IMAD.MOV.U32 R19, RZ, RZ, R21 ;  /* 0x000000ffff137224 */ /* 0x000fc400078e0015 */
[----:B------:R-:W-:Y:S01]  /*803c0*/  IMAD.MOV.U32 R23, RZ, RZ, R5 ;  /* 0x000000ffff177224 */ /* 0x000fe200078e0005 */
[----:B------:R-:W3:Y:S01]  /*803d0*/  LDL.LU R3, [R1+0x2c8c] ;  /* 0x002c8c0001037983 */ /* 0x000ee20000300800 */
[----:B------:R-:W-:Y:S02]  /*803e0*/  IMAD.MOV.U32 R18, RZ, RZ, R20 ;  /* 0x000000ffff127224 */ /* 0x000fe400078e0014 */
[----:B------:R-:W-:Y:S01]  /*803f0*/  IMAD.MOV.U32 R39, RZ, RZ, R7 ;  /* 0x000000ffff277224 */ /* 0x000fe200078e0007 */
[-C--:B------:R-:W-:Y:S01]  /*80400*/  IADD3 R5, P1, R36, R16.reuse, RZ ;  /* 0x0000001024057210 */ /* 0x080fe20007f3e0ff */
[----:B------:R-:W3:Y:S01]  /*80410*/  LDL.LU R21, [R1+0x2c60] ;  /* 0x002c600001157983 */ /* 0x000ee20000300800 */
[----:B------:R-:W-:Y:S01]  /*80420*/  IADD3 R7, P2, R56, R16, RZ ;  /* 0x0000001038077210 */ /* 0x000fe20007f5e0ff */
[----:B------:R-:W3:Y:S02]  /*80430*/  LDL.LU R20, [R1+0x2c84] ;  /* 0x002c840001147983 */ /* 0x000ee40000300800 */
[----:B------:R-:W-:-:S02]  /*80440*/  IMAD.MOV.U32 R38, RZ, RZ, R6 ;  /* 0x000000ffff267224 */ /* 0x000fc400078e0006 */
[--C-:B----4-:R-:W-:Y:S01]  /*80450*/  IMAD.X R12, R13, 0x1, R0.reuse, P0 ;  /* 0x000000010d0c7824 */ /* 0x110fe200000e0600 */
[----:B------:R-:W4:Y:S01]  /*80460*/  LDL.LU R56, [R1+0x2c58] ;  /* 0x002c580001387983 */ /* 0x000f220000300800 */
[----:B------:R-:W-:Y:S01]  /*80470*/  IADD3 R6, P0, R60, R16, RZ ;  /* 0x000000103c067210 */ /* 0x000fe20007f1e0ff */
[----:B------:R-:W3:Y:S02]  /*80480*/  LDL.LU R45, [R1+0x2c7c] ;  /* 0x002c7c00012d7983 */ /* 0x000ee40000300800 */
[----:B------:R-:W3:Y:S02]  /*80490*/  LDL.LU R44, [R1+0x2c50] ;  /* 0x002c5000012c7983 */ /* 0x000ee40000300800 */
[--C-:B------:R-:W-:Y:S01]  /*804a0*/  IMAD.X R13, R37, 0x1, R0.reuse, P1 ;  /* 0x00000001250d7824 */ /* 0x100fe200008e0600 */
[----:B------:R-:W3:Y:S01]  /*804b0*/  LDL.LU R41, [R1+0x2c74] ;  /* 0x002c740001297983 */ /* 0x000ee20000300800 */
[----:B------:R-:W3:Y:S02]  /*804c0*/  LDL.LU R37, [R1+0x2c48] ;  /* 0x002c480001257983 */ /* 0x000ee40000300800 */
[----:B------:R-:W3:Y:S02]  /*804d0*/  LDL.LU R40, [R1+0x2c6c] ;  /* 0x002c6c0001287983 */ /* 0x000ee40000300800 */
[--C-:B------:R-:W-:Y:S01]  /*804e0*/  IMAD.X R14, R61, 0x1, R0.reuse, P0 ;  /* 0x000000013d0e7824 */ /* 0x100fe200000e0600 */
[----:B------:R-:W3:Y:S01]  /*804f0*/  LDL.LU R36, [R1+0x2c40] ;  /* 0x002c400001247983 */ /* 0x000ee20000300800 */
[----:B------:R-:W4:Y:S02]  /*80500*/  LDL.LU R61, [R1+0x2c64] ;  /* 0x002c6400013d7983 */ /* 0x000f240000300800 */
[----:B------:R-:W-:-:S02]  /*80510*/  IMAD.X R15, R57, 0x1, R0, P2 ;  /* 0x00000001390f7824 */ /* 0x000fc400010e0600 */
[----:B------:R-:W4:Y:S01]  /*80520*/  LDL.LU R60, [R1+0x2c38] ;  /* 0x002c3800013c7983 */ /* 0x000f220000300800 */
[----:B------:R-:W4:Y:S01]  /*80530*/  LDL.LU R57, [R1+0x2c5c] ;  /* 0x002c5c0001397983 */ /* 0x000f220000300800 */
[----:B--2---:R-:W-:Y:S11]  /*80540*/  HMMA.16816.F32.BF16 R52, R8, R46, R52 ;  /* 0x0000002e0834723c */ /* 0x004ff60000041834 */
[----:B------:R-:W-:Y:S11]  /*80550*/  @!UPT UIADD3 URZ, URZ, URZ, URZ ;  /* 0x0000003f3f3ff290 */ /* 0x000ff6000fffe03f */
[----:B------:R-:W-:Y:S01]  /*80560*/  @!UPT UIADD3 URZ, URZ, URZ, URZ ;  /* 0x0000003f3f3ff290 */ /* 0x000fe2000fffe03f */
[----:B------:R0:W-:Y:S01]  /*80570*/  STL.64 [R1+0x800], R52 ;  /* 0x0008003401007387 */ /* 0x0001e20000100a00 */
[----:B------:R1:W-:Y:S02]  /*80580*/  STL.64 [R1+0x808], R54 ;  /* 0x0008083601007387 */ /* 0x0003e40000100a00 */
[----:B------:R-:W2:Y:S02]  /*80590*/  LDL R47, [R1+0x2f64] ;  /* 0x002f6400012f7983 */ /* 0x000ea40000100800 */
[----:B------:R-:W-:Y:S02]  /*805a0*/  IMAD.MOV.U32 R8, RZ, RZ, R52 ;  /* 0x000000ffff087224 */ /* 0x000fe400078e0034 */
[----:B------:R-:W-:Y:S02]  /*805b0*/  IMAD.MOV.U32 R9, RZ, RZ, R53 ;  /* 0x000000ffff097224 */ /* 0x000fe400078e0035 */
[----:B------:R-:W-:Y:S02]  /*805c0*/  IMAD.MOV.U32 R10, RZ, RZ, R54 ;  /* 0x000000ffff0a7224 */ /* 0x000fe400078e0036 */
[----:B------:R-:W-:Y:S01]  /*805d0*/  IMAD.MOV.U32 R11, RZ, RZ, R55 ;  /* 0x000000ffff0b7224 */ /* 0x000fe200078e0037 */
[----:B0-----:R-:W4:Y:S01]  /*805e0*/  LDL.LU R52, [R1+0x2ca8] ;  /* 0x002ca80001347983 */ /* 0x001f220000300800 */
[----:B------:R-:W4:Y:S02]  /*805f0*/  LDL.LU R53, [R1+0x2ca0] ;  /* 0x002ca00001357983 */ /* 0x000f240000300800 */
[----:B-1----:R-:W4:Y:S02]  /*80600*/  LDL.LU R54, [R1+0x2c98] ;  /* 0x002c980001367983 */ /* 0x002f240000300800 */
[----:B------:R-:W4:Y:S02]  /*80610*/  LDL.LU R55, [R1+0x2c90] ;  /* 0x002c900001377983 */ /* 0x000f240000300800 */
[----:B------:R-:W-:-:S02]  /*80620*/  IMAD.MOV.U32 R46, RZ, RZ, R4 ;  /* 0x000000ffff2e7224 */ /* 0x000fc400078e0004 */
[----:B------:R-:W-:Y:S02]  /*80630*/  IMAD.MOV.U32 R4, RZ, RZ, R5 ;  /* 0x000000ffff047224 */ /* 0x000fe400078e0005 */
[----:B------:R-:W-:Y:S01]  /*80640*/  IMAD.MOV.U32 R5, RZ, RZ, R13 ;  /* 0x000000ffff057224 */ /* 0x000fe200078e000d */
[-C--:B---3--:R-:W-:Y:S02]  /*80650*/  IADD3 R58, P2, R58, R16.reuse, RZ ;  /* 0x000000103a3a7210 */ /* 0x088fe40007f5e0ff */
[-C--:B------:R-:W-:Y:S02]  /*80660*/  IADD3 R59, P3, R59, R16.reuse, RZ ;  /* 0x000000103b3b7210 */ /* 0x080fe40007f7e0ff */
[----:B--2---:R-:W-:Y:S01]  /*80670*/  ISETP.NE.U32.AND P0, PT, R2, R47, PT ;  /* 0x0000002f0200720c */ /* 0x004fe20003f05070 */
[----:B------:R-:W-:Y:S01]  /*80680*/  IMAD.MOV.U32 R47, RZ, RZ, R12 ;  /* 0x000000ffff2f7224 */ /* 0x000fe200078e000c */
[----:B------:R-:W2:Y:S04]  /*80690*/  LDL.LU R2, [R1+0x31a8] ;  /* 0x0031a80001027983 */ /* 0x000ea80000300800 */
[----:B------:R-:W-:Y:S01]  /*806a0*/  STL.64 [R1+0xb68], R46 ;  /* 0x000b682e01007387 */ /* 0x000fe20000100a00 */
[----:B----4-:R-:W-:-:S02]  /*806b0*/  IADD3 R52, P4, R52, R16, RZ ;  /* 0x0000001034347210 */ /* 0x010fc40007f9e0ff */
[-C--:B------:R-:W-:Y:S02]  /*806c0*/  IADD3 R53, P5, R53, R16.reuse, RZ ;  /* 0x0000001035357210 */ /* 0x080fe40007fbe0ff */
[-C--:B------:R-:W-:Y:S02]  /*806d0*/  IADD3 R54, P6, R54, R16.reuse, RZ ;  /* 0x0000001036367210 */ /* 0x080fe40007fde0ff */
[-C--:B------:R-:W-:Y:S01]  /*806e0*/  IADD3 R55, P1, R55, R16.reuse, RZ ;  /* 0x0000001037377210 */ /* 0x080fe20007f3e0ff */
[----:B------:R-:W-:Y:S01]  /*806f0*/  STL.64 [R1+0xb60], R4 ;  /* 0x000b600401007387 */ /* 0x000fe20000100a00 */
[----:B------:R-:W-:Y:S02]  /*80700*/  STL [R1+0x2ca8], R52 ;  /* 0x002ca83401007387 */ /* 0x000fe40000100800 */
[----:B------:R-:W-:Y:S02]  /*80710*/  STL [R1+0x2ca0], R53 ;  /* 0x002ca03501007387 */ /* 0x000fe40000100800 */
[--C-:B------:R-:W-:Y:S01]  /*80720*/  IMAD.X R17, R17, 0x1, R0.reuse, P4 ;  /* 0x0000000111117824 */ /* 0x100fe200020e0600 */
[----:B------:R-:W-:Y:S01]  /*80730*/  STL [R1+0x2c98], R54 ;  /* 0x002c983601007387 */ /* 0x000fe20000100800 */
[-C--:B------:R-:W-:Y:S01]  /*80740*/  IADD3 R33, P4, R33, R16.reuse, RZ ;  /* 0x0000001021217210 */ /* 0x080fe20007f9e0ff */
[----:B------:R-:W-:Y:S02]  /*80750*/  STL [R1+0x2c90], R55 ;  /* 0x002c903701007387 */ /* 0x000fe40000100800 */
[--C-:B------:R-:W-:Y:S01]  /*80760*/  IMAD.X R32, R32, 0x1, R0.reuse, P5 ;  /* 0x0000000120207824 */ /* 0x100fe200028e0600 */
[----:B------:R-:W-:Y:S01]  /*80770*/  STL [R1+0x2c88], R58 ;  /* 0x002c883a01007387 */ /* 0x000fe20000100800 */
[----:B------:R-:W-:Y:S01]  /*80780*/  IADD3 R49, P5, R49, R16, RZ ;  /* 0x0000001031317210 */ /* 0x000fe20007fbe0ff */
[----:B------:R-:W-:Y:S02]  /*80790*/  STL [R1+0x2c80], R59 ;  /* 0x002c803b01007387 */ /* 0x000fe40000100800 */
[--C-:B------:R-:W-:Y:S01]  /*807a0*/  IMAD.X R3, R3, 0x1, R0.reuse, P1 ;  /* 0x0000000103037824 */ /* 0x100fe200008e0600 */
[----:B------:R-:W-:Y:S01]  /*807b0*/  STL [R1+0x2ca4], R17 ;  /* 0x002ca41101007387 */ /* 0x000fe20000100800 */
[----:B------:R-:W-:-:S02]  /*807c0*/  IMAD.X R50, R50, 0x1, R0, P6 ;  /* 0x0000000132327824 */ /* 0x000fc400030e0600 */
[----:B------:R-:W-:Y:S02]  /*807d0*/  STL [R1+0x2c78], R33 ;  /* 0x002c782101007387 */ /* 0x000fe40000100800 */
[----:B------:R-:W-:Y:S01]  /*807e0*/  STL [R1+0x2c9c], R32 ;  /* 0x002c9c2001007387 */ /* 0x000fe20000100800 */
[----:B------:R-:W-:Y:S01]  /*807f0*/  STL [R1+0x2c70], R49 ;  /* 0x002c703101007387 */ /* 0x000fe20000100800 */
[----:B------:R0:W-:Y:S02]  /*80800*/  STL [R1+0x2c8c], R3 ;  /* 0x002c8c0301007387 */ /* 0x0001e40000100800 */
[----:B------:R-:W-:Y:S01]  /*80810*/  STL [R1+0x2c94], R50 ;  /* 0x002c943201007387 */ /* 0x000fe20000100800 */
[----:B0-----:R-:W3:Y:S01]  /*80820*/  LDL.LU R3, [R1+0x2c30] ;  /* 0x002c300001037983 */ /* 0x001ee20000300800 */
[-C--:B------:R-:W-:Y:S01]  /*80830*/  IADD3 R51, P6, R51, R16.reuse, RZ ;  /* 0x0000001033337210 */ /* 0x080fe20007fde0ff */
[----:B------:R-:W-:Y:S01]  /*80840*/  IMAD.X R20, R20, 0x1, R0, P2 ;  /* 0x0000000114147824 */ /* 0x000fe200010e0600 */
[----:B------:R-:W-:-:S02]  /*80850*/  IADD3 R56, P2, R56, R16, RZ ;  /* 0x0000001038387210 */ /* 0x000fc40007f5e0ff */
[-C--:B------:R-:W-:Y:S01]  /*80860*/  IADD3 R21, P1, R21, R16.reuse, RZ ;  /* 0x0000001015157210 */ /* 0x080fe20007f3e0ff */
[----:B------:R-:W-:Y:S02]  /*80870*/  STL [R1+0x2c68], R51 ;  /* 0x002c683301007387 */ /* 0x000fe40000100800 */
[----:B------:R0:W-:Y:S02]  /*80880*/  STL [R1+0x2c58], R56 ;  /* 0x002c583801007387 */ /* 0x0001e40000100800 */
[----:B------:R-:W-:Y:S02]  /*80890*/  STL [R1+0x2c60], R21 ;  /* 0x002c601501007387 */ /* 0x000fe40000100800 */
[--C-:B------:R-:W-:Y:S01]  /*808a0*/  IMAD.X R45, R45, 0x1, R0.reuse, P3 ;  /* 0x000000012d2d7824 */ /* 0x100fe200018e0600 */
[-C--:B------:R-:W-:Y:S01]  /*808b0*/  IADD3 R44, P3, R44, R16.reuse, RZ ;  /* 0x000000102c2c7210 */ /* 0x080fe20007f7e0ff */
[--C-:B------:R-:W-:Y:S01]  /*808c0*/  IMAD.X R41, R41, 0x1, R0.reuse, P4 ;  /* 0x0000000129297824 */ /* 0x100fe200020e0600 */
[----:B------:R-:W-:Y:S01]  /*808d0*/  IADD3 R37, P4, R37, R16, RZ ;  /* 0x0000001025257210 */ /* 0x000fe20007f9e0ff */
[----:B0-----:R-:W4:Y:S01]  /*808e0*/  LDL.LU R56, [R1+0x2c54] ;  /* 0x002c540001387983 */ /* 0x001f220000300800 */
[----:B------:R-:W-:Y:S02]  /*808f0*/  STL [R1+0x2c84], R20 ;  /* 0x002c841401007387 */ /* 0x000fe40000100800 */
[----:B------:R-:W-:-:S02]  /*80900*/  IMAD.X R40, R40, 0x1, R0, P5 ;  /* 0x0000000128287824 */ /* 0x000fc400028e0600 */
[----:B------:R-:W-:Y:S01]  /*80910*/  STL [R1+0x2c7c], R45 ;  /* 0x002c7c2d01007387 */ /* 0x000fe20000100800 */
[-C--:B------:R-:W-:Y:S01]  /*80920*/  IADD3 R36, P5, R36, R16.reuse, RZ ;  /* 0x0000001024247210 */ /* 0x080fe20007fbe0ff */
[----:B------:R-:W-:Y:S01]  /*80930*/  STL [R1+0x2c50], R44 ;  /* 0x002c502c01007387 */ /* 0x000fe20000100800 */
[----:B------:R-:W-:Y:S02]  /*80940*/  STL [R1+0x2c74], R41 ;  /* 0x002c742901007387 */ /* 0x000fe40000100800 */
[--C-:B------:R-:W-:Y:S02]  /*80950*/  IMAD.X R61, R61, 0x1, R0.reuse, P6 ;  /* 0x000000013d3d7824 */ /* 0x100fe400030e0600 */
[----:B------:R-:W-:Y:S01]  /*80960*/  STL [R1+0x2c48], R37 ;  /* 0x002c482501007387 */ /* 0x000fe20000100800 */
[----:B------:R-:W-:Y:S01]  /*80970*/  IADD3 R60, P6, R60, R16, RZ ;  /* 0x000000103c3c7210 */ /* 0x000fe20007fde0ff */
[----:B------:R-:W-:Y:S01]  /*80980*/  STL [R1+0x2c6c], R40 ;  /* 0x002c6c2801007387 */ /* 0x000fe20000100800 */
[----:B------:R-:W-:Y:S02]  /*80990*/  STL [R1+0x2c40], R36 ;  /* 0x002c402401007387 */ /* 0x000fe40000100800 */
[----:B------:R-:W-:-:S02]  /*809a0*/  IMAD.X R57, R57, 0x1, R0, P1 ;  /* 0x0000000139397824 */ /* 0x000fc400008e0600 */
[----:B------:R-:W2:Y:S01]  /*809b0*/  LDL.LU R4, [R1+0x2c28] ;  /* 0x002c280001047983 */ /* 0x000ea20000300800 */
[----:B------:R-:W-:Y:S01]  /*809c0*/  STL [R1+0x2c64], R61 ;  /* 0x002c643d01007387 */ /* 0x000fe20000100800 */
[----:B------:R-:W2:Y:S02]  /*809d0*/  LDL.LU R12, [R1+0x2c4c] ;  /* 0x002c4c00010c7983 */ /* 0x000ea40000300800 */
[----:B------:R-:W-:Y:S02]  /*809e0*/  STL [R1+0x2c38], R60 ;  /* 0x002c383c01007387 */ /* 0x000fe40000100800 */
[----:B------:R-:W2:Y:S01]  /*809f0*/  LDL.LU R46, [R1+0x2c20] ;  /* 0x002c2000012e7983 */ /* 0x000ea20000300800 */
[----:B------:R0:W-:Y:S01]  /*80a00*/  STL [R1+0x2c5c], R57 ;  /* 0x002c5c3901007387 */ /* 0x0001e20000100800 */
        /* <DEDUP_REMOVED lines=13> */
[----:B0-----:R-:W2:Y:S02]  /*80ae0*/  LDL.LU R57, [R1+0x2c00] ;  /* 0x002c000001397983 */ /* 0x001ea40000300800 */
[----:B------:R-:W2:Y:S01]  /*80af0*/  LDL.LU R21, [R1+0x2c0c] ;  /* 0x002c0c0001157983 */ /* 0x000ea20000300800 */
[----:B------:R-:W2:Y:S01]  /*80b00*/  LDL.LU R20, [R1+0x2bf8] ;  /* 0x002bf80001147983 */ /* 0x000ea20000300800 */
[----:B---3--:R-:W-:-:S05]  /*80b10*/  IADD3 R3, P1, R3, R16, RZ ;  /* 0x0000001003037210 */ /* 0x008fca0007f3e0ff */
[----:B------:R0:W-:Y:S04]  /*80b20*/  STL [R1+0x2c30], R3 ;  /* 0x002c300301007387 */ /* 0x0001e80000100800 */
[----:B0-----:R-:W3:Y:S01]  /*80b30*/  LDL.LU R3, [R1+0x2cbc] ;  /* 0x002cbc0001037983 */ /* 0x001ee20000300800 */
[----:B------:R-:W3:Y:S02]  /*80b40*/  LDL.LU R45, [R1+0x2bf0] ;  /* 0x002bf000012d7983 */ /* 0x000ee40000300800 */
[--C-:B----4-:R-:W-:Y:S02]  /*80b50*/  IMAD.X R56, R56, 0x1, R0.reuse, P2 ;  /* 0x0000000138387824 */ /* 0x110fe400010e0600 */
[----:B------:R-:W4:Y:S01]  /*80b60*/  LDL.LU R44, [R1+0x2cb4] ;  /* 0x002cb400012c7983 */ /* 0x000f220000300800 */
[----:B------:R-:W4:Y:S02]  /*80b70*/  LDL.LU R41, [R1+0x2be8] ;  /* 0x002be80001297983 */ /* 0x000f240000300800 */
[----:B------:R0:W-:Y:S02]  /*80b80*/  STL [R1+0x2c54], R56 ;  /* 0x002c543801007387 */ /* 0x0001e40000100800 */
[----:B------:R-:W4:Y:S02]  /*80b90*/  LDL.LU R37, [R1+0x2cac] ;  /* 0x002cac0001257983 */ /* 0x000f240000300800 */
[----:B------:R-:W4:Y:S01]  /*80ba0*/  LDL.LU R40, [R1+0x2be0] ;  /* 0x002be00001287983 */ /* 0x000f220000300800 */
[----:B------:R-:W4:Y:S01]  /*80bb0*/  LDL.LU R36, [R1+0x2c04] ;  /* 0x002c040001247983 */ /* 0x000f220000300800 */
[----:B------:R-:W4:Y:S02]  /*80bc0*/  LDL.LU R61, [R1+0x2bd8] ;  /* 0x002bd800013d7983 */ /* 0x000f240000300800 */
[----:B------:R-:W4:Y:S01]  /*80bd0*/  LDL.LU R60, [R1+0x2bfc] ;  /* 0x002bfc00013c7983 */ /* 0x000f220000300800 */
[----:B0-----:R-:W4:Y:S01]  /*80be0*/  LDL.LU R56, [R1+0x2bd0] ;  /* 0x002bd00001387983 */ /* 0x001f220000300800 */
[-C--:B--2---:R-:W-:Y:S01]  /*80bf0*/  IADD3 R4, P2, R4, R16.reuse, RZ ;  /* 0x0000001004047210 */ /* 0x084fe20007f5e0ff */
[--C-:B------:R-:W-:Y:S01]  /*80c00*/  IMAD.X R12, R12, 0x1, R0.reuse, P3 ;  /* 0x000000010c0c7824 */ /* 0x100fe200018e0600 */
[-C--:B------:R-:W-:Y:S01]  /*80c10*/  IADD3 R46, P3, R46, R16.reuse, RZ ;  /* 0x000000102e2e7210 */ /* 0x080fe20007f7e0ff */
[--C-:B------:R-:W-:Y:S01]  /*80c20*/  IMAD.X R47, R47, 0x1, R0.reuse, P4 ;  /* 0x000000012f2f7824 */ /* 0x100fe200020e0600 */
[----:B------:R-:W-:Y:S01]  /*80c30*/  IADD3 R52, P4, R52, R16, RZ ;  /* 0x0000001034347210 */ /* 0x000fe20007f9e0ff */
[----:B------:R-:W-:Y:S01]  /*80c40*/  STL [R1+0x2c28], R4 ;  /* 0x002c280401007387 */ /* 0x000fe20000100800 */
[----:B------:R-:W-:-:S02]  /*80c50*/  IMAD.X R53, R53, 0x1, R0, P5 ;  /* 0x0000000135357824 */ /* 0x000fc400028e0600 */
[----:B------:R-:W-:Y:S01]  /*80c60*/  STL [R1+0x2c4c], R12 ;  /* 0x002c4c0c01007387 */ /* 0x000fe20000100800 */
[-C--:B------:R-:W-:Y:S01]  /*80c70*/  IADD3 R54, P5, R54, R16.reuse, RZ ;  /* 0x0000001036367210 */ /* 0x080fe20007fbe0ff */
[----:B------:R-:W-:Y:S01]  /*80c80*/  STL [R1+0x2c20], R46 ;  /* 0x002c202e01007387 */ /* 0x000fe20000100800 */
[--C-:B------:R-:W-:Y:S02]  /*80c90*/  IMAD.X R55, R55, 0x1, R0.reuse, P6 ;  /* 0x0000000137377824 */ /* 0x100fe400030e0600 */
[----:B------:R-:W-:Y:S01]  /*80ca0*/  STL [R1+0x2c44], R47 ;  /* 0x002c442f01007387 */ /* 0x000fe20000100800 */
[-C--:B------:R-:W-:Y:S01]  /*80cb0*/  IADD3 R58, P6, R58, R16.reuse, RZ ;  /* 0x000000103a3a7210 */ /* 0x080fe20007fde0ff */
[----:B------:R-:W-:Y:S01]  /*80cc0*/  STL [R1+0x2c18], R52 ;  /* 0x002c183401007387 */ /* 0x000fe20000100800 */
[--C-:B------:R-:W-:Y:S02]  /*80cd0*/  IMAD.X R59, R59, 0x1, R0.reuse, P1 ;  /* 0x000000013b3b7824 */ /* 0x100fe400008e0600 */
[----:B------:R-:W-:Y:S01]  /*80ce0*/  STL [R1+0x2c3c], R53 ;  /* 0x002c3c3501007387 */ /* 0x000fe20000100800 */
[----:B------:R-:W-:Y:S01]  /*80cf0*/  IADD3 R17, P1, R17, R16, RZ ;  /* 0x0000001011117210 */ /* 0x000fe20007f3e0ff */
[----:B------:R-:W-:Y:S01]  /*80d00*/  STL [R1+0x2c10], R54 ;  /* 0x002c103601007387 */ /* 0x000fe20000100800 */
[----:B------:R-:W-:-:S02]  /*80d10*/  IMAD.X R33, R33, 0x1, R0, P2 ;  /* 0x0000000121217824 */ /* 0x000fc400010e0600 */
[----:B------:R-:W-:Y:S01]  /*80d20*/  STL [R1+0x2c34], R55 ;  /* 0x002c343701007387 */ /* 0x000fe20000100800 */
[-C--:B------:R-:W-:Y:S01]  /*80d30*/  IADD3 R32, P2, R32, R16.reuse, RZ ;  /* 0x0000001020207210 */ /* 0x080fe20007f5e0ff */
[----:B------:R-:W-:Y:S01]  /*80d40*/  STL [R1+0x2cc0], R58 ;  /* 0x002cc03a01007387 */ /* 0x000fe20000100800 */
[--C-:B------:R-:W-:Y:S02]  /*80d50*/  IMAD.X R49, R49, 0x1, R0.reuse, P3 ;  /* 0x0000000131317824 */ /* 0x100fe400018e0600 */
[--C-:B------:R-:W-:Y:S02]  /*80d60*/  IMAD.X R51, R51, 0x1, R0.reuse, P4 ;  /* 0x0000000133337824 */ /* 0x100fe400020e0600 */
[----:B------:R-:W-:Y:S01]  /*80d70*/  STL [R1+0x2c2c], R59 ;  /* 0x002c2c3b01007387 */ /* 0x000fe20000100800 */
[-C--:B------:R-:W-:Y:S01]  /*80d80*/  IADD3 R57, P4, R57, R16.reuse, RZ ;  /* 0x0000001039397210 */ /* 0x080fe20007f9e0ff */
[----:B------:R-:W-:Y:S01]  /*80d90*/  STL [R1+0x2cb8], R17 ;  /* 0x002cb81101007387 */ /* 0x000fe20000100800 */
[----:B------:R-:W-:Y:S01]  /*80da0*/  IADD3 R50, P3, R50, R16, RZ ;  /* 0x0000001032327210 */ /* 0x000fe20007f7e0ff */
[----:B------:R-:W-:Y:S02]  /*80db0*/  STL [R1+0x2c24], R33 ;  /* 0x002c242101007387 */ /* 0x000fe40000100800 */
[----:B------:R-:W-:Y:S01]  /*80dc0*/  STL [R1+0x2cb0], R32 ;  /* 0x002cb02001007387 */ /* 0x000fe20000100800 */
[----:B------:R-:W-:Y:S01]  /*80dd0*/  STL [R1+0x2c1c], R49 ;  /* 0x002c1c3101007387 */ /* 0x000fe20000100800 */
[----:B------:R0:W-:Y:S02]  /*80de0*/  STL [R1+0x2c00], R57 ;  /* 0x002c003901007387 */ /* 0x0001e40000100800 */
[----:B------:R-:W-:Y:S02]  /*80df0*/  STL [R1+0x2c08], R50 ;  /* 0x002c083201007387 */ /* 0x000fe40000100800 */
[--C-:B------:R-:W-:Y:S01]  /*80e00*/  IMAD.X R21, R21, 0x1, R0.reuse, P5 ;  /* 0x0000000115157824 */ /* 0x100fe200028e0600 */
[----:B0-----:R-:W2:Y:S01]  /*80e10*/  LDL.LU R57, [R1+0x2bf4] ;  /* 0x002bf40001397983 */ /* 0x001ea20000300800 */
[----:B------:R-:W-:Y:S02]  /*80e20*/  STL [R1+0x2c14], R51 ;  /* 0x002c143301007387 */ /* 0x000fe40000100800 */
[----:B---3--:R-:W-:-:S05]  /*80e30*/  IMAD.X R3, R3, 0x1, R0, P6 ;  /* 0x0000000103037824 */ /* 0x008fca00030e0600 */
[----:B------:R0:W-:Y:S01]  /*80e40*/  STL [R1+0x2cbc], R3 ;  /* 0x002cbc0301007387 */ /* 0x0001e20000100800 */
[----:B------:R-:W-:Y:S03]  /*80e50*/  STL [R1+0x2c0c], R21 ;  /* 0x002c0c1501007387 */ /* 0x000fe60000100800 */
[----:B0-----:R-:W3:Y:S01]  /*80e60*/  LDL.LU R3, [R1+0x2bc8] ;  /* 0x002bc80001037983 */ /* 0x001ee20000300800 */
[-C--:B------:R-:W-:Y:S02]  /*80e70*/  IADD3 R20, P5, R20, R16.reuse, RZ ;  /* 0x0000001014147210 */ /* 0x080fe40007fbe0ff */
[-C--:B------:R-:W-:Y:S01]  /*80e80*/  IADD3 R45, P6, R45, R16.reuse, RZ ;  /* 0x000000102d2d7210 */ /* 0x080fe20007fde0ff */
[--C-:B----4-:R-:W-:Y:S01]  /*80e90*/  IMAD.X R44, R44, 0x1, R0.reuse, P1 ;  /* 0x000000012c2c7824 */ /* 0x110fe200008e0600 */
[-C--:B------:R-:W-:Y:S01]  /*80ea0*/  IADD3 R41, P1, R41, R16.reuse, RZ ;  /* 0x0000001029297210 */ /* 0x080fe20007f3e0ff */
[--C-:B------:R-:W-:Y:S01]  /*80eb0*/  IMAD.X R37, R37, 0x1, R0.reuse, P2 ;  /* 0x0000000125257824 */ /* 0x100fe200010e0600 */
[----:B------:R-:W-:Y:S01]  /*80ec0*/  STL [R1+0x2bf8], R20 ;  /* 0x002bf81401007387 */ /* 0x000fe20000100800 */
[-C--:B------:R-:W-:Y:S01]  /*80ed0*/  IADD3 R40, P2, R40, R16.reuse, RZ ;  /* 0x0000001028287210 */ /* 0x080fe20007f5e0ff */
[----:B------:R-:W-:Y:S02]  /*80ee0*/  STL [R1+0x2bf0], R45 ;  /* 0x002bf02d01007387 */ /* 0x000fe40000100800 */
[--C-:B------:R-:W-:Y:S01]  /*80ef0*/  IMAD.X R36, R36, 0x1, R0.reuse, P3 ;  /* 0x0000000124247824 */ /* 0x100fe200018e0600 */
[----:B------:R-:W-:Y:S01]  /*80f00*/  STL [R1+0x2cb4], R44 ;  /* 0x002cb42c01007387 */ /* 0x000fe20000100800 */
[----:B------:R-:W-:Y:S01]  /*80f10*/  STL [R1+0x2be8], R41 ;  /* 0x002be82901007387 */ /* 0x000fe20000100800 */
[-C--:B------:R-:W-:Y:S01]  /*80f20*/  IADD3 R61, P3, R61, R16.reuse, RZ ;  /* 0x000000103d3d7210 */ /* 0x080fe20007f7e0ff */
[----:B------:R-:W-:Y:S02]  /*80f30*/  STL [R1+0x2cac], R37 ;  /* 0x002cac2501007387 */ /* 0x000fe40000100800 */
[--C-:B------:R-:W-:Y:S01]  /*80f40*/  IMAD.X R60, R60, 0x1, R0.reuse, P4 ;  /* 0x000000013c3c7824 */ /* 0x100fe200020e0600 */
[----:B------:R-:W-:Y:S01]  /*80f50*/  STL [R1+0x2be0], R40 ;  /* 0x002be02801007387 */ /* 0x000fe20000100800 */
[----:B------:R-:W-:Y:S01]  /*80f60*/  STL [R1+0x2c04], R36 ;  /* 0x002c042401007387 */ /* 0x000fe20000100800 */
[----:B------:R-:W-:Y:S01]  /*80f70*/  IADD3 R56, P4, R56, R16, RZ ;  /* 0x0000001038387210 */ /* 0x000fe20007f9e0ff */
[----:B------:R-:W4:Y:S01]  /*80f80*/  LDL.LU R4, [R1+0x2bec] ;  /* 0x002bec0001047983 */ /* 0x000f220000300800 */
[----:B------:R-:W-:Y:S01]  /*80f90*/  STL [R1+0x2bd8], R61 ;  /* 0x002bd83d01007387 */ /* 0x000fe20000100800 */
[----:B------:R-:W4:Y:S02]  /*80fa0*/  LDL.LU R12, [R1+0x2bc0] ;  /* 0x002bc000010c7983 */ /* 0x000f240000300800 */
[----:B------:R-:W-:Y:S02]  /*80fb0*/  STL [R1+0x2bfc], R60 ;  /* 0x002bfc3c01007387 */ /* 0x000fe40000100800 */
[----:B------:R-:W4:Y:S01]  /*80fc0*/  LDL.LU R46, [R1+0x2be4] ;  /* 0x002be400012e7983 */ /* 0x000f220000300800 */
[----:B------:R0:W-:Y:S01]  /*80fd0*/  STL [R1+0x2bd0], R56 ;  /* 0x002bd03801007387 */ /* 0x0001e20000100800 */
        /* <DEDUP_REMOVED lines=13> */
[----:B0-----:R-:W4:Y:S02]  /*810b0*/  LDL.LU R56, [R1+0x2bac] ;  /* 0x002bac0001387983 */ /* 0x001f240000300800 */
[----:B------:R-:W4:Y:S01]  /*810c0*/  LDL.LU R21, [R1+0x2b80] ;  /* 0x002b800001157983 */ /* 0x000f220000300800 */
[----:B------:R-:W4:Y:S01]  /*810d0*/  LDL.LU R20, [R1+0x2ba4] ;  /* 0x002ba40001147983 */ /* 0x000f220000300800 */
[----:B--2---:R-:W-:-:S05]  /*810e0*/  IMAD.X R57, R57, 0x1, R0, P5 ;  /* 0x0000000139397824 */ /* 0x004fca00028e0600 */
[----:B------:R0:W-:Y:S04]  /*810f0*/  STL [R1+0x2bf4], R57 ;  /* 0x002bf43901007387 */ /* 0x0001e80000100800 */
[----:B0-----:R-:W2:Y:S01]  /*81100*/  LDL.LU R57, [R1+0x2b78] ;  /* 0x002b780001397983 */ /* 0x001ea20000300800 */
[----:B------:R-:W2:Y:S02]  /*81110*/  LDL.LU R45, [R1+0x2b9c] ;  /* 0x002b9c00012d7983 */ /* 0x000ea40000300800 */
[----:B------:R-:W2:Y:S02]  /*81120*/  LDL.LU R44, [R1+0x2b70] ;  /* 0x002b7000012c7983 */ /* 0x000ea40000300800 */
[----:B------:R-:W2:Y:S01]  /*81130*/  LDL.LU R41, [R1+0x2b94] ;  /* 0x002b940001297983 */ /* 0x000ea20000300800 */
[----:B---3--:R-:W-:-:S05]  /*81140*/  IADD3 R3, P5, R3, R16, RZ ;  /* 0x0000001003037210 */ /* 0x008fca0007fbe0ff */
[----:B------:R0:W-:Y:S01]  /*81150*/  STL [R1+0x2bc8], R3 ;  /* 0x002bc80301007387 */ /* 0x0001e20000100800 */
[----:B------:R-:W3:Y:S02]  /*81160*/  LDL.LU R37, [R1+0x2b68] ;  /* 0x002b680001257983 */ /* 0x000ee40000300800 */
[----:B------:R-:W3:Y:S02]  /*81170*/  LDL.LU R40, [R1+0x2b8c] ;  /* 0x002b8c0001287983 */ /* 0x000ee40000300800 */
[----:B------:R-:W3:Y:S01]  /*81180*/  LDL.LU R36, [R1+0x2b60] ;  /* 0x002b600001247983 */ /* 0x000ee20000300800 */
[----:B------:R-:W3:Y:S01]  /*81190*/  LDL.LU R61, [R1+0x2b84] ;  /* 0x002b8400013d7983 */ /* 0x000ee20000300800 */
[----:B------:R-:W3:Y:S03]  /*811a0*/  LDL.LU R60, [R1+0x2b58] ;  /* 0x002b5800013c7983 */ /* 0x000ee60000300800 */
[----:B0-----:R-:W3:Y:S01]  /*811b0*/  LDL.LU R3, [R1+0x2b7c] ;  /* 0x002b7c0001037983 */ /* 0x001ee20000300800 */
[--C-:B----4-:R-:W-:Y:S01]  /*811c0*/  IMAD.X R4, R4, 0x1, R0.reuse, P6 ;  /* 0x0000000104047824 */ /* 0x110fe200030e0600 */
[-C--:B------:R-:W-:Y:S01]  /*811d0*/  IADD3 R12, P6, R12, R16.reuse, RZ ;  /* 0x000000100c0c7210 */ /* 0x080fe20007fde0ff */
[--C-:B------:R-:W-:Y:S01]  /*811e0*/  IMAD.X R46, R46, 0x1, R0.reuse, P1 ;  /* 0x000000012e2e7824 */ /* 0x100fe200008e0600 */
[-C--:B------:R-:W-:Y:S01]  /*811f0*/  IADD3 R47, P1, R47, R16.reuse, RZ ;  /* 0x000000102f2f7210 */ /* 0x080fe20007f3e0ff */
[--C-:B------:R-:W-:Y:S01]  /*81200*/  IMAD.X R52, R52, 0x1, R0.reuse, P2 ;  /* 0x0000000134347824 */ /* 0x100fe200010e0600 */
[----:B------:R-:W-:Y:S01]  /*81210*/  STL [R1+0x2bec], R4 ;  /* 0x002bec0401007387 */ /* 0x000fe20000100800 */
[-C--:B------:R-:W-:Y:S01]  /*81220*/  IADD3 R53, P2, R53, R16.reuse, RZ ;  /* 0x0000001035357210 */ /* 0x080fe20007f5e0ff */
[----:B------:R-:W-:Y:S02]  /*81230*/  STL [R1+0x2bc0], R12 ;  /* 0x002bc00c01007387 */ /* 0x000fe40000100800 */
        /* <DEDUP_REMOVED lines=24> */
[-C--:B------:R-:W-:Y:S01]  /*813c0*/  IADD3 R51, P1, R51, R16.reuse, RZ ;  /* 0x0000001033337210 */ /* 0x080fe20007f3e0ff */
[--C-:B------:R-:W-:Y:S01]  /*813d0*/  IMAD.X R20, R20, 0x1, R0.reuse, P3 ;  /* 0x0000000114147824 */ /* 0x100fe200018e0600 */
[-C--:B------:R-:W-:Y:S01]  /*813e0*/  IADD3 R21, P2, R21, R16.reuse, RZ ;  /* 0x0000001015157210 */ /* 0x080fe20007f5e0ff */
[----:B0-----:R-:W4:Y:S01]  /*813f0*/  LDL.LU R56, [R1+0x2b50] ;  /* 0x002b500001387983 */ /* 0x001f220000300800 */
[-C--:B--2---:R-:W-:Y:S01]  /*81400*/  IADD3 R57, P3, R57, R16.reuse, RZ ;  /* 0x0000001039397210 */ /* 0x084fe20007f7e0ff */
[----:B------:R-:W-:Y:S02]  /*81410*/  STL [R1+0x2b88], R51 ;  /* 0x002b883301007387 */ /* 0x000fe40000100800 */
[--C-:B------:R-:W-:Y:S01]  /*81420*/  IMAD.X R45, R45, 0x1, R0.reuse, P4 ;  /* 0x000000012d2d7824 */ /* 0x100fe200020e0600 */
[-C--:B------:R-:W-:Y:S01]  /*81430*/  IADD3 R44, P4, R44, R16.reuse, RZ ;  /* 0x000000102c2c7210 */ /* 0x080fe20007f9e0ff */
[--C-:B------:R-:W-:Y:S01]  /*81440*/  IMAD.X R41, R41, 0x1, R0.reuse, P5 ;  /* 0x0000000129297824 */ /* 0x100fe200028e0600 */
[----:B------:R0:W-:Y:S01]  /*81450*/  STL [R1+0x2b78], R57 ;  /* 0x002b783901007387 */ /* 0x0001e20000100800 */
[----:B------:R-:W-:Y:S03]  /*81460*/  STL [R1+0x2b80], R21 ;  /* 0x002b801501007387 */ /* 0x000fe60000100800 */
[----:B0-----:R-:W2:Y:S01]  /*81470*/  LDL.LU R57, [R1+0x2b74] ;  /* 0x002b740001397983 */ /* 0x001ea20000300800 */
[----:B------:R-:W-:Y:S02]  /*81480*/  STL [R1+0x2ba4], R20 ;  /* 0x002ba41401007387 */ /* 0x000fe40000100800 */
[----:B------:R-:W-:Y:S02]  /*81490*/  STL [R1+0x2b9c], R45 ;  /* 0x002b9c2d01007387 */ /* 0x000fe40000100800 */
[----:B------:R-:W-:Y:S01]  /*814a0*/  STL [R1+0x2b70], R44 ;  /* 0x002b702c01007387 */ /* 0x000fe20000100800 */
[----:B------:R-:W-:Y:S01]  /*814b0*/  STL [R1+0x2b94], R41 ;  /* 0x002b942901007387 */ /* 0x000fe20000100800 */
[-C--:B---3--:R-:W-:Y:S01]  /*814c0*/  IADD3 R37, P5, R37, R16.reuse, RZ ;  /* 0x0000001025257210 */ /* 0x088fe20007fbe0ff */
[--C-:B------:R-:W-:Y:S01]  /*814d0*/  IMAD.X R40, R40, 0x1, R0.reuse, P6 ;  /* 0x0000000128287824 */ /* 0x100fe200030e0600 */
[-C--:B------:R-:W-:Y:S01]  /*814e0*/  IADD3 R36, P6, R36, R16.reuse, RZ ;  /* 0x0000001024247210 */ /* 0x080fe20007fde0ff */
[--C-:B------:R-:W-:Y:S01]  /*814f0*/  IMAD.X R61, R61, 0x1, R0.reuse, P1 ;  /* 0x000000013d3d7824 */ /* 0x100fe200008e0600 */
[-C--:B------:R-:W-:Y:S01]  /*81500*/  IADD3 R60, P1, R60, R16.reuse, RZ ;  /* 0x000000103c3c7210 */ /* 0x080fe20007f3e0ff */
[----:B------:R-:W-:Y:S01]  /*81510*/  STL [R1+0x2b68], R37 ;  /* 0x002b682501007387 */ /* 0x000fe20000100800 */
[----:B------:R-:W-:Y:S02]  /*81520*/  STL [R1+0x2b8c], R40 ;  /* 0x002b8c2801007387 */ /* 0x000fe40000100800 */
[----:B------:R-:W-:Y:S02]  /*81530*/  STL [R1+0x2b60], R36 ;  /* 0x002b602401007387 */ /* 0x000fe40000100800 */
[----:B------:R-:W3:Y:S02]  /*81540*/  LDL.LU R4, [R1+0x2b48] ;  /* 0x002b480001047983 */ /* 0x000ee40000300800 */
[----:B------:R-:W-:Y:S01]  /*81550*/  IMAD.X R3, R3, 0x1, R0, P2 ;  /* 0x0000000103037824 */ /* 0x000fe200010e0600 */
[----:B------:R-:W-:Y:S01]  /*81560*/  STL [R1+0x2b84], R61 ;  /* 0x002b843d01007387 */ /* 0x000fe20000100800 */
[----:B------:R-:W3:Y:S02]  /*81570*/  LDL.LU R12, [R1+0x2b6c] ;  /* 0x002b6c00010c7983 */ /* 0x000ee40000300800 */
[----:B------:R-:W-:Y:S02]  /*81580*/  STL [R1+0x2b58], R60 ;  /* 0x002b583c01007387 */ /* 0x000fe40000100800 */
[----:B------:R-:W3:Y:S01]  /*81590*/  LDL.LU R46, [R1+0x2b40] ;  /* 0x002b4000012e7983 */ /* 0x000ee20000300800 */
[----:B------:R0:W-:Y:S01]  /*815a0*/  STL [R1+0x2b7c], R3 ;  /* 0x002b7c0301007387 */ /* 0x0001e20000100800 */
        /* <DEDUP_REMOVED lines=13> */
[----:B0-----:R-:W3:Y:S02]  /*81680*/  LDL.LU R3, [R1+0x2b08] ;  /* 0x002b080001037983 */ /* 0x001ee40000300800 */
[----:B------:R-:W3:Y:S01]  /*81690*/  LDL.LU R21, [R1+0x2b2c] ;  /* 0x002b2c0001157983 */ /* 0x000ee20000300800 */
[----:B------:R-:W3:Y:S01]  /*816a0*/  LDL.LU R20, [R1+0x2b00] ;  /* 0x002b000001147983 */ /* 0x000ee20000300800 */
[----:B----4-:R-:W-:-:S05]  /*816b0*/  IADD3 R56, P2, R56, R16, RZ ;  /* 0x0000001038387210 */ /* 0x010fca0007f5e0ff */
[----:B------:R0:W-:Y:S04]  /*816c0*/  STL [R1+0x2b50], R56 ;  /* 0x002b503801007387 */ /* 0x0001e80000100800 */
[----:B0-----:R-:W4:Y:S01]  /*816d0*/  LDL.LU R56, [R1+0x2b24] ;  /* 0x002b240001387983 */ /* 0x001f220000300800 */
[--C-:B--2---:R-:W-:Y:S02]  /*816e0*/  IMAD.X R57, R57, 0x1, R0.reuse, P3 ;  /* 0x0000000139397824 */ /* 0x104fe400018e0600 */
[----:B------:R-:W2:Y:S02]  /*816f0*/  LDL.LU R45, [R1+0x2af8] ;  /* 0x002af800012d7983 */ /* 0x000ea40000300800 */
[----:B------:R-:W2:Y:S01]  /*81700*/  LDL.LU R44, [R1+0x2b1c] ;  /* 0x002b1c00012c7983 */ /* 0x000ea20000300800 */
[----:B------:R-:W2:Y:S01]  /*81710*/  LDL.LU R41, [R1+0x2af0] ;  /* 0x002af00001297983 */ /* 0x000ea20000300800 */
[----:B------:R0:W-:Y:S02]  /*81720*/  STL [R1+0x2b74], R57 ;  /* 0x002b743901007387 */ /* 0x0001e40000100800 */
[----:B------:R-:W2:Y:S02]  /*81730*/  LDL.LU R37, [R1+0x2b14] ;  /* 0x002b140001257983 */ /* 0x000ea40000300800 */
[----:B------:R-:W2:Y:S01]  /*81740*/  LDL.LU R40, [R1+0x2ae8] ;  /* 0x002ae80001287983 */ /* 0x000ea20000300800 */
[----:B------:R-:W2:Y:S01]  /*81750*/  LDL.LU R36, [R1+0x2b0c] ;  /* 0x002b0c0001247983 */ /* 0x000ea20000300800 */
[----:B------:R-:W2:Y:S02]  /*81760*/  LDL.LU R61, [R1+0x2ae0] ;  /* 0x002ae000013d7983 */ /* 0x000ea40000300800 */
[----:B------:R-:W2:Y:S01]  /*81770*/  LDL.LU R60, [R1+0x2b04] ;  /* 0x002b0400013c7983 */ /* 0x000ea20000300800 */
[----:B0-----:R-:W2:Y:S01]  /*81780*/  LDL.LU R57, [R1+0x2ad8] ;  /* 0x002ad80001397983 */ /* 0x001ea20000300800 */
[-C--:B---3--:R-:W-:Y:S01]  /*81790*/  IADD3 R4, P3, R4, R16.reuse, RZ ;  /* 0x0000001004047210 */ /* 0x088fe20007f7e0ff */
        /* <DEDUP_REMOVED lines=31> */
[----:B------:R-:W-:Y:S01]  /*81990*/  STL [R1+0x2b10], R50 ;  /* 0x002b103201007387 */ /* 0x000fe20000100800 */
[----:B0-----:R-:W3:Y:S01]  /*819a0*/  LDL.LU R3, [R1+0x2afc] ;  /* 0x002afc0001037983 */ /* 0x001ee20000300800 */
[----:B------:R-:W-:-:S02]  /*819b0*/  IMAD.X R21, R21, 0x1, R0, P6 ;  /* 0x0000000115157824 */ /* 0x000fc400030e0600 */
[----:B------:R-:W-:Y:S01]  /*819c0*/  STL [R1+0x2b34], R51 ;  /* 0x002b343301007387 */ /* 0x000fe20000100800 */
[----:B------:R-:W-:Y:S01]  /*819d0*/  IADD3 R20, P6, R20, R16, RZ ;  /* 0x0000001014147210 */ /* 0x000fe20007fde0ff */
[----:B----4-:R-:W-:-:S05]  /*819e0*/  IMAD.X R56, R56, 0x1, R0, P1 ;  /* 0x0000000138387824 */ /* 0x010fca00008e0600 */
[----:B------:R0:W-:Y:S01]  /*819f0*/  STL [R1+0x2b24], R56 ;  /* 0x002b243801007387 */ /* 0x0001e20000100800 */
[----:B------:R-:W-:Y:S01]  /*81a00*/  STL [R1+0x2b2c], R21 ;  /* 0x002b2c1501007387 */ /* 0x000fe20000100800 */
[-C--:B--2---:R-:W-:Y:S01]  /*81a10*/  IADD3 R45, P1, R45, R16.reuse, RZ ;  /* 0x000000102d2d7210 */ /* 0x084fe20007f3e0ff */
[--C-:B------:R-:W-:Y:S01]  /*81a20*/  IMAD.X R44, R44, 0x1, R0.reuse, P2 ;  /* 0x000000012c2c7824 */ /* 0x100fe200010e0600 */
[-C--:B------:R-:W-:Y:S01]  /*81a30*/  IADD3 R41, P2, R41, R16.reuse, RZ ;  /* 0x0000001029297210 */ /* 0x080fe20007f5e0ff */
[--C-:B------:R-:W-:Y:S01]  /*81a40*/  IMAD.X R37, R37, 0x1, R0.reuse, P3 ;  /* 0x0000000125257824 */ /* 0x100fe200018e0600 */
[----:B0-----:R-:W2:Y:S01]  /*81a50*/  LDL.LU R56, [R1+0x2ad0] ;  /* 0x002ad00001387983 */ /* 0x001ea20000300800 */
        /* <DEDUP_REMOVED lines=34> */
[----:B---3--:R-:W-:-:S05]  /*81c80*/  IMAD.X R3, R3, 0x1, R0, P6 ;  /* 0x0000000103037824 */ /* 0x008fca00030e0600 */
[----:B------:R0:W-:Y:S04]  /*81c90*/  STL [R1+0x2afc], R3 ;  /* 0x002afc0301007387 */ /* 0x0001e80000100800 */
[----:B0-----:R-:W3:Y:S01]  /*81ca0*/  LDL.LU R3, [R1+0x2a80] ;  /* 0x002a800001037983 */ /* 0x001ee20000300800 */
[----:B------:R-:W3:Y:S02]  /*81cb0*/  LDL.LU R45, [R1+0x2aa4] ;  /* 0x002aa400012d7983 */ /* 0x000ee40000300800 */
[----:B------:R-:W3:Y:S02]  /*81cc0*/  LDL.LU R44, [R1+0x2a78] ;  /* 0x002a7800012c7983 */ /* 0x000ee40000300800 */
[----:B------:R-:W3:Y:S01]  /*81cd0*/  LDL.LU R41, [R1+0x2a9c] ;  /* 0x002a9c0001297983 */ /* 0x000ee20000300800 */
[----:B--2---:R-:W-:-:S05]  /*81ce0*/  IADD3 R56, P6, R56, R16, RZ ;  /* 0x0000001038387210 */ /* 0x004fca0007fde0ff */
[----:B------:R0:W-:Y:S01]  /*81cf0*/  STL [R1+0x2ad0], R56 ;  /* 0x002ad03801007387 */ /* 0x0001e20000100800 */
[----:B------:R-:W2:Y:S02]  /*81d00*/  LDL.LU R37, [R1+0x2a70] ;  /* 0x002a700001257983 */ /* 0x000ea40000300800 */
[----:B------:R-:W2:Y:S02]  /*81d10*/  LDL.LU R40, [R1+0x2a94] ;  /* 0x002a940001287983 */ /* 0x000ea40000300800 */
[----:B------:R-:W2:Y:S01]  /*81d20*/  LDL.LU R36, [R1+0x2a68] ;  /* 0x002a680001247983 */ /* 0x000ea20000300800 */
[----:B------:R-:W2:Y:S01]  /*81d30*/  LDL.LU R61, [R1+0x2a8c] ;  /* 0x002a8c00013d7983 */ /* 0x000ea20000300800 */
[----:B------:R-:W2:Y:S03]  /*81d40*/  LDL.LU R60, [R1+0x2a60] ;  /* 0x002a6000013c7983 */ /* 0x000ea60000300800 */
[----:B0-----:R-:W2:Y:S01]  /*81d50*/  LDL.LU R56, [R1+0x2a84] ;  /* 0x002a840001387983 */ /* 0x001ea20000300800 */
        /* <DEDUP_REMOVED lines=30> */
[----:B------:R0:W-:Y:S01]  /*81f40*/  STL [R1+0x2ab4], R57 ;  /* 0x002ab43901007387 */ /* 0x0001e20000100800 */
[-C--:B------:R-:W-:Y:S01]  /*81f50*/  IADD3 R51, P2, R51, R16.reuse, RZ ;  /* 0x0000001033337210 */ /* 0x080fe20007f5e0ff */
[----:B------:R-:W-:Y:S02]  /*81f60*/  STL [R1+0x2abc], R50 ;  /* 0x002abc3201007387 */ /* 0x000fe40000100800 */
[----:B------:R-:W-:Y:S01]  /*81f70*/  IMAD.X R20, R20, 0x1, R0, P4 ;  /* 0x0000000114147824 */ /* 0x000fe200020e0600 */
[-C--:B------:R-:W-:Y:S01]  /*81f80*/  IADD3 R21, P3, R21, R16.reuse, RZ ;  /* 0x0000001015157210 */ /* 0x080fe20007f7e0ff */
[----:B0-----:R-:W4:Y:S01]  /*81f90*/  LDL.LU R57, [R1+0x2a58] ;  /* 0x002a580001397983 */ /* 0x001f220000300800 */
[----:B------:R-:W-:Y:S01]  /*81fa0*/  STL [R1+0x2a90], R51 ;  /* 0x002a903301007387 */ /* 0x000fe20000100800 */
[----:B---3--:R-:W-:-:S05]  /*81fb0*/  IADD3 R3, P4, R3, R16, RZ ;  /* 0x0000001003037210 */ /* 0x008fca0007f9e0ff */
[----:B------:R0:W-:Y:S01]  /*81fc0*/  STL [R1+0x2a80], R3 ;  /* 0x002a800301007387 */ /* 0x0001e20000100800 */
[----:B------:R-:W-:Y:S03]  /*81fd0*/  STL [R1+0x2a88], R21 ;  /* 0x002a881501007387 */ /* 0x000fe60000100800 */
[----:B0-----:R-:W3:Y:S01]  /*81fe0*/  LDL.LU R3, [R1+0x2a7c] ;  /* 0x002a7c0001037983 */ /* 0x001ee20000300800 */
[--C-:B------:R-:W-:Y:S01]  /*81ff0*/  IMAD.X R45, R45, 0x1, R0.reuse, P5 ;  /* 0x000000012d2d7824 */ /* 0x100fe200028e0600 */
[-C--:B------:R-:W-:Y:S01]  /*82000*/  IADD3 R44, P5, R44, R16.reuse, RZ ;  /* 0x000000102c2c7210 */ /* 0x080fe20007fbe0ff */
[--C-:B------:R-:W-:Y:S01]  /*82010*/  IMAD.X R41, R41, 0x1, R0.reuse, P6 ;  /* 0x0000000129297824 */ /* 0x100fe200030e0600 */
[----:B------:R-:W-:Y:S02]  /*82020*/  STL [R1+0x2aac], R20 ;  /* 0x002aac1401007387 */ /* 0x000fe40000100800 */
[----:B------:R-:W-:Y:S01]  /*82030*/  STL [R1+0x2aa4], R45 ;  /* 0x002aa42d01007387 */ /* 0x000fe20000100800 */
[-C--:B--2---:R-:W-:Y:S01]  /*82040*/  IADD3 R37, P6, R37, R16.reuse, RZ ;  /* 0x0000001025257210 */ /* 0x084fe20007fde0ff */
[--C-:B------:R-:W-:Y:S01]  /*82050*/  IMAD.X R40, R40, 0x1, R0.reuse, P1 ;  /* 0x0000000128287824 */ /* 0x100fe200008e0600 */
[----:B------:R-:W-:Y:S01]  /*82060*/  IADD3 R36, P1, R36, R16, RZ ;  /* 0x0000001024247210 */ /* 0x000fe20007f3e0ff */
[----:B------:R-:W-:Y:S01]  /*82070*/  STL [R1+0x2a78], R44 ;  /* 0x002a782c01007387 */ /* 0x000fe20000100800 */
[----:B------:R-:W-:Y:S02]  /*82080*/  STL [R1+0x2a9c], R41 ;  /* 0x002a9c2901007387 */ /* 0x000fe40000100800 */
[----:B------:R-:W-:-:S02]  /*82090*/  IMAD.X R61, R61, 0x1, R0, P2 ;  /* 0x000000013d3d7824 */ /* 0x000fc400010e0600 */
[----:B------:R-:W-:Y:S01]  /*820a0*/  STL [R1+0x2a70], R37 ;  /* 0x002a702501007387 */ /* 0x000fe20000100800 */
[-C--:B------:R-:W-:Y:S01]  /*820b0*/  IADD3 R60, P2, R60, R16.reuse, RZ ;  /* 0x000000103c3c7210 */ /* 0x080fe20007f5e0ff */
[----:B------:R-:W-:Y:S01]  /*820c0*/  STL [R1+0x2a94], R40 ;  /* 0x002a942801007387 */ /* 0x000fe20000100800 */
[----:B------:R-:W-:Y:S02]  /*820d0*/  STL [R1+0x2a68], R36 ;  /* 0x002a682401007387 */ /* 0x000fe40000100800 */
[----:B------:R-:W-:Y:S02]  /*820e0*/  IMAD.X R56, R56, 0x1, R0, P3 ;  /* 0x0000000138387824 */ /* 0x000fe400018e0600 */
        /* <DEDUP_REMOVED lines=22> */
[----:B----4-:R-:W-:-:S05]  /*82250*/  IADD3 R57, P3, R57, R16, RZ ;  /* 0x0000001039397210 */ /* 0x010fca0007f7e0ff */
[----:B------:R0:W-:Y:S04]  /*82260*/  STL [R1+0x2a58], R57 ;  /* 0x002a583901007387 */ /* 0x0001e80000100800 */
[----:B0-----:R-:W4:Y:S01]  /*82270*/  LDL.LU R57, [R1+0x2a2c] ;  /* 0x002a2c0001397983 */ /* 0x001f220000300800 */
[----:B------:R-:W4:Y:S02]  /*82280*/  LDL.LU R45, [R1+0x2a00] ;  /* 0x002a0000012d7983 */ /* 0x000f240000300800 */
[----:B------:R-:W4:Y:S02]  /*82290*/  LDL.LU R44, [R1+0x2a24] ;  /* 0x002a2400012c7983 */ /* 0x000f240000300800 */
[----:B------:R-:W4:Y:S02]  /*822a0*/  LDL.LU R41, [R1+0x29f8] ;  /* 0x0029f80001297983 */ /* 0x000f240000300800 */
[----:B---3--:R-:W-:-:S05]  /*822b0*/  IMAD.X R3, R3, 0x1, R0, P4 ;  /* 0x0000000103037824 */ /* 0x008fca00020e0600 */
[----:B------:R0:W-:Y:S01]  /*822c0*/  STL [R1+0x2a7c], R3 ;  /* 0x002a7c0301007387 */ /* 0x0001e20000100800 */
[----:B------:R-:W3:Y:S02]  /*822d0*/  LDL.LU R37, [R1+0x2a1c] ;  /* 0x002a1c0001257983 */ /* 0x000ee40000300800 */
[----:B------:R-:W3:Y:S02]  /*822e0*/  LDL.LU R40, [R1+0x29f0] ;  /* 0x0029f00001287983 */ /* 0x000ee40000300800 */
[----:B------:R-:W3:Y:S01]  /*822f0*/  LDL.LU R36, [R1+0x2a14] ;  /* 0x002a140001247983 */ /* 0x000ee20000300800 */
[----:B------:R-:W3:Y:S01]  /*82300*/  LDL.LU R61, [R1+0x29e8] ;  /* 0x0029e800013d7983 */ /* 0x000ee20000300800 */
[----:B------:R-:W3:Y:S03]  /*82310*/  LDL.LU R60, [R1+0x2a0c] ;  /* 0x002a0c00013c7983 */ /* 0x000ee60000300800 */
[----:B0-----:R-:W3:Y:S01]  /*82320*/  LDL.LU R3, [R1+0x29e0] ;  /* 0x0029e00001037983 */ /* 0x001ee20000300800 */
        /* <DEDUP_REMOVED lines=27> */
[-C--:B------:R-:W-:Y:S01]  /*824e0*/  IADD3 R50, P5, R50, R16.reuse, RZ ;  /* 0x0000001032327210 */ /* 0x080fe20007fbe0ff */
[----:B------:R-:W-:Y:S02]  /*824f0*/  STL [R1+0x2a4c], R33 ;  /* 0x002a4c2101007387 */ /* 0x000fe40000100800 */
[----:B------:R-:W-:Y:S01]  /*82500*/  STL [R1+0x2a20], R32 ;  /* 0x002a202001007387 */ /* 0x000fe20000100800 */
[----:B------:R-:W-:Y:S01]  /*82510*/  STL [R1+0x2a44], R49 ;  /* 0x002a443101007387 */ /* 0x000fe20000100800 */
[----:B------:R0:W-:Y:S02]  /*82520*/  STL [R1+0x2a10], R56 ;  /* 0x002a103801007387 */ /* 0x0001e40000100800 */
[----:B------:R-:W-:Y:S02]  /*82530*/  STL [R1+0x2a18], R50 ;  /* 0x002a183201007387 */ /* 0x000fe40000100800 */
[--C-:B------:R-:W-:Y:S01]  /*82540*/  IMAD.X R21, R21, 0x1, R0.reuse, P1 ;  /* 0x0000000115157824 */ /* 0x100fe200008e0600 */
[----:B0-----:R-:W2:Y:S01]  /*82550*/  LDL.LU R56, [R1+0x2a04] ;  /* 0x002a040001387983 */ /* 0x001ea20000300800 */
[-C--:B------:R-:W-:Y:S01]  /*82560*/  IADD3 R20, P1, R20, R16.reuse, RZ ;  /* 0x0000001014147210 */ /* 0x080fe20007f3e0ff */
[----:B------:R-:W-:Y:S02]  /*82570*/  STL [R1+0x2a3c], R51 ;  /* 0x002a3c3301007387 */ /* 0x000fe40000100800 */
[--C-:B----4-:R-:W-:Y:S01]  /*82580*/  IMAD.X R57, R57, 0x1, R0.reuse, P2 ;  /* 0x0000000139397824 */ /* 0x110fe200010e0600 */
[-C--:B------:R-:W-:Y:S01]  /*82590*/  IADD3 R45, P2, R45, R16.reuse, RZ ;  /* 0x000000102d2d7210 */ /* 0x080fe20007f5e0ff */
[----:B------:R-:W-:Y:S01]  /*825a0*/  IMAD.X R44, R44, 0x1, R0, P3 ;  /* 0x000000012c2c7824 */ /* 0x000fe200018e0600 */
[----:B------:R-:W-:-:S02]  /*825b0*/  IADD3 R41, P3, R41, R16, RZ ;  /* 0x0000001029297210 */ /* 0x000fc40007f7e0ff */
[----:B------:R0:W-:Y:S01]  /*825c0*/  STL [R1+0x2a2c], R57 ;  /* 0x002a2c3901007387 */ /* 0x0001e20000100800 */
[----:B------:R-:W-:Y:S03]  /*825d0*/  STL [R1+0x2a34], R21 ;  /* 0x002a341501007387 */ /* 0x000fe60000100800 */
[----:B0-----:R-:W4:Y:S01]  /*825e0*/  LDL.LU R57, [R1+0x29d8] ;  /* 0x0029d80001397983 */ /* 0x001f220000300800 */
[----:B------:R-:W-:Y:S02]  /*825f0*/  STL [R1+0x2a08], R20 ;  /* 0x002a081401007387 */ /* 0x000fe40000100800 */
[----:B------:R-:W-:Y:S02]  /*82600*/  STL [R1+0x2a00], R45 ;  /* 0x002a002d01007387 */ /* 0x000fe40000100800 */
[----:B------:R-:W-:Y:S01]  /*82610*/  STL [R1+0x2a24], R44 ;  /* 0x002a242c01007387 */ /* 0x000fe20000100800 */
[----:B------:R-:W-:Y:S01]  /*82620*/  STL [R1+0x29f8], R41 ;  /* 0x0029f82901007387 */ /* 0x000fe20000100800 */
[--C-:B---3--:R-:W-:Y:S01]  /*82630*/  IMAD.X R37, R37, 0x1, R0.reuse, P4 ;  /* 0x0000000125257824 */ /* 0x108fe200020e0600 */
[-C--:B------:R-:W-:Y:S01]  /*82640*/  IADD3 R40, P4, R40, R16.reuse, RZ ;  /* 0x0000001028287210 */ /* 0x080fe20007f9e0ff */
[--C-:B------:R-:W-:Y:S01]  /*82650*/  IMAD.X R36, R36, 0x1, R0.reuse, P5 ;  /* 0x0000000124247824 */ /* 0x100fe200028e0600 */
[-C--:B------:R-:W-:Y:S01]  /*82660*/  IADD3 R61, P5, R61, R16.reuse, RZ ;  /* 0x000000103d3d7210 */ /* 0x080fe20007fbe0ff */
[--C-:B------:R-:W-:Y:S01]  /*82670*/  IMAD.X R60, R60, 0x1, R0.reuse, P6 ;  /* 0x000000013c3c7824 */ /* 0x100fe200030e0600 */
[----:B------:R-:W-:Y:S01]  /*82680*/  STL [R1+0x2a1c], R37 ;  /* 0x002a1c2501007387 */ /* 0x000fe20000100800 */
[----:B------:R-:W-:Y:S02]  /*82690*/  STL [R1+0x29f0], R40 ;  /* 0x0029f02801007387 */ /* 0x000fe40000100800 */
[----:B------:R-:W-:Y:S02]  /*826a0*/  STL [R1+0x2a14], R36 ;  /* 0x002a142401007387 */ /* 0x000fe40000100800 */
[----:B------:R-:W3:Y:S01]  /*826b0*/  LDL.LU R4, [R1+0x29fc] ;  /* 0x0029fc0001047983 */ /* 0x000ee20000300800 */
[----:B------:R-:W-:Y:S01]  /*826c0*/  IADD3 R3, P6, R3, R16, RZ ;  /* 0x0000001003037210 */ /* 0x000fe20007fde0ff */
        /* <DEDUP_REMOVED lines=21> */
[----:B--2---:R-:W-:-:S05]  /*82820*/  IMAD.X R56, R56, 0x1, R0, P1 ;  /* 0x0000000138387824 */ /* 0x004fca00008e0600 */
[----:B------:R0:W-:Y:S04]  /*82830*/  STL [R1+0x2a04], R56 ;  /* 0x002a043801007387 */ /* 0x0001e80000100800 */
[----:B0-----:R-:W2:Y:S01]  /*82840*/  LDL.LU R56, [R1+0x2988] ;  /* 0x0029880001387983 */ /* 0x001ea20000300800 */
[----:B------:R-:W2:Y:S02]  /*82850*/  LDL.LU R45, [R1+0x29ac] ;  /* 0x0029ac00012d7983 */ /* 0x000ea40000300800 */
[----:B------:R-:W2:Y:S02]  /*82860*/  LDL.LU R44, [R1+0x2980] ;  /* 0x00298000012c7983 */ /* 0x000ea40000300800 */
[----:B------:R-:W2:Y:S01]  /*82870*/  LDL.LU R41, [R1+0x29a4] ;  /* 0x0029a40001297983 */ /* 0x000ea20000300800 */
[----:B----4-:R-:W-:-:S05]  /*82880*/  IADD3 R57, P1, R57, R16, RZ ;  /* 0x0000001039397210 */ /* 0x010fca0007f3e0ff */
[----:B------:R0:W-:Y:S01]  /*82890*/  STL [R1+0x29d8], R57 ;  /* 0x0029d83901007387 */ /* 0x0001e20000100800 */
[----:B------:R-:W4:Y:S02]  /*828a0*/  LDL.LU R37, [R1+0x2978] ;  /* 0x0029780001257983 */ /* 0x000f240000300800 */
[----:B------:R-:W4:Y:S02]  /*828b0*/  LDL.LU R40, [R1+0x299c] ;  /* 0x00299c0001287983 */ /* 0x000f240000300800 */
[----:B------:R-:W4:Y:S01]  /*828c0*/  LDL.LU R36, [R1+0x2970] ;  /* 0x0029700001247983 */ /* 0x000f220000300800 */
[----:B------:R-:W4:Y:S01]  /*828d0*/  LDL.LU R61, [R1+0x2994] ;  /* 0x00299400013d7983 */ /* 0x000f220000300800 */
[----:B------:R-:W4:Y:S03]  /*828e0*/  LDL.LU R60, [R1+0x2968] ;  /* 0x00296800013c7983 */ /* 0x000f260000300800 */
[----:B0-----:R-:W4:Y:S01]  /*828f0*/  LDL.LU R57, [R1+0x298c] ;  /* 0x00298c0001397983 */ /* 0x001f220000300800 */
[--C-:B---3--:R-:W-:Y:S01]  /*82900*/  IMAD.X R4, R4, 0x1, R0.reuse, P2 ;  /* 0x0000000104047824 */ /* 0x108fe200010e0600 */
        /* <DEDUP_REMOVED lines=34> */
[----:B------:R-:W-:-:S03]  /*82b30*/  IADD3 R21, P4, R21, R16, RZ ;  /* 0x0000001015157210 */ /* 0x000fc60007f9e0ff */
[----:B------:R-:W-:Y:S01]  /*82b40*/  STL [R1+0x2998], R51 ;  /* 0x0029983301007387 */ /* 0x000fe20000100800 */
[----:B--2---:R-:W-:Y:S01]  /*82b50*/  IADD3 R56, P5, R56, R16, RZ ;  /* 0x0000001038387210 */ /* 0x004fe20007fbe0ff */
[----:B------:R-:W-:-:S04]  /*82b60*/  IMAD.X R45, R45, 0x1, R0, P6 ;  /* 0x000000012d2d7824 */ /* 0x000fc800030e0600 */
[----:B------:R0:W-:Y:S01]  /*82b70*/  STL [R1+0x2988], R56 ;  /* 0x0029883801007387 */ /* 0x0001e20000100800 */
[----:B------:R-:W-:Y:S01]  /*82b80*/  STL [R1+0x2990], R21 ;  /* 0x0029901501007387 */ /* 0x000fe20000100800 */
[-C--:B------:R-:W-:Y:S01]  /*82b90*/  IADD3 R44, P6, R44, R16.reuse, RZ ;  /* 0x000000102c2c7210 */ /* 0x080fe20007fde0ff */
[----:B------:R-:W-:Y:S01]  /*82ba0*/  IMAD.X R41, R41, 0x1, R0, P1 ;  /* 0x0000000129297824 */ /* 0x000fe200008e0600 */
[----:B0-----:R-:W2:Y:S01]  /*82bb0*/  LDL.LU R56, [R1+0x2984] ;  /* 0x0029840001387983 */ /* 0x001ea20000300800 */
[----:B----4-:R-:W-:-:S03]  /*82bc0*/  IADD3 R37, P1, R37, R16, RZ ;  /* 0x0000001025257210 */ /* 0x010fc60007f3e0ff */
[----:B------:R-:W-:Y:S01]  /*82bd0*/  STL [R1+0x29b4], R20 ;  /* 0x0029b41401007387 */ /* 0x000fe20000100800 */
[----:B------:R-:W-:-:S03]  /*82be0*/  IMAD.X R40, R40, 0x1, R0, P2 ;  /* 0x0000000128287824 */ /* 0x000fc600010e0600 */
[----:B------:R-:W-:Y:S01]  /*82bf0*/  STL [R1+0x29ac], R45 ;  /* 0x0029ac2d01007387 */ /* 0x000fe20000100800 */
[-C--:B------:R-:W-:Y:S01]  /*82c00*/  IADD3 R36, P2, R36, R16.reuse, RZ ;  /* 0x0000001024247210 */ /* 0x080fe20007f5e0ff */
[----:B------:R-:W-:Y:S02]  /*82c10*/  STL [R1+0x2980], R44 ;  /* 0x0029802c01007387 */ /* 0x000fe40000100800 */
[----:B------:R-:W-:Y:S02]  /*82c20*/  STL [R1+0x29a4], R41 ;  /* 0x0029a42901007387 */ /* 0x000fe40000100800 */
[--C-:B------:R-:W-:Y:S01]  /*82c30*/  IMAD.X R61, R61, 0x1, R0.reuse, P3 ;  /* 0x000000013d3d7824 */ /* 0x100fe200018e0600 */
[----:B------:R-:W-:Y:S01]  /*82c40*/  STL [R1+0x2978], R37 ;  /* 0x0029782501007387 */ /* 0x000fe20000100800 */
[-C--:B------:R-:W-:Y:S01]  /*82c50*/  IADD3 R60, P3, R60, R16.reuse, RZ ;  /* 0x000000103c3c7210 */ /* 0x080fe20007f7e0ff */
[----:B------:R-:W-:Y:S02]  /*82c60*/  STL [R1+0x299c], R40 ;  /* 0x00299c2801007387 */ /* 0x000fe40000100800 */
[----:B------:R-:W-:Y:S02]  /*82c70*/  STL [R1+0x2970], R36 ;  /* 0x0029702401007387 */ /* 0x000fe40000100800 */
[----:B------:R-:W-:Y:S01]  /*82c80*/  IMAD.X R57, R57, 0x1, R0, P4 ;  /* 0x0000000139397824 */ /* 0x000fe200020e0600 */
[----:B------:R-:W4:Y:S01]  /*82c90*/  LDL.LU R4, [R1+0x2958] ;  /* 0x0029580001047983 */ /* 0x000f220000300800 */
[----:B------:R-:W-:Y:S02]  /*82ca0*/  STL [R1+0x2994], R61 ;  /* 0x0029943d01007387 */ /* 0x000fe40000100800 */
[----:B------:R-:W4:Y:S02]  /*82cb0*/  LDL.LU R12, [R1+0x297c] ;  /* 0x00297c00010c7983 */ /* 0x000f240000300800 */
[----:B------:R-:W-:Y:S01]  /*82cc0*/  STL [R1+0x2968], R60 ;  /* 0x0029683c01007387 */ /* 0x000fe20000100800 */
[----:B------:R-:W4:Y:S01]  /*82cd0*/  LDL.LU R46, [R1+0x2950] ;  /* 0x00295000012e7983 */ /* 0x000f220000300800 */
[----:B------:R0:W-:Y:S02]  /*82ce0*/  STL [R1+0x298c], R57 ;  /* 0x00298c3901007387 */ /* 0x0001e40000100800 */
        /* <DEDUP_REMOVED lines=13> */
[----:B0-----:R-:W4:Y:S01]  /*82dc0*/  LDL.LU R57, [R1+0x2918] ;  /* 0x0029180001397983 */ /* 0x001f220000300800 */
[----:B------:R-:W4:Y:S01]  /*82dd0*/  LDL.LU R21, [R1+0x293c] ;  /* 0x00293c0001157983 */ /* 0x000f220000300800 */
[----:B------:R-:W4:Y:S01]  /*82de0*/  LDL.LU R20, [R1+0x2910] ;  /* 0x0029100001147983 */ /* 0x000f220000300800 */
[----:B---3--:R-:W-:-:S05]  /*82df0*/  IADD3 R3, P4, R3, R16, RZ ;  /* 0x0000001003037210 */ /* 0x008fca0007f9e0ff */
[----:B------:R0:W-:Y:S04]  /*82e00*/  STL [R1+0x2960], R3 ;  /* 0x0029600301007387 */ /* 0x0001e80000100800 */
[----:B0-----:R-:W3:Y:S01]  /*82e10*/  LDL.LU R3, [R1+0x2934] ;  /* 0x0029340001037983 */ /* 0x001ee20000300800 */
[----:B------:R-:W3:Y:S02]  /*82e20*/  LDL.LU R45, [R1+0x2908] ;  /* 0x00290800012d7983 */ /* 0x000ee40000300800 */
[----:B------:R-:W3:Y:S02]  /*82e30*/  LDL.LU R44, [R1+0x292c] ;  /* 0x00292c00012c7983 */ /* 0x000ee40000300800 */
[----:B------:R-:W3:Y:S02]  /*82e40*/  LDL.LU R41, [R1+0x2900] ;  /* 0x0029000001297983 */ /* 0x000ee40000300800 */
[----:B--2---:R-:W-:-:S05]  /*82e50*/  IMAD.X R56, R56, 0x1, R0, P5 ;  /* 0x0000000138387824 */ /* 0x004fca00028e0600 */
[----:B------:R0:W-:Y:S01]  /*82e60*/  STL [R1+0x2984], R56 ;  /* 0x0029843801007387 */ /* 0x0001e20000100800 */
[----:B------:R-:W2:Y:S02]  /*82e70*/  LDL.LU R37, [R1+0x2924] ;  /* 0x0029240001257983 */ /* 0x000ea40000300800 */
[----:B------:R-:W2:Y:S02]  /*82e80*/  LDL.LU R40, [R1+0x28f8] ;  /* 0x0028f80001287983 */ /* 0x000ea40000300800 */
[----:B------:R-:W2:Y:S01]  /*82e90*/  LDL.LU R36, [R1+0x291c] ;  /* 0x00291c0001247983 */ /* 0x000ea20000300800 */
[----:B------:R-:W2:Y:S01]  /*82ea0*/  LDL.LU R61, [R1+0x28f0] ;  /* 0x0028f000013d7983 */ /* 0x000ea20000300800 */
[----:B------:R-:W2:Y:S03]  /*82eb0*/  LDL.LU R60, [R1+0x2914] ;  /* 0x00291400013c7983 */ /* 0x000ea60000300800 */
[----:B0-----:R-:W2:Y:S01]  /*82ec0*/  LDL.LU R56, [R1+0x28e8] ;  /* 0x0028e80001387983 */ /* 0x001ea20000300800 */
[-C--:B----4-:R-:W-:Y:S01]  /*82ed0*/  IADD3 R4, P5, R4, R16.reuse, RZ ;  /* 0x0000001004047210 */ /* 0x090fe20007fbe0ff */
        /* <DEDUP_REMOVED lines=33> */
[----:B0-----:R-:W4:Y:S01]  /*830f0*/  LDL.LU R57, [R1+0x290c] ;  /* 0x00290c0001397983 */ /* 0x001f220000300800 */
[----:B------:R-:W-:Y:S02]  /*83100*/  STL [R1+0x2944], R51 ;  /* 0x0029443301007387 */ /* 0x000fe40000100800 */
[----:B---3--:R-:W-:-:S05]  /*83110*/  IMAD.X R3, R3, 0x1, R0, P3 ;  /* 0x0000000103037824 */ /* 0x008fca00018e0600 */
[----:B------:R0:W-:Y:S01]  /*83120*/  STL [R1+0x2934], R3 ;  /* 0x0029340301007387 */ /* 0x0001e20000100800 */
[----:B------:R-:W-:Y:S03]  /*83130*/  STL [R1+0x293c], R21 ;  /* 0x00293c1501007387 */ /* 0x000fe60000100800 */
[----:B0-----:R-:W3:Y:S01]  /*83140*/  LDL.LU R3, [R1+0x28e0] ;  /* 0x0028e00001037983 */ /* 0x001ee20000300800 */
[-C--:B------:R-:W-:Y:S02]  /*83150*/  IADD3 R20, P2, R20, R16.reuse, RZ ;  /* 0x0000001014147210 */ /* 0x080fe40007f5e0ff */
[-C--:B------:R-:W-:Y:S01]  /*83160*/  IADD3 R45, P3, R45, R16.reuse, RZ ;  /* 0x000000102d2d7210 */ /* 0x080fe20007f7e0ff */
[--C-:B------:R-:W-:Y:S01]  /*83170*/  IMAD.X R44, R44, 0x1, R0.reuse, P4 ;  /* 0x000000012c2c7824 */ /* 0x100fe200020e0600 */
[-C--:B------:R-:W-:Y:S01]  /*83180*/  IADD3 R41, P4, R41, R16.reuse, RZ ;  /* 0x0000001029297210 */ /* 0x080fe20007f9e0ff */
[----:B------:R-:W-:Y:S02]  /*83190*/  STL [R1+0x2910], R20 ;  /* 0x0029101401007387 */ /* 0x000fe40000100800 */
[----:B------:R-:W-:Y:S02]  /*831a0*/  STL [R1+0x2908], R45 ;  /* 0x0029082d01007387 */ /* 0x000fe40000100800 */
[----:B------:R-:W-:Y:S02]  /*831b0*/  STL [R1+0x292c], R44 ;  /* 0x00292c2c01007387 */ /* 0x000fe40000100800 */
[--C-:B--2---:R-:W-:Y:S01]  /*831c0*/  IMAD.X R37, R37, 0x1, R0.reuse, P5 ;  /* 0x0000000125257824 */ /* 0x104fe200028e0600 */
        /* <DEDUP_REMOVED lines=8> */
[----:B------:R-:W-:Y:S01]  /*83250*/  IADD3 R56, P1, R56, R16, RZ ;  /* 0x0000001038387210 */ /* 0x000fe20007f3e0ff */
        /* <DEDUP_REMOVED lines=22> */
[----:B----4-:R-:W-:-:S05]  /*833c0*/  IMAD.X R57, R57, 0x1, R0, P2 ;  /* 0x0000000139397824 */ /* 0x010fca00010e0600 */
[----:B------:R0:W-:Y:S04]  /*833d0*/  STL [R1+0x290c], R57 ;  /* 0x00290c3901007387 */ /* 0x0001e80000100800 */
[----:B0-----:R-:W4:Y:S01]  /*833e0*/  LDL.LU R57, [R1+0x2890] ;  /* 0x0028900001397983 */ /* 0x001f220000300800 */
[----:B------:R-:W4:Y:S02]  /*833f0*/  LDL.LU R45, [R1+0x28b4] ;  /* 0x0028b400012d7983 */ /* 0x000f240000300800 */
[----:B------:R-:W4:Y:S02]  /*83400*/  LDL.LU R44, [R1+0x2888] ;  /* 0x00288800012c7983 */ /* 0x000f240000300800 */
[----:B------:R-:W4:Y:S01]  /*83410*/  LDL.LU R41, [R1+0x28ac] ;  /* 0x0028ac0001297983 */ /* 0x000f220000300800 */
        /* <DEDUP_REMOVED lines=8> */
[--C-:B--2---:R-:W-:Y:S01]  /*834a0*/  IMAD.X R4, R4, 0x1, R0.reuse, P3 ;  /* 0x0000000104047824 */ /* 0x104fe200018e0600 */
        /* <DEDUP_REMOVED lines=34> */
[----:B0-----:R-:W2:Y:S02]  /*836d0*/  LDL.LU R56, [R1+0x2868] ;  /* 0x0028680001387983 */ /* 0x001ea40000300800 */
[----:B------:R-:W-:Y:S01]  /*836e0*/  STL [R1+0x28a0], R51 ;  /* 0x0028a03301007387 */ /* 0x000fe20000100800 */
[-C--:B----4-:R-:W-:Y:S01]  /*836f0*/  IADD3 R57, P6, R57, R16.reuse, RZ ;  /* 0x0000001039397210 */ /* 0x090fe20007fde0ff */
[--C-:B------:R-:W-:Y:S01]  /*83700*/  IMAD.X R45, R45, 0x1, R0.reuse, P1 ;  /* 0x000000012d2d7824 */ /* 0x100fe200008e0600 */
[----:B------:R-:W-:Y:S01]  /*83710*/  IADD3 R44, P1, R44, R16, RZ ;  /* 0x000000102c2c7210 */ /* 0x000fe20007f3e0ff */
[----:B------:R-:W-:-:S02]  /*83720*/  IMAD.X R41, R41, 0x1, R0, P2 ;  /* 0x0000000129297824 */ /* 0x000fc400010e0600 */
[----:B------:R0:W-:Y:S01]  /*83730*/  STL [R1+0x2890], R57 ;  /* 0x0028903901007387 */ /* 0x0001e20000100800 */
[----:B------:R-:W-:Y:S03]  /*83740*/  STL [R1+0x2898], R21 ;  /* 0x0028981501007387 */ /* 0x000fe60000100800 */
[----:B0-----:R-:W4:Y:S01]  /*83750*/  LDL.LU R57, [R1+0x288c] ;  /* 0x00288c0001397983 */ /* 0x001f220000300800 */
        /* <DEDUP_REMOVED lines=35> */
[----:B--2---:R-:W-:-:S05]  /*83990*/  IADD3 R56, P5, R56, R16, RZ ;  /* 0x0000001038387210 */ /* 0x004fca0007fbe0ff */
[----:B------:R0:W-:Y:S04]  /*839a0*/  STL [R1+0x2868], R56 ;  /* 0x0028683801007387 */ /* 0x0001e80000100800 */
[----:B0-----:R-:W2:Y:S01]  /*839b0*/  LDL.LU R56, [R1+0x283c] ;  /* 0x00283c0001387983 */ /* 0x001ea20000300800 */
[----:B------:R-:W2:Y:S02]  /*839c0*/  LDL.LU R45, [R1+0x2810] ;  /* 0x00281000012d7983 */ /* 0x000ea40000300800 */
[----:B------:R-:W2:Y:S02]  /*839d0*/  LDL.LU R44, [R1+0x2834] ;  /* 0x00283400012c7983 */ /* 0x000ea40000300800 */
[----:B------:R-:W2:Y:S02]  /*839e0*/  LDL.LU R41, [R1+0x2808] ;  /* 0x0028080001297983 */ /* 0x000ea40000300800 */
[----:B----4-:R-:W-:-:S05]  /*839f0*/  IMAD.X R57, R57, 0x1, R0, P6 ;  /* 0x0000000139397824 */ /* 0x010fca00030e0600 */
[----:B------:R0:W-:Y:S01]  /*83a00*/  STL [R1+0x288c], R57 ;  /* 0x00288c3901007387 */ /* 0x0001e20000100800 */
[----:B------:R-:W4:Y:S02]  /*83a10*/  LDL.LU R37, [R1+0x282c] ;  /* 0x00282c0001257983 */ /* 0x000f240000300800 */
[----:B------:R-:W4:Y:S02]  /*83a20*/  LDL.LU R40, [R1+0x2800] ;  /* 0x0028000001287983 */ /* 0x000f240000300800 */
[----:B------:R-:W4:Y:S01]  /*83a30*/  LDL.LU R36, [R1+0x2824] ;  /* 0x0028240001247983 */ /* 0x000f220000300800 */
[----:B------:R-:W4:Y:S01]  /*83a40*/  LDL.LU R61, [R1+0x27f8] ;  /* 0x0027f800013d7983 */ /* 0x000f220000300800 */
[----:B------:R-:W4:Y:S03]  /*83a50*/  LDL.LU R60, [R1+0x281c] ;  /* 0x00281c00013c7983 */ /* 0x000f260000300800 */
[----:B0-----:R-:W4:Y:S01]  /*83a60*/  LDL.LU R57, [R1+0x27f0] ;  /* 0x0027f00001397983 */ /* 0x001f220000300800 */
        /* <DEDUP_REMOVED lines=36> */
[-C--:B------:R-:W-:Y:S01]  /*83cb0*/  IADD3 R20, P3, R20, R16.reuse, RZ ;  /* 0x0000001014147210 */ /* 0x080fe20007f7e0ff */
[----:B--2---:R-:W-:Y:S01]  /*83cc0*/  IMAD.X R56, R56, 0x1, R0, P4 ;  /* 0x0000000138387824 */ /* 0x004fe200020e0600 */
[----:B------:R-:W-:-:S04]  /*83cd0*/  IADD3 R45, P4, R45, R16, RZ ;  /* 0x000000102d2d7210 */ /* 0x000fc80007f9e0ff */
[----:B------:R0:W-:Y:S01]  /*83ce0*/  STL [R1+0x283c], R56 ;  /* 0x00283c3801007387 */ /* 0x0001e20000100800 */
[----:B------:R-:W-:Y:S02]  /*83cf0*/  STL [R1+0x2844], R21 ;  /* 0x0028441501007387 */ /* 0x000fe40000100800 */
[--C-:B------:R-:W-:Y:S01]  /*83d00*/  IMAD.X R44, R44, 0x1, R0.reuse, P5 ;  /* 0x000000012c2c7824 */ /* 0x100fe200028e0600 */
[-C--:B------:R-:W-:Y:S01]  /*83d10*/  IADD3 R41, P5, R41, R16.reuse, RZ ;  /* 0x0000001029297210 */ /* 0x080fe20007fbe0ff */
[----:B0-----:R-:W2:Y:S01]  /*83d20*/  LDL.LU R56, [R1+0x27e8] ;  /* 0x0027e80001387983 */ /* 0x001ea20000300800 */
[----:B------:R-:W-:Y:S02]  /*83d30*/  STL [R1+0x2818], R20 ;  /* 0x0028181401007387 */ /* 0x000fe40000100800 */
[----:B------:R-:W-:Y:S02]  /*83d40*/  STL [R1+0x2810], R45 ;  /* 0x0028102d01007387 */ /* 0x000fe40000100800 */
[--C-:B----4-:R-:W-:Y:S01]  /*83d50*/  IMAD.X R37, R37, 0x1, R0.reuse, P6 ;  /* 0x0000000125257824 */ /* 0x110fe200030e0600 */
[-C--:B------:R-:W-:Y:S01]  /*83d60*/  IADD3 R40, P6, R40, R16.reuse, RZ ;  /* 0x0000001028287210 */ /* 0x080fe20007fde0ff */
        /* <DEDUP_REMOVED lines=90> */
[----:B------:R-:W-:Y:S02]  /*84310*/  STL [R1+0x27bc], R45 ;  /* 0x0027bc2d01007387 */ /* 0x000fe40000100800 */
[----:B------:R-:W-:Y:S01]  /*84320*/  STL [R1+0x2790], R44 ;  /* 0x0027902c01007387 */ /* 0x000fe20000100800 */
[-C--:B--2---:R-:W-:Y:S01]  /*84330*/  IADD3 R37, P3, R37, R16.reuse, RZ ;  /* 0x0000001025257210 */ /* 0x084fe20007f7e0ff */
[--C-:B------:R-:W-:Y:S01]  /*84340*/  IMAD.X R40, R40, 0x1, R0.reuse, P4 ;  /* 0x0000000128287824 */ /* 0x100fe200020e0600 */
[----:B------:R-:W-:Y:S01]  /*84350*/  IADD3 R36, P4, R36, R16, RZ ;  /* 0x0000001024247210 */ /* 0x000fe20007f9e0ff */
[----:B------:R-:W-:Y:S01]  /*84360*/  STL [R1+0x27b4], R41 ;  /* 0x0027b42901007387 */ /* 0x000fe20000100800 */
        /* <DEDUP_REMOVED lines=177> */
[--C-:B------:R-:W-:Y:S01]  /*84e80*/  IMAD.X R41, R41, 0x1, R0.reuse, P4 ;  /* 0x0000000129297824 */ /* 0x100fe200020e0600 */
[----:B0-----:R-:W2:Y:S01]  /*84e90*/  LDL.LU R56, [R1+0x269c] ;  /* 0x00269c0001387983 */ /* 0x001ea20000300800 */
[----:B------:R-:W-:Y:S02]  /*84ea0*/  STL [R1+0x26cc], R20 ;  /* 0x0026cc1401007387 */ /* 0x000fe40000100800 */
[----:B------:R-:W-:Y:S01]  /*84eb0*/  STL [R1+0x26c4], R45 ;  /* 0x0026c42d01007387 */ /* 0x000fe20000100800 */
[-C--:B----4-:R-:W-:Y:S01]  /*84ec0*/  IADD3 R37, P4, R37, R16.reuse, RZ ;  /* 0x0000001025257210 */ /* 0x090fe20007f9e0ff */
        /* <DEDUP_REMOVED lines=93> */
[----:B------:R-:W-:Y:S02]  /*854a0*/  STL [R1+0x2618], R41 ;  /* 0x0026182901007387 */ /* 0x000fe40000100800 */
[--C-:B--2---:R-:W-:Y:S01]  /*854b0*/  IMAD.X R37, R37, 0x1, R0.reuse, P2 ;  /* 0x0000000125257824 */ /* 0x104fe200010e0600 */
[-C--:B------:R-:W-:Y:S01]  /*854c0*/  IADD3 R40, P2, R40, R16.reuse, RZ ;  /* 0x0000001028287210 */ /* 0x080fe20007f5e0ff */
[--C-:B------:R-:W-:Y:S01]  /*854d0*/  IMAD.X R36, R36, 0x1, R0.reuse, P3 ;  /* 0x0000000124247824 */ /* 0x100fe200018e0600 */
[-C--:B------:R-:W-:Y:S01]  /*854e0*/  IADD3 R61, P3, R61, R16.reuse, RZ ;  /* 0x000000103d3d7210 */ /* 0x080fe20007f7e0ff */
[--C-:B------:R-:W-:Y:S01]  /*854f0*/  IMAD.X R60, R60, 0x1, R0.reuse, P4 ;  /* 0x000000013c3c7824 */ /* 0x100fe200020e0600 */
[----:B------:R-:W-:Y:S01]  /*85500*/  STL [R1+0x263c], R37 ;  /* 0x00263c2501007387 */ /* 0x000fe20000100800 */
[----:B------:R-:W-:Y:S02]  /*85510*/  STL [R1+0x2610], R40 ;  /* 0x0026102801007387 */ /* 0x000fe40000100800 */
[----:B------:R-:W-:Y:S02]  /*85520*/  STL [R1+0x2634], R36 ;  /* 0x0026342401007387 */ /* 0x000fe40000100800 */
[----:B------:R-:W2:Y:S01]  /*85530*/  LDL.LU R4, [R1+0x261c] ;  /* 0x00261c0001047983 */ /* 0x000ea20000300800 */
[----:B------:R-:W-:Y:S01]  /*85540*/  IADD3 R56, P4, R56, R16, RZ ;  /* 0x0000001038387210 */ /* 0x000fe20007f9e0ff */
        /* <DEDUP_REMOVED lines=174> */
[----:B------:R-:W-:Y:S01]  /*86030*/  STL [R1+0x254c], R44 ;  /* 0x00254c2c01007387 */ /* 0x000fe20000100800 */
[----:B------:R-:W-:Y:S01]  /*86040*/  STL [R1+0x2520], R41 ;  /* 0x0025202901007387 */ /* 0x000fe20000100800 */
[--C-:B----4-:R-:W-:Y:S01]  /*86050*/  IMAD.X R37, R37, 0x1, R0.reuse, P3 ;  /* 0x0000000125257824 */ /* 0x110fe200018e0600 */
[-C--:B------:R-:W-:Y:S01]  /*86060*/  IADD3 R40, P3, R40, R16.reuse, RZ ;  /* 0x0000001028287210 */ /* 0x080fe20007f7e0ff */
[--C-:B------:R-:W-:Y:S01]  /*86070*/  IMAD.X R36, R36, 0x1, R0.reuse, P4 ;  /* 0x0000000124247824 */ /* 0x100fe200020e0600 */
[-C--:B------:R-:W-:Y:S01]  /*86080*/  IADD3 R61, P4, R61, R16.reuse, RZ ;  /* 0x000000103d3d7210 */ /* 0x080fe20007f9e0ff */
[--C-:B------:R-:W-:Y:S01]  /*86090*/  IMAD.X R60, R60, 0x1, R0.reuse, P5 ;  /* 0x000000013c3c7824 */ /* 0x100fe200028e0600 */
[----:B------:R-:W-:Y:S01]  /*860a0*/  STL [R1+0x2544], R37 ;  /* 0x0025442501007387 */ /* 0x000fe20000100800 */
[----:B------:R-:W-:Y:S02]  /*860b0*/  STL [R1+0x2518], R40 ;  /* 0x0025182801007387 */ /* 0x000fe40000100800 */
[----:B------:R-:W-:Y:S02]  /*860c0*/  STL [R1+0x253c], R36 ;  /* 0x00253c2401007387 */ /* 0x000fe40000100800 */
[----:B------:R-:W4:Y:S01]  /*860d0*/  LDL.LU R4, [R1+0x2524] ;  /* 0x0025240001047983 */ /* 0x000f220000300800 */
[----:B------:R-:W-:Y:S01]  /*860e0*/  IADD3 R57, P5, R57, R16, RZ ;  /* 0x0000001039397210 */ /* 0x000fe20007fbe0ff */
        /* <DEDUP_REMOVED lines=82> */
[----:B------:R-:W-:Y:S01]  /*86610*/  STL [R1+0x24cc], R41 ;  /* 0x0024cc2901007387 */ /* 0x000fe20000100800 */
[-C--:B--2---:R-:W-:Y:S01]  /*86620*/  IADD3 R37, P6, R37, R16.reuse, RZ ;  /* 0x0000001025257210 */ /* 0x084fe20007fde0ff */
[--C-:B------:R-:W-:Y:S01]  /*86630*/  IMAD.X R40, R40, 0x1, R0.reuse, P1 ;  /* 0x0000000128287824 */ /* 0x100fe200008e0600 */
[-C--:B------:R-:W-:Y:S01]  /*86640*/  IADD3 R36, P1, R36, R16.reuse, RZ ;  /* 0x0000001024247210 */ /* 0x080fe20007f3e0ff */
[--C-:B------:R-:W-:Y:S01]  /*86650*/  IMAD.X R61, R61, 0x1, R0.reuse, P2 ;  /* 0x000000013d3d7824 */ /* 0x100fe200010e0600 */
[-C--:B------:R-:W-:Y:S01]  /*86660*/  IADD3 R60, P2, R60, R16.reuse, RZ ;  /* 0x000000103c3c7210 */ /* 0x080fe20007f5e0ff */
[----:B------:R-:W-:Y:S01]  /*86670*/  STL [R1+0x24a0], R37 ;  /* 0x0024a02501007387 */ /* 0x000fe20000100800 */
[----:B------:R-:W-:Y:S02]  /*86680*/  STL [R1+0x24c4], R40 ;  /* 0x0024c42801007387 */ /* 0x000fe40000100800 */
[----:B------:R-:W-:Y:S02]  /*86690*/  STL [R1+0x2498], R36 ;  /* 0x0024982401007387 */ /* 0x000fe40000100800 */
[----:B------:R-:W2:Y:S02]  /*866a0*/  LDL.LU R4, [R1+0x2480] ;  /* 0x0024800001047983 */ /* 0x000ea40000300800 */
[----:B------:R-:W-:Y:S01]  /*866b0*/  IMAD.X R56, R56, 0x1, R0, P3 ;  /* 0x0000000138387824 */ /* 0x000fe200018e0600 */
        /* <DEDUP_REMOVED lines=173> */
[----:B------:R-:W-:Y:S02]  /*87190*/  STL [R1+0x23dc], R45 ;  /* 0x0023dc2d01007387 */ /* 0x000fe40000100800 */
[----:B------:R-:W-:Y:S01]  /*871a0*/  STL [R1+0x23b0], R44 ;  /* 0x0023b02c01007387 */ /* 0x000fe20000100800 */
[-C--:B----4-:R-:W-:Y:S01]  /*871b0*/  IADD3 R37, P1, R37, R16.reuse, RZ ;  /* 0x0000001025257210 */ /* 0x090fe20007f3e0ff */
        /* <DEDUP_REMOVED lines=557> */
[----:B------:R-:W-:Y:S01]  /*89490*/  STL [R1+0x20ec], R41 ;  /* 0x0020ec2901007387 */ /* 0x000fe20000100800 */
[-C--:B----4-:R-:W-:Y:S01]  /*894a0*/  IADD3 R37, P4, R37, R16.reuse, RZ ;  /* 0x0000001025257210 */ /* 0x090fe20007f9e0ff */
[--C-:B------:R-:W-:Y:S01]  /*894b0*/  IMAD.X R40, R40, 0x1, R0.reuse, P5 ;  /* 0x0000000128287824 */ /* 0x100fe200028e0600 */
[-C--:B------:R-:W-:Y:S01]  /*894c0*/  IADD3 R36, P5, R36, R16.reuse, RZ ;  /* 0x0000001024247210 */ /* 0x080fe20007fbe0ff */
[--C-:B------:R-:W-:Y:S01]  /*894d0*/  IMAD.X R61, R61, 0x1, R0.reuse, P6 ;  /* 0x000000013d3d7824 */ /* 0x100fe200030e0600 */
[-C--:B------:R-:W-:Y:S01]  /*894e0*/  IADD3 R60, P6, R60, R16.reuse, RZ ;  /* 0x000000103c3c7210 */ /* 0x080fe20007fde0ff */
[----:B------:R-:W-:Y:S01]  /*894f0*/  STL [R1+0x20c0], R37 ;  /* 0x0020c02501007387 */ /* 0x000fe20000100800 */
[----:B------:R-:W-:Y:S02]  /*89500*/  STL [R1+0x20e4], R40 ;  /* 0x0020e42801007387 */ /* 0x000fe40000100800 */
[----:B------:R-:W-:Y:S02]  /*89510*/  STL [R1+0x20b8], R36 ;  /* 0x0020b82401007387 */ /* 0x000fe40000100800 */
[----:B------:R-:W4:Y:S02]  /*89520*/  LDL.LU R4, [R1+0x20a0] ;  /* 0x0020a00001047983 */ /* 0x000f240000300800 */
[----:B------:R-:W-:Y:S01]  /*89530*/  IMAD.X R57, R57, 0x1, R0, P1 ;  /* 0x0000000139397824 */ /* 0x000fe200008e0600 */
        /* <DEDUP_REMOVED lines=537> */
[----:B--2---:R-:W-:-:S05]  /*8b6d0*/  IADD3 R56, P5, R56, R16, RZ ;  /* 0x0000001038387210 */ /* 0x004fca0007fbe0ff */
[----:B------:R0:W-:Y:S01]  /*8b6e0*/  STL [R1+0x1de8], R56 ;  /* 0x001de83801007387 */ /* 0x0001e20000100800 */
[----:B------:R-:W-:Y:S02]  /*8b6f0*/  STL [R1+0x1df0], R21 ;  /* 0x001df01501007387 */ /* 0x000fe40000100800 */
[--C-:B------:R-:W-:Y:S01]  /*8b700*/  IMAD.X R45, R45, 0x1, R0.reuse, P6 ;  /* 0x000000012d2d7824 */ /* 0x100fe200030e0600 */
[-C--:B------:R-:W-:Y:S01]  /*8b710*/  IADD3 R44, P6, R44, R16.reuse, RZ ;  /* 0x000000102c2c7210 */ /* 0x080fe20007fde0ff */
[----:B0-----:R-:W2:Y:S01]  /*8b720*/  LDL.LU R56, [R1+0x1de4] ;  /* 0x001de40001387983 */ /* 0x001ea20000300800 */
[--C-:B------:R-:W-:Y:S02]  /*8b730*/  IMAD.X R41, R41, 0x1, R0.reuse, P1 ;  /* 0x0000000129297824 */ /* 0x100fe400008e0600 */
[----:B------:R-:W-:Y:S02]  /*8b740*/  STL [R1+0x1e14], R20 ;  /* 0x001e141401007387 */ /* 0x000fe40000100800 */
[----:B------:R-:W-:Y:S01]  /*8b750*/  STL [R1+0x1e0c], R45 ;  /* 0x001e0c2d01007387 */ /* 0x000fe20000100800 */
        /* <DEDUP_REMOVED lines=79> */
[----:B------:R-:W-:-:S02]  /*8bc50*/  IMAD.X R21, R21, 0x1, R0, P2 ;  /* 0x0000000115157824 */ /* 0x000fc400010e0600 */
[----:B------:R-:W-:Y:S01]  /*8bc60*/  STL [R1+0x1d80], R50 ;  /* 0x001d803201007387 */ /* 0x000fe20000100800 */
        /* <DEDUP_REMOVED lines=12> */
[----:B------:R0:W-:Y:S02]  /*8bd30*/  STL [R1+0x1d8c], R44 ;  /* 0x001d8c2c01007387 */ /* 0x0001e40000100800 */
[----:B------:R1:W-:Y:S02]  /*8bd40*/  STL [R1+0x1d60], R41 ;  /* 0x001d602901007387 */ /* 0x0003e40000100800 */
[--C-:B--2---:R-:W-:Y:S01]  /*8bd50*/  IMAD.X R37, R37, 0x1, R0.reuse, P5 ;  /* 0x0000000125257824 */ /* 0x104fe200028e0600 */
[-C--:B------:R-:W-:Y:S01]  /*8bd60*/  IADD3 R40, P5, R40, R16.reuse, RZ ;  /* 0x0000001028287210 */ /* 0x080fe20007fbe0ff */
[--C-:B------:R-:W-:Y:S01]  /*8bd70*/  IMAD.X R36, R36, 0x1, R0.reuse, P6 ;  /* 0x0000000124247824 */ /* 0x100fe200030e0600 */
[-C--:B------:R-:W-:Y:S01]  /*8bd80*/  IADD3 R61, P6, R61, R16.reuse, RZ ;  /* 0x000000103d3d7210 */ /* 0x080fe20007fde0ff */
[--C-:B------:R-:W-:Y:S01]  /*8bd90*/  IMAD.X R60, R60, 0x1, R0.reuse, P1 ;  /* 0x000000013c3c7824 */ /* 0x100fe200008e0600 */
[----:B------:R2:W-:Y:S01]  /*8bda0*/  STL [R1+0x1d84], R37 ;  /* 0x001d842501007387 */ /* 0x0005e20000100800 */
[----:B------:R0:W-:Y:S02]  /*8bdb0*/  STL [R1+0x1d58], R40 ;  /* 0x001d582801007387 */ /* 0x0001e40000100800 */
[----:B------:R0:W-:Y:S02]  /*8bdc0*/  STL [R1+0x1d7c], R36 ;  /* 0x001d7c2401007387 */ /* 0x0001e40000100800 */
[----:B------:R-:W3:Y:S01]  /*8bdd0*/  LDL.LU R4, [R1+0x1d64] ;  /* 0x001d640001047983 */ /* 0x000ee20000300800 */
[----:B------:R-:W-:Y:S01]  /*8bde0*/  IADD3 R56, P1, R56, R16, RZ ;  /* 0x0000001038387210 */ /* 0x000fe20007f3e0ff */
[----:B------:R0:W-:Y:S01]  /*8bdf0*/  STL [R1+0x1d50], R61 ;  /* 0x001d503d01007387 */ /* 0x0001e20000100800 */
[----:B------:R-:W3:Y:S02]  /*8be00*/  LDL.LU R12, [R1+0x1d38] ;  /* 0x001d3800010c7983 */ /* 0x000ee40000300800 */
[----:B------:R0:W-:Y:S02]  /*8be10*/  STL [R1+0x1d74], R60 ;  /* 0x001d743c01007387 */ /* 0x0001e40000100800 */
        /* <DEDUP_REMOVED lines=18> */
[----:B------:R-:W3:Y:S02]  /*8bf40*/  LDL.LU R45, [R1+0x1cf0] ;  /* 0x001cf000012d7983 */ /* 0x000ee40000300800 */
[----:B----4-:R-:W-:-:S05]  /*8bf50*/  IMAD.X R57, R57, 0x1, R0, P2 ;  /* 0x0000000139397824 */ /* 0x010fca00010e0600 */
[----:B------:R0:W-:Y:S01]  /*8bf60*/  STL [R1+0x1d6c], R57 ;  /* 0x001d6c3901007387 */ /* 0x0001e20000100800 */
[----:B-1----:R-:W4:Y:S02]  /*8bf70*/  LDL.LU R41, [R1+0x1d14] ;  /* 0x001d140001297983 */ /* 0x002f240000300800 */
[----:B--2---:R-:W2:Y:S02]  /*8bf80*/  LDL.LU R37, [R1+0x1ce8] ;  /* 0x001ce80001257983 */ /* 0x004ea40000300800 */
[----:B------:R-:W2:Y:S01]  /*8bf90*/  LDL.LU R40, [R1+0x1d0c] ;  /* 0x001d0c0001287983 */ /* 0x000ea20000300800 */
[----:B---3--:R-:W-:-:S05]  /*8bfa0*/  IADD3 R3, P2, R3, R16, RZ ;  /* 0x0000001003037210 */ /* 0x008fca0007f5e0ff */
[----:B------:R1:W-:Y:S01]  /*8bfb0*/  STL [R1+0x1d40], R3 ;  /* 0x001d400301007387 */ /* 0x0003e20000100800 */
[----:B------:R-:W3:Y:S02]  /*8bfc0*/  LDL.LU R36, [R1+0x1ce0] ;  /* 0x001ce00001247983 */ /* 0x000ee40000300800 */
[----:B------:R-:W3:Y:S02]  /*8bfd0*/  LDL.LU R61, [R1+0x1d04] ;  /* 0x001d0400013d7983 */ /* 0x000ee40000300800 */
[----:B------:R-:W3:Y:S01]  /*8bfe0*/  LDL.LU R60, [R1+0x1cd8] ;  /* 0x001cd800013c7983 */ /* 0x000ee20000300800 */
[----:B------:R-:W3:Y:S01]  /*8bff0*/  LDL.LU R56, [R1+0x1cfc] ;  /* 0x001cfc0001387983 */ /* 0x000ee20000300800 */
[----:B0-----:R-:W3:Y:S03]  /*8c000*/  LDL.LU R57, [R1+0x1cd0] ;  /* 0x001cd00001397983 */ /* 0x001ee60000300800 */
[----:B-1----:R-:W3:Y:S01]  /*8c010*/  LDL.LU R3, [R1+0x1cf4] ;  /* 0x001cf40001037983 */ /* 0x002ee20000300800 */
[--C-:B------:R-:W-:Y:S01]  /*8c020*/  IMAD.X R4, R4, 0x1, R0.reuse, P3 ;  /* 0x0000000104047824 */ /* 0x100fe200018e0600 */
        /* <DEDUP_REMOVED lines=25> */
[----:B------:R-:W-:Y:S02]  /*8c1c0*/  STL [R1+0x1d10], R33 ;  /* 0x001d102101007387 */ /* 0x000fe40000100800 */
[----:B------:R-:W-:Y:S02]  /*8c1d0*/  STL [R1+0x1d34], R32 ;  /* 0x001d342001007387 */ /* 0x000fe40000100800 */
[----:B------:R-:W-:Y:S01]  /*8c1e0*/  STL [R1+0x1d08], R49 ;  /* 0x001d083101007387 */ /* 0x000fe20000100800 */
[----:B------:R0:W-:Y:S01]  /*8c1f0*/  STL [R1+0x1d24], R44 ;  /* 0x001d242c01007387 */ /* 0x0001e20000100800 */
[----:B------:R-:W-:Y:S01]  /*8c200*/  IMAD.X R50, R50, 0x1, R0, P4 ;  /* 0x0000000132327824 */ /* 0x000fe200020e0600 */
[----:B------:R-:W-:-:S02]  /*8c210*/  IADD3 R51, P4, R51, R16, RZ ;  /* 0x0000001033337210 */ /* 0x000fc40007f9e0ff */
[----:B------:R-:W-:Y:S01]  /*8c220*/  IADD3 R21, P5, R21, R16, RZ ;  /* 0x0000001015157210 */ /* 0x000fe20007fbe0ff */
[----:B0-----:R-:W-:-:S04]  /*8c230*/  IMAD.MOV.U32 R44, RZ, RZ, c[0x0][0x18c] ;  /* 0x00006300ff2c7624 */ /* 0x001fc800078e00ff */
[----:B------:R-:W-:Y:S02]  /*8c240*/  IMAD.SHL.U32 R4, R44, 0x80, RZ ;  /* 0x000000802c047824 */ /* 0x000fe400078e00ff */
[--C-:B------:R-:W-:Y:S01]  /*8c250*/  IMAD.X R20, R20, 0x1, R0.reuse, P6 ;  /* 0x0000000114147824 */ /* 0x100fe200030e0600 */
[-C--:B------:R-:W-:Y:S01]  /*8c260*/  IADD3 R45, P6, R45, R16.reuse, RZ ;  /* 0x000000102d2d7210 */ /* 0x080fe20007fde0ff */
[----:B------:R-:W-:Y:S01]  /*8c270*/  IMAD.SHL.U32 R4, R4, 0x2, RZ ;  /* 0x0000000204047824 */ /* 0x000fe200078e00ff */
[----:B------:R0:W-:Y:S01]  /*8c280*/  STL [R1+0x1d2c], R50 ;  /* 0x001d2c3201007387 */ /* 0x0001e20000100800 */
[----:B------:R1:W-:Y:S02]  /*8c290*/  STL [R1+0x1d00], R51 ;  /* 0x001d003301007387 */ /* 0x0003e40000100800 */
[--C-:B----4-:R-:W-:Y:S01]  /*8c2a0*/  IMAD.X R41, R41, 0x1, R0.reuse, P1 ;  /* 0x0000000129297824 */ /* 0x110fe200008e0600 */
[----:B--2---:R-:W-:Y:S01]  /*8c2b0*/  IADD3 R37, P1, R37, R16, RZ ;  /* 0x0000001025257210 */ /* 0x004fe20007f3e0ff */
[----:B------:R2:W-:Y:S01]  /*8c2c0*/  STL [R1+0x1cf8], R21 ;  /* 0x001cf81501007387 */ /* 0x0005e20000100800 */
[----:B------:R-:W-:-:S02]  /*8c2d0*/  IMAD.X R40, R40, 0x1, R0, P2 ;  /* 0x0000000128287824 */ /* 0x000fc400010e0600 */
[----:B------:R4:W-:Y:S02]  /*8c2e0*/  STL [R1+0x1d1c], R20 ;  /* 0x001d1c1401007387 */ /* 0x0009e40000100800 */
[----:B------:R0:W-:Y:S01]  /*8c2f0*/  STL [R1+0x1cf0], R45 ;  /* 0x001cf02d01007387 */ /* 0x0001e20000100800 */
[----:B------:R0:W-:Y:S01]  /*8c300*/  STL [R1+0x1d14], R41 ;  /* 0x001d142901007387 */ /* 0x0001e20000100800 */
[----:B------:R0:W-:Y:S02]  /*8c310*/  STL [R1+0x1ce8], R37 ;  /* 0x001ce82501007387 */ /* 0x0001e40000100800 */
[----:B------:R0:W-:Y:S01]  /*8c320*/  STL [R1+0x1d0c], R40 ;  /* 0x001d0c2801007387 */ /* 0x0001e20000100800 */
[-C--:B---3--:R-:W-:Y:S01]  /*8c330*/  IADD3 R36, P2, R36, R4.reuse, RZ ;  /* 0x0000000424247210 */ /* 0x088fe20007f5e0ff */
[--C-:B------:R-:W-:Y:S01]  /*8c340*/  IMAD.X R61, R61, 0x1, R0.reuse, P3 ;  /* 0x000000013d3d7824 */ /* 0x100fe200018e0600 */
[-C--:B------:R-:W-:Y:S01]  /*8c350*/  IADD3 R60, P3, R60, R4.reuse, RZ ;  /* 0x000000043c3c7210 */ /* 0x080fe20007f7e0ff */
[--C-:B------:R-:W-:Y:S01]  /*8c360*/  IMAD.X R56, R56, 0x1, R0.reuse, P4 ;  /* 0x0000000138387824 */ /* 0x100fe200020e0600 */
[-C--:B------:R-:W-:Y:S01]  /*8c370*/  IADD3 R57, P4, R57, R4.reuse, RZ ;  /* 0x0000000439397210 */ /* 0x080fe20007f9e0ff */
[----:B------:R2:W-:Y:S01]  /*8c380*/  STL [R1+0x1ce0], R36 ;  /* 0x001ce02401007387 */ /* 0x0005e20000100800 */
[----:B------:R0:W-:Y:S02]  /*8c390*/  STL [R1+0x1d04], R61 ;  /* 0x001d043d01007387 */ /* 0x0001e40000100800 */
[----:B------:R0:W-:Y:S02]  /*8c3a0*/  STL [R1+0x1cd8], R60 ;  /* 0x001cd83c01007387 */ /* 0x0001e40000100800 */
[----:B------:R-:W3:Y:S02]  /*8c3b0*/  LDL.LU R5, [R1+0x1cc8] ;  /* 0x001cc80001057983 */ /* 0x000ee40000300800 */
[--C-:B------:R-:W-:Y:S01]  /*8c3c0*/  IMAD.X R3, R3, 0x1, R0.reuse, P5 ;  /* 0x0000000103037824 */ /* 0x100fe200028e0600 */
        /* <DEDUP_REMOVED lines=19> */
[----:B-1----:R-:W3:Y:S01]  /*8c500*/  LDL.LU R51, [R1+0x1cac] ;  /* 0x001cac0001337983 */ /* 0x002ee20000300800 */
[----:B--2---:R-:W2:Y:S01]  /*8c510*/  LDL.LU R21, [R1+0x1c80] ;  /* 0x001c800001157983 */ /* 0x004ea20000300800 */
[----:B----4-:R-:W4:Y:S02]  /*8c520*/  LDL.LU R20, [R1+0x1ca4] ;  /* 0x001ca40001147983 */ /* 0x010f240000300800 */
        /* <DEDUP_REMOVED lines=11> */
[-C--:B---3--:R-:W-:Y:S01]  /*8c5e0*/  IADD3 R5, P5, R5, R4.reuse, RZ ;  /* 0x0000000405057210 */ /* 0x088fe20007fbe0ff */
[--C-:B------:R-:W-:Y:S01]  /*8c5f0*/  IMAD.X R13, R13, 0x1, R0.reuse, P6 ;  /* 0x000000010d0d7824 */ /* 0x100fe200030e0600 */
[-C--:B------:R-:W-:Y:S01]  /*8c600*/  IADD3 R12, P6, R12, R4.reuse, RZ ;  /* 0x000000040c0c7210 */ /* 0x080fe20007fde0ff */
[----:B------:R-:W-:Y:S01]  /*8c610*/  IMAD.X R46, R46, 0x1, R0, P1 ;  /* 0x000000012e2e7824 */ /* 0x000fe200008e0600 */
[----:B------:R-:W-:Y:S01]  /*8c620*/  IADD3 R47, P1, R47, R4, RZ ;  /* 0x000000042f2f7210 */ /* 0x000fe20007f3e0ff */
[----:B------:R0:W-:Y:S01]  /*8c630*/  STL [R1+0x1cc8], R5 ;  /* 0x001cc80501007387 */ /* 0x0001e20000100800 */
[----:B------:R-:W-:-:S02]  /*8c640*/  IMAD.X R52, R52, 0x1, R2, P2 ;  /* 0x0000000134347824 */ /* 0x000fc400010e0602 */
[----:B------:R1:W-:Y:S01]  /*8c650*/  STL [R1+0x1cec], R13 ;  /* 0x001cec0d01007387 */ /* 0x0003e20000100800 */
[-C--:B------:R-:W-:Y:S01]  /*8c660*/  IADD3 R53, P2, R53, R4.reuse, RZ ;  /* 0x0000000435357210 */ /* 0x080fe20007f5e0ff */
[----:B------:R3:W-:Y:S01]  /*8c670*/  STL [R1+0x1cc0], R12 ;  /* 0x001cc00c01007387 */ /* 0x0007e20000100800 */
[--C-:B------:R-:W-:Y:S02]  /*8c680*/  IMAD.X R54, R54, 0x1, R2.reuse, P3 ;  /* 0x0000000136367824 */ /* 0x100fe400018e0602 */
[----:B------:R0:W-:Y:S01]  /*8c690*/  STL [R1+0x1ce4], R46 ;  /* 0x001ce42e01007387 */ /* 0x0001e20000100800 */
[-C--:B------:R-:W-:Y:S01]  /*8c6a0*/  IADD3 R55, P3, R55, R4.reuse, RZ ;  /* 0x0000000437377210 */ /* 0x080fe20007f7e0ff */
[----:B------:R0:W-:Y:S01]  /*8c6b0*/  STL [R1+0x1cb8], R47 ;  /* 0x001cb82f01007387 */ /* 0x0001e20000100800 */
[--C-:B------:R-:W-:Y:S02]  /*8c6c0*/  IMAD.X R58, R58, 0x1, R2.reuse, P4 ;  /* 0x000000013a3a7824 */ /* 0x100fe400020e0602 */
[----:B------:R0:W-:Y:S01]  /*8c6d0*/  STL [R1+0x1cdc], R52 ;  /* 0x001cdc3401007387 */ /* 0x0001e20000100800 */
        /* <DEDUP_REMOVED lines=16> */
[-C--:B--2---:R-:W-:Y:S01]  /*8c7e0*/  IADD3 R21, P2, R21, R4.reuse, RZ ;  /* 0x0000000415157210 */ /* 0x084fe20007f5e0ff */
[----:B------:R2:W-:Y:S01]  /*8c7f0*/  STL [R1+0x1c90], R32 ;  /* 0x001c902001007387 */ /* 0x0005e20000100800 */
[--C-:B----4-:R-:W-:Y:S02]  /*8c800*/  IMAD.X R20, R20, 0x1, R2.reuse, P3 ;  /* 0x0000000114147824 */ /* 0x110fe400018e0602 */
        /* <DEDUP_REMOVED lines=16> */
[----:B------:R1:W-:Y:S02]  /*8c910*/  STL [R1+0x1c94], R37 ;  /* 0x001c942501007387 */ /* 0x0003e40000100800 */
[----:B------:R2:W-:Y:S01]  /*8c920*/  STL [R1+0x1c68], R40 ;  /* 0x001c682801007387 */ /* 0x0005e20000100800 */
[----:B------:R-:W-:Y:S01]  /*8c930*/  IADD3 R56, P1, R56, R4, RZ ;  /* 0x0000000438387210 */ /* 0x000fe20007f3e0ff */
[----:B------:R2:W-:Y:S01]  /*8c940*/  STL [R1+0x1c8c], R36 ;  /* 0x001c8c2401007387 */ /* 0x0005e20000100800 */
[----:B------:R-:W-:-:S02]  /*8c950*/  IMAD.X R57, R57, 0x1, R2, P2 ;  /* 0x0000000139397824 */ /* 0x000fc400010e0602 */
[----:B------:R2:W-:Y:S02]  /*8c960*/  STL [R1+0x1c60], R61 ;  /* 0x001c603d01007387 */ /* 0x0005e40000100800 */
[----:B------:R2:W-:Y:S01]  /*8c970*/  STL [R1+0x1c84], R60 ;  /* 0x001c843c01007387 */ /* 0x0005e20000100800 */
[-C--:B------:R-:W-:Y:S01]  /*8c980*/  IADD3 R3, P2, R3, R4.reuse, RZ ;  /* 0x0000000403037210 */ /* 0x080fe20007f5e0ff */
[----:B0-----:R-:W4:Y:S01]  /*8c990*/  LDL.LU R5, [R1+0x1c74] ;  /* 0x001c740001057983 */ /* 0x001f220000300800 */
[----:B------:R0:W-:Y:S02]  /*8c9a0*/  STL [R1+0x1c58], R56 ;  /* 0x001c583801007387 */ /* 0x0001e40000100800 */
[----:B-1----:R-:W4:Y:S02]  /*8c9b0*/  LDL.LU R13, [R1+0x1c48] ;  /* 0x001c4800010d7983 */ /* 0x002f240000300800 */
[----:B------:R1:W-:Y:S01]  /*8c9c0*/  STL [R1+0x1c7c], R57 ;  /* 0x001c7c3901007387 */ /* 0x0003e20000100800 */
[----:B---3--:R-:W3:Y:S01]  /*8c9d0*/  LDL.LU R12, [R1+0x1c6c] ;  /* 0x001c6c00010c7983 */ /* 0x008ee20000300800 */
[----:B------:R0:W-:Y:S02]  /*8c9e0*/  STL [R1+0x1c50], R3 ;  /* 0x001c500301007387 */ /* 0x0001e40000100800 */
        /* <DEDUP_REMOVED lines=25> */
[----:B0-----:R-:W2:Y:S01]  /*8cb80*/  LDL.LU R56, [R1+0x1c04] ;  /* 0x001c040001387983 */ /* 0x001ea20000300800 */
[----:B-1----:R-:W2:Y:S01]  /*8cb90*/  LDL.LU R57, [R1+0x1bd8] ;  /* 0x001bd80001397983 */ /* 0x002ea20000300800 */
[----:B------:R-:W2:Y:S02]  /*8cba0*/  LDL.LU R3, [R1+0x1bfc] ;  /* 0x001bfc0001037983 */ /* 0x000ea40000300800 */
[--C-:B----4-:R-:W-:Y:S01]  /*8cbb0*/  IMAD.X R5, R5, 0x1, R2.reuse, P3 ;  /* 0x0000000105057824 */ /* 0x110fe200018e0602 */
[-C--:B------:R-:W-:Y:S01]  /*8cbc0*/  IADD3 R13, P3, R13, R4.reuse, RZ ;  /* 0x000000040d0d7210 */ /* 0x080fe20007f7e0ff */
[--C-:B---3--:R-:W-:Y:S01]  /*8cbd0*/  IMAD.X R12, R12, 0x1, R2.reuse, P4 ;  /* 0x000000010c0c7824 */ /* 0x108fe200020e0602 */
[-C--:B------:R-:W-:Y:S01]  /*8cbe0*/  IADD3 R46, P4, R46, R4.reuse, RZ ;  /* 0x000000042e2e7210 */ /* 0x080fe20007f9e0ff */
[--C-:B------:R-:W-:Y:S01]  /*8cbf0*/  IMAD.X R47, R47, 0x1, R2.reuse, P5 ;  /* 0x000000012f2f7824 */ /* 0x100fe200028e0602 */
[----:B------:R0:W-:Y:S01]  /*8cc00*/  STL [R1+0x1c74], R5 ;  /* 0x001c740501007387 */ /* 0x0001e20000100800 */
[-C--:B------:R-:W-:Y:S01]  /*8cc10*/  IADD3 R52, P5, R52, R4.reuse, RZ ;  /* 0x0000000434347210 */ /* 0x080fe20007fbe0ff */
[----:B------:R1:W-:Y:S02]  /*8cc20*/  STL [R1+0x1c48], R13 ;  /* 0x001c480d01007387 */ /* 0x0003e40000100800 */
        /* <DEDUP_REMOVED lines=16> */
[--C-:B--2---:R-:W-:Y:S01]  /*8cd30*/  IMAD.X R32, R32, 0x1, R2.reuse, P4 ;  /* 0x0000000120207824 */ /* 0x104fe200020e0602 */
        /* <DEDUP_REMOVED lines=27> */
[----:B------:R4:W-:Y:S02]  /*8cef0*/  STL [R1+0x1c14], R40 ;  /* 0x001c142801007387 */ /* 0x0009e40000100800 */
[--C-:B------:R-:W-:Y:S01]  /*8cf00*/  IMAD.X R56, R56, 0x1, R2.reuse, P5 ;  /* 0x0000000138387824 */ /* 0x100fe200028e0602 */
[----:B------:R4:W-:Y:S01]  /*8cf10*/  STL [R1+0x1be8], R36 ;  /* 0x001be82401007387 */ /* 0x0009e20000100800 */
[-C--:B------:R-:W-:Y:S01]  /*8cf20*/  IADD3 R57, P5, R57, R4.reuse, RZ ;  /* 0x0000000439397210 */ /* 0x080fe20007fbe0ff */
[----:B------:R4:W-:Y:S02]  /*8cf30*/  STL [R1+0x1c0c], R61 ;  /* 0x001c0c3d01007387 */ /* 0x0009e40000100800 */
[----:B------:R4:W-:Y:S02]  /*8cf40*/  STL [R1+0x1be0], R60 ;  /* 0x001be03c01007387 */ /* 0x0009e40000100800 */
[--C-:B------:R-:W-:Y:S01]  /*8cf50*/  IMAD.X R3, R3, 0x1, R2.reuse, P6 ;  /* 0x0000000103037824 */ /* 0x100fe200030e0602 */
[----:B0-----:R-:W2:Y:S01]  /*8cf60*/  LDL.LU R5, [R1+0x1bd0] ;  /* 0x001bd00001057983 */ /* 0x001ea20000300800 */
[----:B------:R0:W-:Y:S02]  /*8cf70*/  STL [R1+0x1c04], R56 ;  /* 0x001c043801007387 */ /* 0x0001e40000100800 */
[----:B-1----:R-:W2:Y:S02]  /*8cf80*/  LDL.LU R13, [R1+0x1bf4] ;  /* 0x001bf400010d7983 */ /* 0x002ea40000300800 */
[----:B------:R1:W-:Y:S01]  /*8cf90*/  STL [R1+0x1bd8], R57 ;  /* 0x001bd83901007387 */ /* 0x0003e20000100800 */
[----:B---3--:R-:W3:Y:S01]  /*8cfa0*/  LDL.LU R12, [R1+0x1bc8] ;  /* 0x001bc800010c7983 */ /* 0x008ee20000300800 */
[----:B------:R0:W-:Y:S02]  /*8cfb0*/  STL [R1+0x1bfc], R3 ;  /* 0x001bfc0301007387 */ /* 0x0001e40000100800 */
[----:B----4-:R-:W4:Y:S02]  /*8cfc0*/  LDL.LU R46, [R1+0x1bec] ;  /* 0x001bec00012e7983 */ /* 0x010f240000300800 */
        /* <DEDUP_REMOVED lines=25> */
[----:B-1----:R-:W4:Y:S01]  /*8d160*/  LDL.LU R57, [R1+0x1b84] ;  /* 0x001b840001397983 */ /* 0x002f220000300800 */
[----:B------:R-:W4:Y:S01]  /*8d170*/  LDL.LU R3, [R1+0x1b58] ;  /* 0x001b580001037983 */ /* 0x000f220000300800 */
[-C--:B--2---:R-:W-:Y:S01]  /*8d180*/  IADD3 R5, P6, R5, R4.reuse, RZ ;  /* 0x0000000405057210 */ /* 0x084fe20007fde0ff */
[--C-:B------:R-:W-:Y:S01]  /*8d190*/  IMAD.X R13, R13, 0x1, R2.reuse, P1 ;  /* 0x000000010d0d7824 */ /* 0x100fe200008e0602 */
[-C--:B---3--:R-:W-:Y:S01]  /*8d1a0*/  IADD3 R12, P1, R12, R4.reuse, RZ ;  /* 0x000000040c0c7210 */ /* 0x088fe20007f3e0ff */
[--C-:B----4-:R-:W-:Y:S01]  /*8d1b0*/  IMAD.X R46, R46, 0x1, R2.reuse, P2 ;  /* 0x000000012e2e7824 */ /* 0x110fe200010e0602 */
        /* <DEDUP_REMOVED lines=59> */
[----:B--2---:R-:W2:Y:S01]  /*8d570*/  LDL.LU R12, [R1+0x1b74] ;  /* 0x001b7400010c7983 */ /* 0x004ea20000300800 */
[----:B------:R0:W-:Y:S02]  /*8d580*/  STL [R1+0x1b58], R3 ;  /* 0x001b580301007387 */ /* 0x0001e40000100800 */
[----:B---3--:R-:W3:Y:S02]  /*8d590*/  LDL.LU R46, [R1+0x1b48] ;  /* 0x001b4800012e7983 */ /* 0x008ee40000300800 */
        /* <DEDUP_REMOVED lines=24> */
[----:B0-----:R-:W3:Y:S01]  /*8d720*/  LDL.LU R56, [R1+0x1b0c] ;  /* 0x001b0c0001387983 */ /* 0x001ee20000300800 */
[----:B-1----:R-:W3:Y:S01]  /*8d730*/  LDL.LU R57, [R1+0x1ae0] ;  /* 0x001ae00001397983 */ /* 0x002ee20000300800 */
[----:B------:R-:W3:Y:S02]  /*8d740*/  LDL.LU R3, [R1+0x1b04] ;  /* 0x001b040001037983 */ /* 0x000ee40000300800 */
[--C-:B----4-:R-:W-:Y:S01]  /*8d750*/  IMAD.X R5, R5, 0x1, R2.reuse, P4 ;  /* 0x0000000105057824 */ /* 0x110fe200020e0602 */
[-C--:B------:R-:W-:Y:S01]  /*8d760*/  IADD3 R13, P4, R13, R4.reuse, RZ ;  /* 0x000000040d0d7210 */ /* 0x080fe20007f9e0ff */
[--C-:B--2---:R-:W-:Y:S01]  /*8d770*/  IMAD.X R12, R12, 0x1, R2.reuse, P5 ;  /* 0x000000010c0c7824 */ /* 0x104fe200028e0602 */
[-C--:B---3--:R-:W-:Y:S01]  /*8d780*/  IADD3 R46, P5, R46, R4.reuse, RZ ;  /* 0x000000042e2e7210 */ /* 0x088fe20007fbe0ff */
        /* <DEDUP_REMOVED lines=88> */
[----:B------:R-:W3:Y:S01]  /*8dd10*/  LDL.LU R3, [R1+0x1a60] ;  /* 0x001a600001037983 */ /* 0x000ee20000300800 */
[-C--:B----4-:R-:W-:Y:S01]  /*8dd20*/  IADD3 R5, P1, R5, R4.reuse, RZ ;  /* 0x0000000405057210 */ /* 0x090fe20007f3e0ff */
[--C-:B------:R-:W-:Y:S01]  /*8dd30*/  IMAD.X R13, R13, 0x1, R2.reuse, P2 ;  /* 0x000000010d0d7824 */ /* 0x100fe200010e0602 */
[-C--:B--2---:R-:W-:Y:S01]  /*8dd40*/  IADD3 R12, P2, R12, R4.reuse, RZ ;  /* 0x000000040c0c7210 */ /* 0x084fe20007f5e0ff */
[--C-:B---3--:R-:W-:Y:S01]  /*8dd50*/  IMAD.X R46, R46, 0x1, R2.reuse, P3 ;  /* 0x000000012e2e7824 */ /* 0x108fe200018e0602 */
        /* <DEDUP_REMOVED lines=2542> */
[----:B------:R-:W-:Y:S02]  /*97c40*/  STL [R1+0x2ec0], R49 ;  /* 0x002ec03101007387 */ /* 0x000fe40000100800 */
[--C-:B------:R-:W-:Y:S01]  /*97c50*/  IMAD.X R45, R45, 0x1, R2.reuse, P4 ;  /* 0x000000012d2d7824 */ /* 0x100fe200020e0602 */
[----:B------:R-:W-:Y:S01]  /*97c60*/  STL [R1+0x2e8c], R50 ;  /* 0x002e8c3201007387 */ /* 0x000fe20000100800 */
[-C--:B------:R-:W-:Y:S01]  /*97c70*/  IADD3 R44, P4, R44, R4.reuse, RZ ;  /* 0x000000042c2c7210 */ /* 0x080fe20007f9e0ff */
[----:B------:R-:W-:Y:S02]  /*97c80*/  STL [R1+0x2ec8], R51 ;  /* 0x002ec83301007387 */ /* 0x000fe40000100800 */
        /* <DEDUP_REMOVED lines=9> */
[----:B------:R-:W-:Y:S01]  /*97d20*/  STL [R1+0x2ea4], R41 ;  /* 0x002ea42901007387 */ /* 0x000fe20000100800 */
[-C--:B------:R-:W-:Y:S01]  /*97d30*/  IADD3 R60, P1, R60, R4.reuse, RZ ;  /* 0x000000043c3c7210 */ /* 0x080fe20007f3e0ff */
[----:B------:R1:W-:Y:S02]  /*97d40*/  STL [R1+0x2ee0], R37 ;  /* 0x002ee02501007387 */ /* 0x0003e40000100800 */
[----:B------:R-:W-:Y:S02]  /*97d50*/  STL [R1+0x2eac], R40 ;  /* 0x002eac2801007387 */ /* 0x000fe40000100800 */
[--C-:B------:R-:W-:Y:S01]  /*97d60*/  IMAD.X R56, R56, 0x1, R2.reuse, P2 ;  /* 0x0000000138387824 */ /* 0x100fe200010e0602 */
[----:B------:R3:W-:Y:S01]  /*97d70*/  STL [R1+0x2ee8], R36 ;  /* 0x002ee82401007387 */ /* 0x0007e20000100800 */
[-C--:B------:R-:W-:Y:S01]  /*97d80*/  IADD3 R57, P2, R57, R4.reuse, RZ ;  /* 0x0000000439397210 */ /* 0x080fe20007f5e0ff */
[----:B------:R-:W-:Y:S02]  /*97d90*/  STL [R1+0x2eb4], R61 ;  /* 0x002eb43d01007387 */ /* 0x000fe40000100800 */
[----:B------:R3:W-:Y:S02]  /*97da0*/  STL [R1+0x2ef0], R60 ;  /* 0x002ef03c01007387 */ /* 0x0007e40000100800 */
[--C-:B------:R-:W-:Y:S01]  /*97db0*/  IMAD.X R3, R3, 0x1, R2.reuse, P3 ;  /* 0x0000000103037824 */ /* 0x100fe200018e0602 */
[----:B0-----:R-:W4:Y:S01]  /*97dc0*/  LDL.LU R17, [R1+0x2f00] ;  /* 0x002f000001117983 */ /* 0x001f220000300800 */
[----:B------:R-:W-:Y:S02]  /*97dd0*/  STL [R1+0x2ebc], R56 ;  /* 0x002ebc3801007387 */ /* 0x000fe40000100800 */
[----:B-1----:R-:W4:Y:S02]  /*97de0*/  LDL.LU R16, [R1+0x2ecc] ;  /* 0x002ecc0001107983 */ /* 0x002f240000300800 */
[----:B------:R-:W-:Y:S01]  /*97df0*/  STL [R1+0x2ef8], R57 ;  /* 0x002ef83901007387 */ /* 0x000fe20000100800 */
        /* <DEDUP_REMOVED lines=13> */
[----:B0-----:R-:W3:Y:S02]  /*97ed0*/  LDL.LU R3, [R1+0x2f38] ;  /* 0x002f380001037983 */ /* 0x001ee40000300800 */
        /* <DEDUP_REMOVED lines=16> */
[-C--:B----4-:R-:W-:Y:S01]  /*97fe0*/  IADD3 R17, P3, R17, R4.reuse, RZ ;  /* 0x0000000411117210 */ /* 0x090fe20007f7e0ff */
[----:B------:R-:W-:Y:S01]  /*97ff0*/  IMAD.X R16, R16, 0x1, R2, P4 ;  /* 0x0000000110107824 */ /* 0x000fe200020e0602 */
[----:B--2---:R-:W-:-:S03]  /*98000*/  IADD3 R33, P4, R33, R4, RZ ;  /* 0x0000000421217210 */ /* 0x004fc60007f9e0ff */
[----:B------:R0:W-:Y:S01]  /*98010*/  STL [R1+0x2f00], R17 ;  /* 0x002f001101007387 */ /* 0x0001e20000100800 */
[--C-:B---3--:R-:W-:Y:S01]  /*98020*/  IMAD.X R32, R32, 0x1, R2.reuse, P5 ;  /* 0x0000000120207824 */ /* 0x108fe200028e0602 */
[-C--:B------:R-:W-:Y:S01]  /*98030*/  IADD3 R21, P5, R21, R4.reuse, RZ ;  /* 0x0000000415157210 */ /* 0x080fe20007fbe0ff */
[--C-:B------:R-:W-:Y:S01]  /*98040*/  IMAD.X R20, R20, 0x1, R2.reuse, P6 ;  /* 0x0000000114147824 */ /* 0x100fe200030e0602 */
[-C--:B------:R-:W-:Y:S01]  /*98050*/  IADD3 R45, P6, R45, R4.reuse, RZ ;  /* 0x000000042d2d7210 */ /* 0x080fe20007fde0ff */
[----:B0-----:R0:W5:Y:S01]  /*98060*/  LDL.LU R17, [R1+0x31a4] ;  /* 0x0031a40001117983 */ /* 0x0011620000300800 */
[----:B------:R1:W-:Y:S02]  /*98070*/  STL [R1+0x2ecc], R16 ;  /* 0x002ecc1001007387 */ /* 0x0003e40000100800 */
[--C-:B------:R-:W-:Y:S01]  /*98080*/  IMAD.X R44, R44, 0x1, R2.reuse, P1 ;  /* 0x000000012c2c7824 */ /* 0x100fe200008e0602 */
[-C--:B------:R-:W-:Y:S01]  /*98090*/  IADD3 R37, P1, R37, R4.reuse, RZ ;  /* 0x0000000425257210 */ /* 0x080fe20007f3e0ff */
[----:B-1----:R0:W5:Y:S01]  /*980a0*/  LDL.LU R16, [R1+0x31a0] ;  /* 0x0031a00001107983 */ /* 0x0021620000300800 */
[----:B------:R1:W-:Y:S02]  /*980b0*/  STL [R1+0x2f08], R33 ;  /* 0x002f082101007387 */ /* 0x0003e40000100800 */
[----:B------:R-:W-:Y:S01]  /*980c0*/  IMAD.X R41, R41, 0x1, R2, P2 ;  /* 0x0000000129297824 */ /* 0x000fe200010e0602 */
[----:B-1----:R0:W5:Y:S01]  /*980d0*/  LDL.LU R33, [R1+0x319c] ;  /* 0x00319c0001217983 */ /* 0x0021620000300800 */
[----:B------:R1:W-:Y:S01]  /*980e0*/  STL [R1+0x2ed4], R32 ;  /* 0x002ed42001007387 */ /* 0x0003e20000100800 */
[----:B------:R-:W-:-:S02]  /*980f0*/  IADD3 R36, P2, R36, R4, RZ ;  /* 0x0000000424247210 */ /* 0x000fc40007f5e0ff */
[----:B-1----:R0:W5:Y:S01]  /*98100*/  LDL.LU R32, [R1+0x3198] ;  /* 0x0031980001207983 */ /* 0x0021620000300800 */
[----:B------:R1:W-:Y:S02]  /*98110*/  STL [R1+0x2f10], R21 ;  /* 0x002f101501007387 */ /* 0x0003e40000100800 */
[--C-:B------:R-:W-:Y:S01]  /*98120*/  IMAD.X R40, R40, 0x1, R2.reuse, P3 ;  /* 0x0000000128287824 */ /* 0x100fe200018e0602 */
[----:B-1----:R0:W5:Y:S01]  /*98130*/  LDL.LU R21, [R1+0x3194] ;  /* 0x0031940001157983 */ /* 0x0021620000300800 */
[----:B------:R1:W-:Y:S01]  /*98140*/  STL [R1+0x2edc], R20 ;  /* 0x002edc1401007387 */ /* 0x0003e20000100800 */
[-C--:B------:R-:W-:Y:S02]  /*98150*/  IADD3 R60, P3, R60, R4.reuse, RZ ;  /* 0x000000043c3c7210 */ /* 0x080fe40007f7e0ff */
        /* <DEDUP_REMOVED lines=9> */
[-C--:B------:R-:W-:Y:S01]  /*981f0*/  IADD3 R13, P5, R13, R4.reuse, RZ ;  /* 0x000000040d0d7210 */ /* 0x080fe20007fbe0ff */
        /* <DEDUP_REMOVED lines=15> */
[----:B------:R-:W-:Y:S01]  /*982f0*/  IADD3 R58, P3, R58, R4, RZ ;  /* 0x000000043a3a7210 */ /* 0x000fe20007f7e0ff */
[----:B-1----:R0:W5:Y:S01]  /*98300*/  LDL.LU R60, [R1+0x3174] ;  /* 0x00317400013c7983 */ /* 0x0021620000300800 */
[----:B------:R1:W-:Y:S02]  /*98310*/  STL [R1+0x2efc], R61 ;  /* 0x002efc3d01007387 */ /* 0x0003e40000100800 */
[----:B------:R-:W-:-:S02]  /*98320*/  IMAD.X R59, R59, 0x1, R2, P4 ;  /* 0x000000013b3b7824 */ /* 0x000fc400020e0602 */
[--C-:B------:R-:W-:Y:S01]  /*98330*/  IMAD.X R49, R49, 0x1, R2.reuse, P5 ;  /* 0x0000000131317824 */ /* 0x100fe200028e0602 */
[----:B-1----:R0:W5:Y:S01]  /*98340*/  LDL.LU R61, [R1+0x3170] ;  /* 0x00317000013d7983 */ /* 0x0021620000300800 */
[----:B------:R1:W-:Y:S02]  /*98350*/  STL [R1+0x2f38], R3 ;  /* 0x002f380301007387 */ /* 0x0003e40000100800 */
[----:B------:R2:W-:Y:S02]  /*98360*/  STL [R1+0x2f04], R5 ;  /* 0x002f040501007387 */ /* 0x0005e40000100800 */
[----:B------:R-:W-:Y:S01]  /*98370*/  STL [R1+0x2f40], R13 ;  /* 0x002f400d01007387 */ /* 0x000fe20000100800 */
[----:B------:R3:W-:Y:S01]  /*98380*/  STL [R1+0x2f0c], R12 ;  /* 0x002f0c0c01007387 */ /* 0x0007e20000100800 */
[----:B------:R0:W-:Y:S02]  /*98390*/  STL [R1+0x2f48], R46 ;  /* 0x002f482e01007387 */ /* 0x0001e40000100800 */
[----:B------:R0:W-:Y:S02]  /*983a0*/  STL [R1+0x2f14], R47 ;  /* 0x002f142f01007387 */ /* 0x0001e40000100800 */
[----:B------:R0:W-:Y:S01]  /*983b0*/  STL [R1+0x2f50], R52 ;  /* 0x002f503401007387 */ /* 0x0001e20000100800 */
[----:B------:R0:W-:Y:S01]  /*983c0*/  STL [R1+0x2f1c], R53 ;  /* 0x002f1c3501007387 */ /* 0x0001e20000100800 */
[----:B------:R0:W-:Y:S02]  /*983d0*/  STL [R1+0x2f58], R54 ;  /* 0x002f583601007387 */ /* 0x0001e40000100800 */
[--C-:B------:R-:W-:Y:S01]  /*983e0*/  IMAD.X R50, R50, 0x1, R2.reuse, P6 ;  /* 0x0000000132327824 */ /* 0x100fe200030e0602 */
[----:B-1----:R-:W1:Y:S01]  /*983f0*/  S2R R3, SR_TID.X ;  /* 0x0000000000037919 */ /* 0x002e620000002100 */
[----:B------:R0:W-:Y:S02]  /*98400*/  STL [R1+0x2f24], R55 ;  /* 0x002f243701007387 */ /* 0x0001e40000100800 */
[----:B------:R-:W-:-:S02]  /*98410*/  IMAD.X R51, R51, 0x1, R2, P1 ;  /* 0x0000000133337824 */ /* 0x000fc400008e0602 */
[----:B------:R0:W-:Y:S02]  /*98420*/  STL [R1+0x2f5c], R58 ;  /* 0x002f5c3a01007387 */ /* 0x0001e40000100800 */
[--C-:B------:R-:W-:Y:S01]  /*98430*/  IMAD.X R56, R56, 0x1, R2.reuse, P2 ;  /* 0x0000000138387824 */ /* 0x100fe200010e0602 */
[----:B------:R0:W-:Y:S01]  /*98440*/  STL [R1+0x2f2c], R59 ;  /* 0x002f2c3b01007387 */ /* 0x0001e20000100800 */
[----:B------:R-:W-:Y:S02]  /*98450*/  IMAD.MOV.U32 R4, RZ, RZ, R7 ;  /* 0x000000ffff047224 */ /* 0x000fe400078e0007 */
[----:B--2---:R-:W-:Y:S02]  /*98460*/  IMAD.MOV.U32 R5, RZ, RZ, R15 ;  /* 0x000000ffff057224 */ /* 0x004fe400078e000f */
[----:B------:R0:W-:Y:S02]  /*98470*/  STL [R1+0x2f34], R49 ;  /* 0x002f343101007387 */ /* 0x0001e40000100800 */
[----:B------:R-:W-:Y:S01]  /*98480*/  IMAD.X R57, R57, 0x1, R2, P3 ;  /* 0x0000000139397824 */ /* 0x000fe200018e0602 */
[----:B------:R0:W-:Y:S01]  /*98490*/  STL [R1+0x2f3c], R50 ;  /* 0x002f3c3201007387 */ /* 0x0001e20000100800 */
[----:B---3--:R-:W-:-:S02]  /*984a0*/  IMAD.MOV.U32 R12, RZ, RZ, R6 ;  /* 0x000000ffff0c7224 */ /* 0x008fc400078e0006 */
[----:B------:R-:W-:Y:S02]  /*984b0*/  IMAD.MOV.U32 R13, RZ, RZ, R14 ;  /* 0x000000ffff0d7224 */ /* 0x000fe400078e000e */
[----:B------:R0:W-:Y:S01]  /*984c0*/  STL [R1+0x2f44], R51 ;  /* 0x002f443301007387 */ /* 0x0001e20000100800 */
[----:B------:R0:W-:Y:S01]  /*984d0*/  STL [R1+0x2f4c], R56 ;  /* 0x002f4c3801007387 */ /* 0x0001e20000100800 */
[----:B------:R0:W-:Y:S02]  /*984e0*/  STL.64 [R1+0xb50], R4 ;  /* 0x000b500401007387 */ /* 0x0001e40000100a00 */
[----:B------:R0:W-:Y:S02]  /*984f0*/  STL [R1+0x2f54], R57 ;  /* 0x002f543901007387 */ /* 0x0001e40000100800 */
[----:B------:R0:W-:Y:S01]  /*98500*/  STL.64 [R1+0xb58], R12 ;  /* 0x000b580c01007387 */ /* 0x0001e20000100a00 */
[----:B-1----:R-:W-:-:S05]  /*98510*/  LOP3.LUT R3, R3, 0x1f, RZ, 0xc0, !PT ;  /* 0x0000001f03037812 */ /* 0x002fca00078ec0ff */
[----:B------:R-:W-:Y:S01]  /*98520*/  IMAD.SHL.U32 R3, R3, 0x2, RZ ;  /* 0x0000000203037824 */ /* 0x000fe200078e00ff */
[----:B0-----:R-:W-:Y:S01]  /*98530*/  @!P0 CALL.REL.NOINC `(.L_x_1) ;  /* 0x0000001000008944 */ /* 0x001fe20003c00000 */
[----:B------:R-:W-:Y:S05]  /*98540*/  BRA `(.L_x_2) ;  /* 0xfff8aef000007947 */ /* 0x000fea000383ffff */
.L_x_1:
[----:B------:R-:W-:Y:S01]  /*98550*/  F2FP.BF16.PACK_AB R59, R11, R10 ;  /* 0x0000000a0b3b723e */ /* 0x000fe200000010ff */
[----:B-----5:R-:W-:Y:S01]  /*98560*/  STL [R1+0x3278], R17 ;  /* 0x0032781101007387 */ /* 0x020fe20000100800 */
[----:B------:R-:W-:Y:S02]  /*98570*/  F2FP.BF16.PACK_AB R58, R43, R42 ;  /* 0x0000002a2b3a723e */ /* 0x000fe400000010ff */
[----:B------:R-:W-:Y:S01]  /*98580*/  F2FP.BF16.PACK_AB R57, R39, R38 ;  /* 0x000000262739723e */ /* 0x000fe200000010ff */
[----:B------:R-:W-:Y:S01]  /*98590*/  STL [R1+0x3274], R16 ;  /* 0x0032741001007387 */ /* 0x000fe20000100800 */
[----:B------:R-:W-:Y:S02]  /*985a0*/  F2FP.BF16.PACK_AB R56, R48, R34 ;  /* 0x000000223038723e */ /* 0x000fe400000010ff */
[----:B------:R-:W-:Y:S01]  /*985b0*/  F2FP.BF16.PACK_AB R55, R9, R8 ;  /* 0x000000080937723e */ /* 0x000fe200000010ff */
[----:B------:R-:W-:Y:S04]  /*985c0*/  STL [R1+0x3174], R60 ;  /* 0x0031743c01007387 */ /* 0x000fe80000100800 */
[----:B------:R-:W-:Y:S04]  /*985d0*/  STL [R1+0x3170], R61 ;  /* 0x0031703d01007387 */ /* 0x000fe80000100800 */
[----:B------:R-:W-:Y:S04]  /*985e0*/  STL [R1+0x3178], R59 ;  /* 0x0031783b01007387 */ /* 0x000fe80000100800 */
[----:B------:R-:W-:Y:S04]  /*985f0*/  STL [R1+0x317c], R58 ;  /* 0x00317c3a01007387 */ /* 0x000fe80000100800 */
[----:B------:R-:W-:Y:S04]  /*98600*/  STL [R1+0x3180], R57 ;  /* 0x0031803901007387 */ /* 0x000fe80000100800 */
[----:B------:R-:W-:Y:S04]  /*98610*/  STL [R1+0x3184], R56 ;  /* 0x0031843801007387 */ /* 0x000fe80000100800 */
[----:B------:R-:W2:Y:S04]  /*98620*/  LDL.LU R7, [R1+0x7bc] ;  /* 0x0007bc0001077983 */ /* 0x000ea80000300800 */
[----:B------:R-:W2:Y:S01]  /*98630*/  LDL.LU R10, [R1+0x7b8] ;  /* 0x0007b800010a7983 */ /* 0x000ea20000300800 */
[----:B------:R-:W-:-:S03]  /*98640*/  F2FP.BF16.PACK_AB R54, R35, R30 ;  /* 0x0000001e2336723e */ /* 0x000fc600000010ff */
[----:B------:R-:W3:Y:S04]  /*98650*/  LDL.LU R11, [R1+0x48c] ;  /* 0x00048c00010b7983 */ /* 0x000ee80000300800 */
[----:B------:R-:W3:Y:S04]  /*98660*/  LDL.LU R42, [R1+0x488] ;  /* 0x00048800012a7983 */ /* 0x000ee80000300800 */
[----:B------:R-:W4:Y:S04]  /*98670*/  LDL.LU R43, [R1+0x49c] ;  /* 0x00049c00012b7983 */ /* 0x000f280000300800 */
[----:B------:R-:W4:Y:S04]  /*98680*/  LDL.LU R38, [R1+0x498] ;  /* 0x0004980001267983 */ /* 0x000f280000300800 */
[----:B------:R-:W4:Y:S04]  /*98690*/  LDL.LU R39, [R1+0x4ac] ;  /* 0x0004ac0001277983 */ /* 0x000f280000300800 */
[----:B------:R-:W4:Y:S01]  /*986a0*/  LDL.LU R34, [R1+0x4a8] ;  /* 0x0004a80001227983 */ /* 0x000f220000300800 */
[----:B------:R-:W-:-:S03]  /*986b0*/  F2FP.BF16.PACK_AB R53, R23, R22 ;  /* 0x000000161735723e */ /* 0x000fc600000010ff */
[----:B------:R-:W-:Y:S04]  /*986c0*/  STL [R1+0x3188], R55 ;  /* 0x0031883701007387 */ /* 0x000fe80000100800 */
[----:B------:R-:W-:Y:S04]  /*986d0*/  STL [R1+0x318c], R54 ;  /* 0x00318c3601007387 */ /* 0x000fe80000100800 */
[----:B------:R-:W4:Y:S04]  /*986e0*/  LDL.LU R35, [R1+0x7b4] ;  /* 0x0007b40001237983 */ /* 0x000f280000300800 */
[----:B------:R-:W4:Y:S04]  /*986f0*/  LDL.LU R30, [R1+0x7b0] ;  /* 0x0007b000011e7983 */ /* 0x000f280000300800 */
[----:B------:R-:W4:Y:S04]  /*98700*/  LDL.LU R22, [R1+0x484] ;  /* 0x0004840001167983 */ /* 0x000f280000300800 */
[----:B------:R-:W4:Y:S01]  /*98710*/  LDL.LU R23, [R1+0x480] ;  /* 0x0004800001177983 */ /* 0x000f220000300800 */
[----:B------:R-:W-:-:S03]  /*98720*/  F2FP.BF16.PACK_AB R52, R19, R18 ;  /* 0x000000121334723e */ /* 0x000fc600000010ff */
[----:B------:R-:W-:Y:S04]  /*98730*/  STL [R1+0x3190], R53 ;  /* 0x0031903501007387 */ /* 0x000fe80000100800 */
        /* <DEDUP_REMOVED lines=17> */
[----:B------:R-:W-:Y:S01]  /*98850*/  STL [R1+0x3194], R52 ;  /* 0x0031943401007387 */ /* 0x000fe20000100800 */
[----:B--2---:R-:W-:-:S05]  /*98860*/  F2FP.BF16.PACK_AB R0, R7, R10 ;  /* 0x0000000a0700723e */ /* 0x004fca00000010ff */
[----:B------:R0:W-:Y:S01]  /*98870*/  STL [R1+0x30c], R0 ;  /* 0x00030c0001007387 */ /* 0x0001e20000100800 */
[----:B---3--:R-:W-:-:S05]  /*98880*/  F2FP.BF16.PACK_AB R3, R11, R42 ;  /* 0x0000002a0b03723e */ /* 0x008fca00000010ff */
[----:B------:R-:W-:Y:S01]  /*98890*/  STL [R1+0x308], R3 ;  /* 0x0003080301007387 */ /* 0x000fe20000100800 */
[----:B----4-:R-:W-:-:S03]  /*988a0*/  F2FP.BF16.PACK_AB R2, R43, R38 ;  /* 0x000000262b02723e */ /* 0x010fc600000010ff */
[----:B------:R-:W2:Y:S04]  /*988b0*/  LDL.LU R10, [R1+0x4e4] ;  /* 0x0004e400010a7983 */ /* 0x000ea80000300800 */
[----:B------:R1:W-:Y:S01]  /*988c0*/  STL [R1+0x304], R2 ;  /* 0x0003040201007387 */ /* 0x0003e20000100800 */
[----:B0-----:R-:W-:-:S03]  /*988d0*/  F2FP.BF16.PACK_AB R0, R39, R34 ;  /* 0x000000222700723e */ /* 0x001fc600000010ff */
[----:B------:R-:W3:Y:S04]  /*988e0*/  LDL.LU R11, [R1+0x4fc] ;  /* 0x0004fc00010b7983 */ /* 0x000ee80000300800 */
[----:B------:R0:W-:Y:S04]  /*988f0*/  STL [R1+0x300], R0 ;  /* 0x0003000001007387 */ /* 0x0001e80000100800 */
[----:B------:R-:W3:Y:S04]  /*98900*/  LDL.LU R43, [R1+0x4f8] ;  /* 0x0004f800012b7983 */ /* 0x000ee80000300800 */
[----:B------:R-:W4:Y:S01]  /*98910*/  LDL.LU R42, [R1+0x50c] ;  /* 0x00050c00012a7983 */ /* 0x000f220000300800 */
[----:B-1----:R-:W-:-:S03]  /*98920*/  F2FP.BF16.PACK_AB R2, R35, R30 ;  /* 0x0000001e2302723e */ /* 0x002fc600000010ff */
[----:B------:R-:W4:Y:S04]  /*98930*/  LDL.LU R38, [R1+0x508] ;  /* 0x0005080001267983 */ /* 0x000f280000300800 */
[----:B------:R-:W4:Y:S01]  /*98940*/  LDL.LU R39, [R1+0x51c] ;  /* 0x00051c0001277983 */ /* 0x000f220000300800 */
[----:B0-----:R-:W-:-:S03]  /*98950*/  F2FP.BF16.PACK_AB R0, R22, R23 ;  /* 0x000000171600723e */ /* 0x001fc600000010ff */
[----:B------:R0:W-:Y:S04]  /*98960*/  STL [R1+0x31c], R2 ;  /* 0x00031c0201007387 */ /* 0x0001e80000100800 */
[----:B------:R-:W4:Y:S04]  /*98970*/  LDL.LU R34, [R1+0x52c] ;  /* 0x00052c0001227983 */ /* 0x000f280000300800 */
[----:B------:R-:W4:Y:S04]  /*98980*/  LDL.LU R35, [R1+0x4f4] ;  /* 0x0004f40001237983 */ /* 0x000f280000300800 */
[----:B------:R1:W-:Y:S01]  /*98990*/  STL [R1+0x318], R0 ;  /* 0x0003180001007387 */ /* 0x0003e20000100800 */
[----:B0-----:R-:W-:-:S03]  /*989a0*/  F2FP.BF16.PACK_AB R2, R15, R18 ;  /* 0x000000120f02723e */ /* 0x001fc600000010ff */
[----:B------:R-:W4:Y:S04]  /*989b0*/  LDL.LU R30, [R1+0x4f0] ;  /* 0x0004f000011e7983 */ /* 0x000f280000300800 */
[----:B------:R-:W4:Y:S04]  /*989c0*/  LDL.LU R22, [R1+0x504] ;  /* 0x0005040001167983 */ /* 0x000f280000300800 */
[----:B------:R-:W4:Y:S04]  /*989d0*/  LDL.LU R23, [R1+0x500] ;  /* 0x0005000001177983 */ /* 0x000f280000300800 */
[----:B------:R-:W4:Y:S01]  /*989e0*/  LDL.LU R18, [R1+0x514] ;  /* 0x0005140001127983 */ /* 0x000f220000300800 */
[----:B-1----:R-:W-:-:S03]  /*989f0*/  F2FP.BF16.PACK_AB R0, R6, R19 ;  /* 0x000000130600723e */ /* 0x002fc600000010ff */
[----:B------:R-:W-:Y:S04]  /*98a00*/  STL [R1+0x314], R2 ;  /* 0x0003140201007387 */ /* 0x000fe80000100800 */
[----:B------:R-:W4:Y:S01]  /*98a10*/  LDL.LU R19, [R1+0x524] ;  /* 0x0005240001137983 */ /* 0x000f220000300800 */
[----:B------:R-:W-:Y:S02]  /*98a20*/  F2FP.BF16.PACK_AB R51, R14, R51 ;  /* 0x000000330e33723e */ /* 0x000fe400000010ff */
[----:B------:R-:W-:Y:S01]  /*98a30*/  F2FP.BF16.PACK_AB R50, R5, R50 ;  /* 0x000000320532723e */ /* 0x000fe200000010ff */
[----:B------:R-:W-:Y:S01]  /*98a40*/  STL [R1+0x310], R0 ;  /* 0x0003100001007387 */ /* 0x000fe20000100800 */
[----:B------:R-:W-:-:S03]  /*98a50*/  F2FP.BF16.PACK_AB R49, R13, R49 ;  /* 0x000000310d31723e */ /* 0x000fc600000010ff */
[----:B------:R-:W-:Y:S04]  /*98a60*/  STL [R1+0x3198], R51 ;  /* 0x0031983301007387 */ /* 0x000fe80000100800 */
[----:B------:R-:W-:Y:S01]  /*98a70*/  STL [R1+0x319c], R50 ;  /* 0x00319c3201007387 */ /* 0x000fe20000100800 */
[----:B------:R-:W-:-:S03]  /*98a80*/  F2FP.BF16.PACK_AB R48, R4, R48 ;  /* 0x000000300430723e */ /* 0x000fc600000010ff */
[----:B------:R-:W-:Y:S01]  /*98a90*/  STL [R1+0x31a0], R49 ;  /* 0x0031a03101007387 */ /* 0x000fe20000100800 */
[----:B------:R-:W-:-:S03]  /*98aa0*/  F2FP.BF16.PACK_AB R47, R12, R47 ;  /* 0x0000002f0c2f723e */ /* 0x000fc600000010ff */
[----:B------:R-:W-:Y:S01]  /*98ab0*/  STL [R1+0x31a4], R48 ;  /* 0x0031a43001007387 */ /* 0x000fe20000100800 */
[----:B------:R-:W-:-:S03]  /*98ac0*/  F2FP.BF16.PACK_AB R46, R8, R46 ;  /* 0x0000002e082e723e */ /* 0x000fc600000010ff */
[----:B------:R-:W-:Y:S01]  /*98ad0*/  STL [R1+0x31a8], R47 ;  /* 0x0031a82f01007387 */ /* 0x000fe20000100800 */
[----:B------:R-:W-:-:S03]  /*98ae0*/  F2FP.BF16.PACK_AB R45, R9, R45 ;  /* 0x0000002d092d723e */ /* 0x000fc600000010ff */
[----:B------:R-:W-:Y:S04]  /*98af0*/  STL [R1+0x31ac], R46 ;  /* 0x0031ac2e01007387 */ /* 0x000fe80000100800 */
[----:B------:R-:W-:Y:S01]  /*98b00*/  STL [R1+0x31b0], R45 ;  /* 0x0031b02d01007387 */ /* 0x000fe20000100800 */
[----:B--2---:R-:W-:-:S05]  /*98b10*/  F2FP.BF16.PACK_AB R44, R10, R44 ;  /* 0x0000002c0a2c723e */ /* 0x004fca00000010ff */
[----:B------:R0:W-:Y:S01]  /*98b20*/  STL [R1+0x31b4], R44 ;  /* 0x0031b42c01007387 */ /* 0x0001e20000100800 */
[----:B---3--:R-:W-:Y:S02]  /*98b30*/  F2FP.BF16.PACK_AB R43, R11, R43 ;  /* 0x0000002b0b2b723e */ /* 0x008fe400000010ff */
[----:B----4-:R-:W-:-:S03]  /*98b40*/  F2FP.BF16.PACK_AB R42, R42, R38 ;  /* 0x000000262a2a723e */ /* 0x010fc600000010ff */
[----:B------:R-:W-:Y:S01]  /*98b50*/  STL [R1+0x31b8], R43 ;  /* 0x0031b82b01007387 */ /* 0x000fe20000100800 */
[----:B------:R-:W-:-:S03]  /*98b60*/  F2FP.BF16.PACK_AB R41, R39, R41 ;  /* 0x000000292729723e */ /* 0x000fc600000010ff */
[----:B------:R-:W-:Y:S01]  /*98b70*/  STL [R1+0x31bc], R42 ;  /* 0x0031bc2a01007387 */ /* 0x000fe20000100800 */
[----:B------:R-:W-:-:S03]  /*98b80*/  F2FP.BF16.PACK_AB R40, R34, R40 ;  /* 0x000000282228723e */ /* 0x000fc600000010ff */
[----:B------:R-:W-:Y:S04]  /*98b90*/  STL [R1+0x31c0], R41 ;  /* 0x0031c02901007387 */ /* 0x000fe80000100800 */
[----:B------:R-:W-:Y:S01]  /*98ba0*/  STL [R1+0x31c4], R40 ;  /* 0x0031c42801007387 */ /* 0x000fe20000100800 */
[----:B------:R-:W-:Y:S02]  /*98bb0*/  F2FP.BF16.PACK_AB R39, R35, R30 ;  /* 0x0000001e2327723e */ /* 0x000fe400000010ff */
[----:B------:R-:W-:-:S03]  /*98bc0*/  F2FP.BF16.PACK_AB R38, R22, R23 ;  /* 0x000000171626723e */ /* 0x000fc600000010ff */
[----:B------:R-:W-:Y:S01]  /*98bd0*/  STL [R1+0x31c8], R39 ;  /* 0x0031c82701007387 */ /* 0x000fe20000100800 */
[----:B------:R-:W-:-:S03]  /*98be0*/  F2FP.BF16.PACK_AB R37, R18, R37 ;  /* 0x000000251225723e */ /* 0x000fc600000010ff */
[----:B------:R-:W-:Y:S04]  /*98bf0*/  STL [R1+0x31cc], R38 ;  /* 0x0031cc2601007387 */ /* 0x000fe80000100800 */
[----:B------:R-:W-:Y:S04]  /*98c00*/  STL [R1+0x31d0], R37 ;  /* 0x0031d02501007387 */ /* 0x000fe80000100800 */
[----:B0-----:R-:W2:Y:S04]  /*98c10*/  LDL.LU R44, [R1+0x7cc] ;  /* 0x0007cc00012c7983 */ /* 0x001ea80000300800 */
[----:B------:R-:W2:Y:S04]  /*98c20*/  LDL.LU R35, [R1+0x7c8] ;  /* 0x0007c80001237983 */ /* 0x000ea80000300800 */
[----:B------:R-:W3:Y:S04]  /*98c30*/  LDL.LU R45, [R1+0x85c] ;  /* 0x00085c00012d7983 */ /* 0x000ee80000300800 */
[----:B------:R-:W3:Y:S04]  /*98c40*/  LDL.LU R34, [R1+0x858] ;  /* 0x0008580001227983 */ /* 0x000ee80000300800 */
        /* <DEDUP_REMOVED lines=15> */
[----:B------:R-:W-:-:S03]  /*98d40*/  F2FP.BF16.PACK_AB R36, R19, R36 ;  /* 0x000000241324723e */ /* 0x000fc600000010ff */
        /* <DEDUP_REMOVED lines=24> */
[----:B--2---:R-:W-:-:S02]  /*98ed0*/  F2FP.BF16.PACK_AB R35, R44, R35 ;  /* 0x000000232c23723e */ /* 0x004fc400000010ff */
[----:B---3--:R-:W-:-:S03]  /*98ee0*/  F2FP.BF16.PACK_AB R34, R45, R34 ;  /* 0x000000222d22723e */ /* 0x008fc600000010ff */
[----:B------:R-:W-:Y:S01]  /*98ef0*/  STL [R1+0x31d8], R35 ;  /* 0x0031d82301007387 */ /* 0x000fe20000100800 */
[----:B----4-:R-:W-:-:S03]  /*98f00*/  F2FP.BF16.PACK_AB R33, R46, R33 ;  /* 0x000000212e21723e */ /* 0x010fc600000010ff */
[----:B------:R0:W-:Y:S01]  /*98f10*/  STL [R1+0x31dc], R34 ;  /* 0x0031dc2201007387 */ /* 0x0001e20000100800 */
[----:B------:R-:W-:-:S03]  /*98f20*/  F2FP.BF16.PACK_AB R32, R47, R32 ;  /* 0x000000202f20723e */ /* 0x000fc600000010ff */
[----:B------:R1:W-:Y:S04]  /*98f30*/  STL [R1+0x31e0], R33 ;  /* 0x0031e02101007387 */ /* 0x0003e80000100800 */
[----:B------:R2:W-:Y:S01]  /*98f40*/  STL [R1+0x31e4], R32 ;  /* 0x0031e42001007387 */ /* 0x0005e20000100800 */
[----:B0-----:R-:W-:Y:S02]  /*98f50*/  F2FP.BF16.PACK_AB R34, R48, R49 ;  /* 0x000000313022723e */ /* 0x001fe400000010ff */
[----:B-1----:R-:W-:-:S03]  /*98f60*/  F2FP.BF16.PACK_AB R33, R50, R51 ;  /* 0x000000333221723e */ /* 0x002fc600000010ff */
[----:B------:R-:W-:Y:S01]  /*98f70*/  STL [R1+0x29c], R34 ;  /* 0x00029c2201007387 */ /* 0x000fe20000100800 */
[----:B--2---:R-:W-:-:S03]  /*98f80*/  F2FP.BF16.PACK_AB R32, R52, R53 ;  /* 0x000000353420723e */ /* 0x004fc600000010ff */
[----:B------:R-:W-:Y:S01]  /*98f90*/  STL [R1+0x298], R33 ;  /* 0x0002982101007387 */ /* 0x000fe20000100800 */
[----:B------:R-:W-:-:S03]  /*98fa0*/  F2FP.BF16.PACK_AB R5, R5, R13 ;  /* 0x0000000d0505723e */ /* 0x000fc600000010ff */
[----:B------:R-:W-:Y:S04]  /*98fb0*/  STL [R1+0x294], R32 ;  /* 0x0002942001007387 */ /* 0x000fe80000100800 */
[----:B------:R0:W-:Y:S01]  /*98fc0*/  STL [R1+0x290], R5 ;  /* 0x0002900501007387 */ /* 0x0001e20000100800 */
[----:B------:R-:W-:Y:S02]  /*98fd0*/  F2FP.BF16.PACK_AB R12, R4, R12 ;  /* 0x0000000c040c723e */ /* 0x000fe400000010ff */
[----:B------:R-:W-:-:S03]  /*98fe0*/  F2FP.BF16.PACK_AB R4, R8, R9 ;  /* 0x000000090804723e */ /* 0x000fc600000010ff */
[----:B------:R-:W-:Y:S04]  /*98ff0*/  STL [R1+0x2ac], R12 ;  /* 0x0002ac0c01007387 */ /* 0x000fe80000100800 */
[----:B------:R-:W-:Y:S01]  /*99000*/  STL [R1+0x2a8], R4 ;  /* 0x0002a80401007387 */ /* 0x000fe20000100800 */
[----:B0-----:R-:W-:-:S05]  /*99010*/  F2FP.BF16.PACK_AB R5, R10, R11 ;  /* 0x0000000b0a05723e */ /* 0x001fca00000010ff */
[----:B------:R0:W-:Y:S01]  /*99020*/  STL [R1+0x2a4], R5 ;  /* 0x0002a40501007387 */ /* 0x0001e20000100800 */
[----:B------:R-:W-:-:S03]  /*99030*/  F2FP.BF16.PACK_AB R8, R22, R23 ;  /* 0x000000171608723e */ /* 0x000fc600000010ff */
[----:B0-----:R-:W2:Y:S01]  /*99040*/  LDL.LU R5, [R1+0x664] ;  /* 0x0006640001057983 */ /* 0x001ea20000300800 */
[----:B------:R-:W-:-:S03]  /*99050*/  F2FP.BF16.PACK_AB R4, R18, R19 ;  /* 0x000000131204723e */ /* 0x000fc600000010ff */
[----:B------:R-:W-:Y:S04]  /*99060*/  STL [R1+0x2a0], R8 ;  /* 0x0002a00801007387 */ /* 0x000fe80000100800 */
[----:B------:R-:W2:Y:S04]  /*99070*/  LDL.LU R13, [R1+0x660] ;  /* 0x00066000010d7983 */ /* 0x000ea80000300800 */
[----:B------:R0:W-:Y:S04]  /*99080*/  STL [R1+0x2bc], R4 ;  /* 0x0002bc0401007387 */ /* 0x0001e80000100800 */
[----:B0-----:R-:W3:Y:S04]  /*99090*/  LDL.LU R4, [R1+0x674] ;  /* 0x0006740001047983 */ /* 0x001ee80000300800 */
        /* <DEDUP_REMOVED lines=9> */
[----:B------:R-:W-:-:S02]  /*99130*/  F2FP.BF16.PACK_AB R32, R54, R55 ;  /* 0x000000373620723e */ /* 0x000fc400000010ff */
[----:B------:R-:W-:Y:S02]  /*99140*/  F2FP.BF16.PACK_AB R34, R56, R57 ;  /* 0x000000393822723e */ /* 0x000fe400000010ff */
[----:B------:R-:W-:Y:S01]  /*99150*/  F2FP.BF16.PACK_AB R33, R58, R59 ;  /* 0x0000003b3a21723e */ /* 0x000fe200000010ff */
[----:B------:R0:W-:Y:S01]  /*99160*/  STL [R1+0x2b8], R32 ;  /* 0x0002b82001007387 */ /* 0x0001e20000100800 */
[----:B------:R-:W-:Y:S02]  /*99170*/  F2FP.BF16.PACK_AB R16, R16, R17 ;  /* 0x000000111010723e */ /* 0x000fe400000010ff */
[----:B------:R-:W-:Y:S01]  /*99180*/  F2FP.BF16.PACK_AB R0, R3, R0 ;  /* 0x000000000300723e */ /* 0x000fe200000010ff */
[----:B------:R-:W-:Y:S01]  /*99190*/  STL [R1+0x2b4], R34 ;  /* 0x0002b42201007387 */ /* 0x000fe20000100800 */
[----:B------:R-:W-:Y:S02]  /*991a0*/  F2FP.BF16.PACK_AB R3, R2, R7 ;  /* 0x000000070203723e */ /* 0x000fe400000010ff */
[----:B0-----:R-:W-:Y:S01]  /*991b0*/  F2FP.BF16.PACK_AB R32, R61, R60 ;  /* 0x0000003c3d20723e */ /* 0x001fe200000010ff */
[----:B------:R-:W-:Y:S01]  /*991c0*/  STL [R1+0x2b0], R33 ;  /* 0x0002b02101007387 */ /* 0x000fe20000100800 */
[----:B------:R-:W-:-:S03]  /*991d0*/  F2FP.BF16.PACK_AB R2, R15, R6 ;  /* 0x000000060f02723e */ /* 0x000fc600000010ff */
[----:B------:R-:W-:Y:S04]  /*991e0*/  STL [R1+0x2cc], R32 ;  /* 0x0002cc2001007387 */ /* 0x000fe80000100800 */
[----:B------:R-:W-:Y:S04]  /*991f0*/  STL [R1+0x2c8], R16 ;  /* 0x0002c81001007387 */ /* 0x000fe80000100800 */
[----:B------:R0:W-:Y:S04]  /*99200*/  STL [R1+0x2c4], R0 ;  /* 0x0002c40001007387 */ /* 0x0001e80000100800 */
[----:B------:R1:W-:Y:S04]  /*99210*/  STL [R1+0x2c0], R3 ;  /* 0x0002c00301007387 */ /* 0x0003e80000100800 */
[----:B------:R-:W4:Y:S01]  /*99220*/  LDL.LU R55, [R1+0x8a4] ;  /* 0x0008a40001377983 */ /* 0x000f220000300800 */
[----:B0-----:R-:W-:-:S03]  /*99230*/  F2FP.BF16.PACK_AB R0, R14, R30 ;  /* 0x0000001e0e00723e */ /* 0x001fc600000010ff */
[----:B------:R-:W-:Y:S04]  /*99240*/  STL [R1+0x2dc], R2 ;  /* 0x0002dc0201007387 */ /* 0x000fe80000100800 */
[----:B------:R-:W4:Y:S04]  /*99250*/  LDL.LU R56, [R1+0x8a0] ;  /* 0x0008a00001387983 */ /* 0x000f280000300800 */
[----:B------:R0:W-:Y:S04]  /*99260*/  STL [R1+0x2d8], R0 ;  /* 0x0002d80001007387 */ /* 0x0001e80000100800 */
        /* <DEDUP_REMOVED lines=9> */
[----:B0-----:R-:W4:Y:S01]  /*99300*/  LDL.LU R0, [R1+0x7ec] ;  /* 0x0007ec0001007983 */ /* 0x001f220000300800 */
[----:B--2---:R-:W-:-:S05]  /*99310*/  F2FP.BF16.PACK_AB R2, R5, R13 ;  /* 0x0000000d0502723e */ /* 0x004fca00000010ff */
[----:B------:R0:W-:Y:S04]  /*99320*/  STL [R1+0x2d4], R2 ;  /* 0x0002d40201007387 */ /* 0x0001e80000100800 */
[----:B0-----:R-:W2:Y:S01]  /*99330*/  LDL.LU R2, [R1+0x7dc] ;  /* 0x0007dc0001027983 */ /* 0x001ea20000300800 */
[----:B---3--:R-:W-:-:S03]  /*99340*/  F2FP.BF16.PACK_AB R4, R4, R12 ;  /* 0x0000000c0404723e */ /* 0x008fc600000010ff */
[----:B------:R-:W3:Y:S04]  /*99350*/  LDL.LU R7, [R1+0x844] ;  /* 0x0008440001077983 */ /* 0x000ee80000300800 */
[----:B------:R4:W-:Y:S04]  /*99360*/  STL [R1+0x2d0], R4 ;  /* 0x0002d00401007387 */ /* 0x0009e80000100800 */
[----:B------:R-:W3:Y:S04]  /*99370*/  LDL.LU R15, [R1+0x7f4] ;  /* 0x0007f400010f7983 */ /* 0x000ee80000300800 */
[----:B------:R-:W3:Y:S01]  /*99380*/  LDL.LU R6, [R1+0x7e4] ;  /* 0x0007e40001067983 */ /* 0x000ee20000300800 */
[----:B----4-:R-:W-:-:S02]  /*99390*/  F2FP.BF16.PACK_AB R4, R8, R9 ;  /* 0x000000090804723e */ /* 0x010fc400000010ff */
[----:B------:R-:W-:-:S03]  /*993a0*/  F2FP.BF16.PACK_AB R8, R10, R11 ;  /* 0x0000000b0a08723e */ /* 0x000fc600000010ff */
[----:B------:R0:W-:Y:S01]  /*993b0*/  STL [R1+0x2ec], R4 ;  /* 0x0002ec0401007387 */ /* 0x0001e20000100800 */
[----:B------:R-:W-:-:S03]  /*993c0*/  F2FP.BF16.PACK_AB R5, R22, R23 ;  /* 0x000000171605723e */ /* 0x000fc600000010ff */
[----:B------:R-:W-:Y:S04]  /*993d0*/  STL [R1+0x2e8], R8 ;  /* 0x0002e80801007387 */ /* 0x000fe80000100800 */
[----:B------:R-:W4:Y:S01]  /*993e0*/  LDL.LU R14, [R1+0x7d4] ;  /* 0x0007d400010e7983 */ /* 0x000f220000300800 */
[----:B0-----:R-:W-:-:S03]  /*993f0*/  F2FP.BF16.PACK_AB R4, R18, R19 ;  /* 0x000000131204723e */ /* 0x001fc600000010ff */
[----:B------:R0:W-:Y:S04]  /*99400*/  STL [R1+0x2e4], R5 ;  /* 0x0002e40501007387 */ /* 0x0001e80000100800 */
[----:B0-----:R-:W4:Y:S04]  /*99410*/  LDL.LU R5, [R1+0x8ec] ;  /* 0x0008ec0001057983 */ /* 0x001f280000300800 */
[----:B------:R0:W-:Y:S04]  /*99420*/  STL [R1+0x2e0], R4 ;  /* 0x0002e00401007387 */ /* 0x0001e80000100800 */
[----:B------:R-:W4:Y:S04]  /*99430*/  LDL.LU R23, [R1+0x8e8] ;  /* 0x0008e80001177983 */ /* 0x000f280000300800 */
[----:B------:R-:W4:Y:S04]  /*99440*/  LDL.LU R13, [R1+0x8fc] ;  /* 0x0008fc00010d7983 */ /* 0x000f280000300800 */
[----:B------:R-:W4:Y:S04]  /*99450*/  LDL.LU R22, [R1+0x8f8] ;  /* 0x0008f80001167983 */ /* 0x000f280000300800 */
[----:B0-----:R-:W4:Y:S04]  /*99460*/  LDL.LU R4, [R1+0x90c] ;  /* 0x00090c0001047983 */ /* 0x001f280000300800 */
[----:B------:R-:W4:Y:S04]  /*99470*/  LDL.LU R12, [R1+0x91c] ;  /* 0x00091c00010c7983 */ /* 0x000f280000300800 */
[----:B------:R-:W4:Y:S04]  /*99480*/  LDL.LU R8, [R1+0x8e4] ;  /* 0x0008e40001087983 */ /* 0x000f280000300800 */
[----:B------:R-:W4:Y:S04]  /*99490*/  LDL.LU R9, [R1+0x8e0] ;  /* 0x0008e00001097983 */ /* 0x000f280000300800 */
[----:B------:R-:W4:Y:S04]  /*994a0*/  LDL.LU R10, [R1+0x8f4] ;  /* 0x0008f400010a7983 */ /* 0x000f280000300800 */
[----:B------:R-:W4:Y:S01]  /*994b0*/  LDL.LU R11, [R1+0x8f0] ;  /* 0x0008f000010b7983 */ /* 0x000f220000300800 */
[----:B------:R-:W-:-:S03]  /*994c0*/  F2FP.BF16.PACK_AB R34, R55, R56 ;  /* 0x000000383722723e */ /* 0x000fc600000010ff */
[----:B------:R-:W4:Y:S01]  /*994d0*/  LDL.LU R18, [R1+0x904] ;  /* 0x0009040001127983 */ /* 0x000f220000300800 */
[----:B------:R-:W-:-:S03]  /*994e0*/  F2FP.BF16.PACK_AB R33, R57, R58 ;  /* 0x0000003a3921723e */ /* 0x000fc600000010ff */
[----:B------:R-:W4:Y:S01]  /*994f0*/  LDL.LU R19, [R1+0x900] ;  /* 0x0009000001137983 */ /* 0x000f220000300800 */
[----:B------:R-:W-:-:S03]  /*99500*/  F2FP.BF16.PACK_AB R32, R59, R61 ;  /* 0x0000003d3b20723e */ /* 0x000fc600000010ff */
[----:B------:R-:W-:Y:S04]  /*99510*/  STL [R1+0x2fc], R34 ;  /* 0x0002fc2201007387 */ /* 0x000fe80000100800 */
[----:B------:R-:W-:Y:S01]  /*99520*/  STL [R1+0x2f8], R33 ;  /* 0x0002f82101007387 */ /* 0x000fe20000100800 */
[----:B------:R-:W-:Y:S02]  /*99530*/  F2FP.BF16.PACK_AB R16, R60, R16 ;  /* 0x000000103c10723e */ /* 0x000fe400000010ff */
[----:B------:R-:W-:Y:S01]  /*99540*/  F2FP.BF16.PACK_AB R31, R17, R31 ;  /* 0x0000001f111f723e */ /* 0x000fe200000010ff */
[----:B------:R-:W-:Y:S04]  /*99550*/  STL [R1+0x2f4], R32 ;  /* 0x0002f42001007387 */ /* 0x000fe80000100800 */
[----:B------:R-:W-:Y:S01]  /*99560*/  STL [R1+0x31e8], R31 ;  /* 0x0031e81f01007387 */ /* 0x000fe20000100800 */
[----:B------:R-:W-:-:S03]  /*99570*/  F2FP.BF16.PACK_AB R30, R3, R30 ;  /* 0x0000001e031e723e */ /* 0x000fc600000010ff */
[----:B------:R0:W-:Y:S01]  /*99580*/  STL [R1+0x2f0], R16 ;  /* 0x0002f01001007387 */ /* 0x0001e20000100800 */
[----:B------:R-:W-:-:S03]  /*99590*/  F2FP.BF16.PACK_AB R29, R0, R29 ;  /* 0x0000001d001d723e */ /* 0x000fc600000010ff */
[----:B------:R-:W-:Y:S04]  /*995a0*/  STL [R1+0x31ec], R30 ;  /* 0x0031ec1e01007387 */ /* 0x000fe80000100800 */
[----:B------:R-:W-:Y:S01]  /*995b0*/  STL [R1+0x31f0], R29 ;  /* 0x0031f01d01007387 */ /* 0x000fe20000100800 */
[----:B--2---:R-:W-:Y:S02]  /*995c0*/  F2FP.BF16.PACK_AB R28, R2, R28 ;  /* 0x0000001c021c723e */ /* 0x004fe400000010ff */
[----:B---3--:R-:W-:-:S03]  /*995d0*/  F2FP.BF16.PACK_AB R27, R7, R27 ;  /* 0x0000001b071b723e */ /* 0x008fc600000010ff */
[----:B------:R-:W-:Y:S01]  /*995e0*/  STL [R1+0x31f4], R28 ;  /* 0x0031f41c01007387 */ /* 0x000fe20000100800 */
[----:B------:R-:W-:-:S03]  /*995f0*/  F2FP.BF16.PACK_AB R26, R15, R26 ;  /* 0x0000001a0f1a723e */ /* 0x000fc600000010ff */
[----:B------:R-:W-:Y:S01]  /*99600*/  STL [R1+0x31f8], R27 ;  /* 0x0031f81b01007387 */ /* 0x000fe20000100800 */
[----:B------:R-:W-:-:S03]  /*99610*/  F2FP.BF16.PACK_AB R25, R6, R25 ;  /* 0x000000190619723e */ /* 0x000fc600000010ff */
[----:B------:R-:W-:Y:S04]  /*99620*/  STL [R1+0x31fc], R26 ;  /* 0x0031fc1a01007387 */ /* 0x000fe80000100800 */
[----:B------:R-:W-:Y:S01]  /*99630*/  STL [R1+0x3200], R25 ;  /* 0x0032001901007387 */ /* 0x000fe20000100800 */
[----:B----4-:R-:W-:-:S05]  /*99640*/  F2FP.BF16.PACK_AB R24, R14, R24 ;  /* 0x000000180e18723e */ /* 0x010fca00000010ff */
[----:B------:R-:W-:Y:S01]  /*99650*/  STL [R1+0x3204], R24 ;  /* 0x0032041801007387 */ /* 0x000fe20000100800 */
[----:B------:R-:W-:Y:S02]  /*99660*/  F2FP.BF16.PACK_AB R23, R5, R23 ;  /* 0x000000170517723e */ /* 0x000fe400000010ff */
        /* <DEDUP_REMOVED lines=9> */
[----:B------:R-:W-:-:S03]  /*99700*/  F2FP.BF16.PACK_AB R2, R10, R11 ;  /* 0x0000000b0a02723e */ /* 0x000fc600000010ff */
[----:B------:R-:W2:Y:S04]  /*99710*/  LDL.LU R17, [R1+0x910] ;  /* 0x0009100001117983 */ /* 0x000ea80000300800 */
[----:B------:R-:W-:Y:S04]  /*99720*/  STL [R1+0x1c8], R2 ;  /* 0x0001c80201007387 */ /* 0x000fe80000100800 */
[----:B0-----:R-:W3:Y:S01]  /*99730*/  LDL.LU R16, [R1+0x68c] ;  /* 0x00068c0001107983 */ /* 0x001ee20000300800 */
[----:B------:R-:W-:-:S05]  /*99740*/  F2FP.BF16.PACK_AB R0, R18, R19 ;  /* 0x000000131200723e */ /* 0x000fca00000010ff */
[----:B------:R-:W-:Y:S04]  /*99750*/  STL [R1+0x1c4], R0 ;  /* 0x0001c40001007387 */ /* 0x000fe80000100800 */
[----:B---3--:R0:W-:Y:S04]  /*99760*/  STL [R1+0x327c], R16 ;  /* 0x00327c1001007387 */ /* 0x0081e80000100800 */
[----:B0-----:R-:W2:Y:S04]  /*99770*/  LDL.LU R16, [R1+0x914] ;  /* 0x0009140001107983 */ /* 0x001ea80000300800 */
[----:B------:R-:W3:Y:S04]  /*99780*/  LDL.LU R20, [R1+0x688] ;  /* 0x0006880001147983 */ /* 0x000ee80000300800 */
        /* <DEDUP_REMOVED lines=58> */
[----:B--2---:R-:W-:-:S03]  /*99b30*/  F2FP.BF16.PACK_AB R17, R16, R17 ;  /* 0x000000111011723e */ /* 0x004fc600000010ff */
[----:B------:R-:W2:Y:S04]  /*99b40*/  LDL.LU R16, [R1+0x327c] ;  /* 0x00327c0001107983 */ /* 0x000ea80000300800 */
[----:B------:R0:W-:Y:S01]  /*99b50*/  STL [R1+0x1c0], R17 ;  /* 0x0001c01101007387 */ /* 0x0001e20000100800 */
[----:B----4-:R-:W-:-:S03]  /*99b60*/  F2FP.BF16.PACK_AB R21, R21, R22 ;  /* 0x000000161515723e */ /* 0x010fc600000010ff */
[----:B0-----:R-:W4:Y:S01]  /*99b70*/  LDL.LU R17, [R1+0x3278] ;  /* 0x0032780001117983 */ /* 0x001f220000300800 */
[----:B---3--:R-:W-:Y:S02]  /*99b80*/  F2FP.BF16.PACK_AB R22, R25, R26 ;  /* 0x0000001a1916723e */ /* 0x008fe400000010ff */
[----:B------:R-:W-:Y:S02]  /*99b90*/  F2FP.BF16.PACK_AB R3, R60, R3 ;  /* 0x000000033c03723e */ /* 0x000fe400000010ff */
[----:B------:R-:W-:Y:S02]  /*99ba0*/  F2FP.BF16.PACK_AB R2, R0, R2 ;  /* 0x000000020002723e */ /* 0x000fe400000010ff */
[----:B------:R-:W-:Y:S02]  /*99bb0*/  F2FP.BF16.PACK_AB R0, R7, R15 ;  /* 0x0000000f0700723e */ /* 0x000fe400000010ff */
[----:B--2---:R-:W-:Y:S02]  /*99bc0*/  F2FP.BF16.PACK_AB R20, R16, R20 ;  /* 0x000000141014723e */ /* 0x004fe400000010ff */
[----:B------:R-:W2:Y:S04]  /*99bd0*/  LDL.LU R16, [R1+0x3274] ;  /* 0x0032740001107983 */ /* 0x000ea80000300800 */
[----:B------:R0:W-:Y:S04]  /*99be0*/  STL [R1+0x1dc], R20 ;  /* 0x0001dc1401007387 */ /* 0x0001e80000100800 */
[----:B------:R1:W-:Y:S01]  /*99bf0*/  STL [R1+0x1d8], R21 ;  /* 0x0001d81501007387 */ /* 0x0003e20000100800 */
[----:B0-----:R-:W-:-:S02]  /*99c00*/  F2FP.BF16.PACK_AB R20, R23, R24 ;  /* 0x000000181714723e */ /* 0x001fc400000010ff */
[----:B-1----:R-:W-:-:S03]  /*99c10*/  F2FP.BF16.PACK_AB R21, R27, R28 ;  /* 0x0000001c1b15723e */ /* 0x002fc600000010ff */
[----:B------:R0:W-:Y:S04]  /*99c20*/  STL [R1+0x1d4], R20 ;  /* 0x0001d41401007387 */ /* 0x0001e80000100800 */
[----:B------:R1:W-:Y:S01]  /*99c30*/  STL [R1+0x1d0], R22 ;  /* 0x0001d01601007387 */ /* 0x0003e20000100800 */
[----:B0-----:R-:W-:-:S03]  /*99c40*/  F2FP.BF16.PACK_AB R20, R29, R30 ;  /* 0x0000001e1d14723e */ /* 0x001fc600000010ff */
[----:B------:R0:W-:Y:S01]  /*99c50*/  STL [R1+0x1ec], R21 ;  /* 0x0001ec1501007387 */ /* 0x0001e20000100800 */
[----:B-1----:R-:W-:-:S03]  /*99c60*/  F2FP.BF16.PACK_AB R22, R31, R32 ;  /* 0x000000201f16723e */ /* 0x002fc600000010ff */
[----:B------:R1:W-:Y:S01]  /*99c70*/  STL [R1+0x1e8], R20 ;  /* 0x0001e81401007387 */ /* 0x0003e20000100800 */
[----:B0-----:R-:W-:-:S03]  /*99c80*/  F2FP.BF16.PACK_AB R21, R33, R34 ;  /* 0x000000222115723e */ /* 0x001fc600000010ff */
[----:B------:R0:W-:Y:S01]  /*99c90*/  STL [R1+0x1e4], R22 ;  /* 0x0001e41601007387 */ /* 0x0001e20000100800 */
[----:B-1----:R-:W-:-:S03]  /*99ca0*/  F2FP.BF16.PACK_AB R20, R35, R36 ;  /* 0x000000242314723e */ /* 0x002fc600000010ff */
[----:B------:R1:W-:Y:S04]  /*99cb0*/  STL [R1+0x1e0], R21 ;  /* 0x0001e01501007387 */ /* 0x0003e80000100800 */
[----:B------:R3:W-:Y:S01]  /*99cc0*/  STL [R1+0x1fc], R20 ;  /* 0x0001fc1401007387 */ /* 0x0007e20000100800 */
[----:B0-----:R-:W-:Y:S02]  /*99cd0*/  F2FP.BF16.PACK_AB R22, R37, R38 ;  /* 0x000000262516723e */ /* 0x001fe400000010ff */
[----:B-1----:R-:W-:-:S03]  /*99ce0*/  F2FP.BF16.PACK_AB R21, R39, R40 ;  /* 0x000000282715723e */ /* 0x002fc600000010ff */
[----:B------:R0:W-:Y:S01]  /*99cf0*/  STL [R1+0x1f8], R22 ;  /* 0x0001f81601007387 */ /* 0x0001e20000100800 */
[----:B---3--:R-:W-:-:S03]  /*99d00*/  F2FP.BF16.PACK_AB R20, R41, R42 ;  /* 0x0000002a2914723e */ /* 0x008fc600000010ff */
        /* <DEDUP_REMOVED lines=16> */
[----:B------:R-:W-:Y:S01]  /*99e10*/  STL [R1+0x214], R22 ;  /* 0x0002141601007387 */ /* 0x000fe20000100800 */
[----:B---3--:R-:W-:-:S03]  /*99e20*/  F2FP.BF16.PACK_AB R20, R59, R61 ;  /* 0x0000003d3b14723e */ /* 0x008fc600000010ff */
[----:B------:R-:W-:Y:S04]  /*99e30*/  STL [R1+0x210], R21 ;  /* 0x0002101501007387 */ /* 0x000fe80000100800 */
[----:B------:R-:W-:Y:S04]  /*99e40*/  STL [R1+0x22c], R20 ;  /* 0x00022c1401007387 */ /* 0x000fe80000100800 */
        /* <DEDUP_REMOVED lines=13> */
[----:B------:R-:W3:Y:S04]  /*99f20*/  LDL.LU R8, [R1+0x9e4] ;  /* 0x0009e40001087983 */ /* 0x000ee80000300800 */
[----:B------:R-:W-:Y:S04]  /*99f30*/  STL [R1+0x24c], R2 ;  /* 0x00024c0201007387 */ /* 0x000fe80000100800 */
[----:B------:R-:W3:Y:S04]  /*99f40*/  LDL.LU R9, [R1+0x9e0] ;  /* 0x0009e00001097983 */ /* 0x000ee80000300800 */
[----:B------:R1:W-:Y:S04]  /*99f50*/  STL [R1+0x248], R0 ;  /* 0x0002480001007387 */ /* 0x0003e80000100800 */
        /* <DEDUP_REMOVED lines=32> */
[----:B-1----:R-:W4:Y:S04]  /*9a160*/  LDL.LU R0, [R1+0xa84] ;  /* 0x000a840001007983 */ /* 0x002f280000300800 */
[----:B------:R-:W4:Y:S04]  /*9a170*/  LDL.LU R2, [R1+0xa80] ;  /* 0x000a800001027983 */ /* 0x000f280000300800 */
[----:B------:R-:W4:Y:S04]  /*9a180*/  LDL.LU R7, [R1+0x95c] ;  /* 0x00095c0001077983 */ /* 0x000f280000300800 */
[----:B------:R-:W4:Y:S04]  /*9a190*/  LDL.LU R19, [R1+0x958] ;  /* 0x0009580001137983 */ /* 0x000f280000300800 */
[----:B------:R-:W4:Y:S04]  /*9a1a0*/  LDL.LU R15, [R1+0x96c] ;  /* 0x00096c00010f7983 */ /* 0x000f280000300800 */
[----:B------:R-:W4:Y:S04]  /*9a1b0*/  LDL.LU R18, [R1+0x968] ;  /* 0x0009680001127983 */ /* 0x000f280000300800 */
[----:B------:R-:W4:Y:S01]  /*9a1c0*/  LDL.LU R6, [R1+0x9ac] ;  /* 0x0009ac0001067983 */ /* 0x000f220000300800 */
[----:B---3--:R-:W-:-:S05]  /*9a1d0*/  F2FP.BF16.PACK_AB R5, R8, R9 ;  /* 0x000000090805723e */ /* 0x008fca00000010ff */
[----:B------:R0:W-:Y:S04]  /*9a1e0*/  STL [R1+0x244], R5 ;  /* 0x0002440501007387 */ /* 0x0001e80000100800 */
[----:B------:R-:W3:Y:S01]  /*9a1f0*/  LDL.LU R14, [R1+0x9fc] ;  /* 0x0009fc00010e7983 */ /* 0x000ee20000300800 */
[----:B--2---:R-:W-:-:S03]  /*9a200*/  F2FP.BF16.PACK_AB R4, R10, R11 ;  /* 0x0000000b0a04723e */ /* 0x004fc600000010ff */
[----:B0-----:R-:W2:Y:S04]  /*9a210*/  LDL.LU R5, [R1+0x954] ;  /* 0x0009540001057983 */ /* 0x001ea80000300800 */
[----:B------:R0:W-:Y:S04]  /*9a220*/  STL [R1+0x240], R4 ;  /* 0x0002400401007387 */ /* 0x0001e80000100800 */
[----:B------:R-:W2:Y:S04]  /*9a230*/  LDL.LU R13, [R1+0x950] ;  /* 0x00095000010d7983 */ /* 0x000ea80000300800 */
[----:B0-----:R-:W2:Y:S04]  /*9a240*/  LDL.LU R4, [R1+0x964] ;  /* 0x0009640001047983 */ /* 0x001ea80000300800 */
[----:B------:R-:W2:Y:S04]  /*9a250*/  LDL.LU R12, [R1+0x960] ;  /* 0x00096000010c7983 */ /* 0x000ea80000300800 */
[----:B------:R-:W2:Y:S04]  /*9a260*/  LDL.LU R8, [R1+0x9a4] ;  /* 0x0009a40001087983 */ /* 0x000ea80000300800 */
[----:B------:R-:W2:Y:S04]  /*9a270*/  LDL.LU R9, [R1+0x9a0] ;  /* 0x0009a00001097983 */ /* 0x000ea80000300800 */
[----:B------:R-:W2:Y:S04]  /*9a280*/  LDL.LU R10, [R1+0x9f4] ;  /* 0x0009f400010a7983 */ /* 0x000ea80000300800 */
[----:B------:R-:W2:Y:S01]  /*9a290*/  LDL.LU R11, [R1+0x9f0] ;  /* 0x0009f000010b7983 */ /* 0x000ea20000300800 */
[----:B----4-:R-:W-:-:S02]  /*9a2a0*/  F2FP.BF16.PACK_AB R21, R33, R34 ;  /* 0x000000222115723e */ /* 0x010fc400000010ff */
[----:B------:R-:W-:Y:S02]  /*9a2b0*/  F2FP.BF16.PACK_AB R20, R35, R36 ;  /* 0x000000242314723e */ /* 0x000fe400000010ff */
[----:B------:R-:W-:Y:S01]  /*9a2c0*/  F2FP.BF16.PACK_AB R22, R37, R38 ;  /* 0x000000262516723e */ /* 0x000fe200000010ff */
[----:B------:R0:W-:Y:S04]  /*9a2d0*/  STL [R1+0x25c], R21 ;  /* 0x00025c1501007387 */ /* 0x0001e80000100800 */
        /* <DEDUP_REMOVED lines=9> */
[----:B----4-:R-:W-:-:S03]  /*9a370*/  F2FP.BF16.PACK_AB R20, R47, R48 ;  /* 0x000000302f14723e */ /* 0x010fc600000010ff */
        /* <DEDUP_REMOVED lines=10> */
[----:B------:R-:W-:Y:S01]  /*9a420*/  STL [R1+0x270], R22 ;  /* 0x0002701601007387 */ /* 0x000fe20000100800 */
[----:B----4-:R-:W-:-:S03]  /*9a430*/  F2FP.BF16.PACK_AB R20, R59, R61 ;  /* 0x0000003d3b14723e */ /* 0x010fc600000010ff */
[----:B------:R-:W-:Y:S01]  /*9a440*/  STL [R1+0x28c], R21 ;  /* 0x00028c1501007387 */ /* 0x000fe20000100800 */
[----:B------:R-:W-:-:S03]  /*9a450*/  F2FP.BF16.PACK_AB R3, R60, R3 ;  /* 0x000000033c03723e */ /* 0x000fc600000010ff */
[----:B------:R-:W-:Y:S04]  /*9a460*/  STL [R1+0x288], R20 ;  /* 0x0002881401007387 */ /* 0x000fe80000100800 */
[----:B------:R0:W-:Y:S01]  /*9a470*/  STL [R1+0x284], R3 ;  /* 0x0002840301007387 */ /* 0x0001e20000100800 */
[----:B------:R-:W-:Y:S02]  /*9a480*/  F2FP.BF16.PACK_AB R0, R0, R2 ;  /* 0x000000020000723e */ /* 0x000fe400000010ff */
[----:B------:R-:W-:-:S05]  /*9a490*/  F2FP.BF16.PACK_AB R19, R7, R19 ;  /* 0x000000130713723e */ /* 0x000fca00000010ff */
[----:B------:R-:W-:Y:S01]  /*9a4a0*/  STL [R1+0x3218], R19 ;  /* 0x0032181301007387 */ /* 0x000fe20000100800 */
[----:B------:R-:W-:-:S03]  /*9a4b0*/  F2FP.BF16.PACK_AB R18, R15, R18 ;  /* 0x000000120f12723e */ /* 0x000fc600000010ff */
[----:B------:R1:W-:Y:S01]  /*9a4c0*/  STL [R1+0x280], R0 ;  /* 0x0002800001007387 */ /* 0x0003e20000100800 */
[----:B------:R-:W-:-:S03]  /*9a4d0*/  F2FP.BF16.PACK_AB R17, R6, R17 ;  /* 0x000000110611723e */ /* 0x000fc600000010ff */
[----:B------:R-:W-:Y:S04]  /*9a4e0*/  STL [R1+0x321c], R18 ;  /* 0x00321c1201007387 */ /* 0x000fe80000100800 */
[----:B------:R-:W-:Y:S01]  /*9a4f0*/  STL [R1+0x3220], R17 ;  /* 0x0032201101007387 */ /* 0x000fe20000100800 */
[----:B---3--:R-:W-:-:S05]  /*9a500*/  F2FP.BF16.PACK_AB R16, R14, R16 ;  /* 0x000000100e10723e */ /* 0x008fca00000010ff */
[----:B------:R-:W-:Y:S01]  /*9a510*/  STL [R1+0x3224], R16 ;  /* 0x0032241001007387 */ /* 0x000fe20000100800 */
[----:B--2---:R-:W-:-:S05]  /*9a520*/  F2FP.BF16.PACK_AB R15, R5, R13 ;  /* 0x0000000d050f723e */ /* 0x004fca00000010ff */
[----:B------:R-:W-:Y:S01]  /*9a530*/  STL [R1+0x3228], R15 ;  /* 0x0032280f01007387 */ /* 0x000fe20000100800 */
[----:B------:R-:W-:Y:S02]  /*9a540*/  F2FP.BF16.PACK_AB R14, R4, R12 ;  /* 0x0000000c040e723e */ /* 0x000fe400000010ff */
[----:B------:R-:W-:-:S03]  /*9a550*/  F2FP.BF16.PACK_AB R13, R8, R9 ;  /* 0x00000009080d723e */ /* 0x000fc600000010ff */
[----:B------:R-:W-:Y:S04]  /*9a560*/  STL [R1+0x322c], R14 ;  /* 0x00322c0e01007387 */ /* 0x000fe80000100800 */
[----:B------:R-:W-:Y:S01]  /*9a570*/  STL [R1+0x3230], R13 ;  /* 0x0032300d01007387 */ /* 0x000fe20000100800 */
[----:B------:R-:W-:-:S03]  /*9a580*/  F2FP.BF16.PACK_AB R12, R10, R11 ;  /* 0x0000000b0a0c723e */ /* 0x000fc600000010ff */
        /* <DEDUP_REMOVED lines=48> */
[----:B------:R-:W-:Y:S01]  /*9a890*/  STL [R1+0x3234], R12 ;  /* 0x0032340c01007387 */ /* 0x000fe20000100800 */
[----:B--2---:R-:W-:-:S02]  /*9a8a0*/  F2FP.BF16.PACK_AB R11, R25, R11 ;  /* 0x0000000b190b723e */ /* 0x004fc400000010ff */
[----:B---3--:R-:W-:-:S03]  /*9a8b0*/  F2FP.BF16.PACK_AB R10, R26, R10 ;  /* 0x0000000a1a0a723e */ /* 0x008fc600000010ff */
[----:B------:R-:W-:Y:S01]  /*9a8c0*/  STL [R1+0x3238], R11 ;  /* 0x0032380b01007387 */ /* 0x000fe20000100800 */
[----:B----4-:R-:W-:-:S03]  /*9a8d0*/  F2FP.BF16.PACK_AB R9, R27, R9 ;  /* 0x000000091b09723e */ /* 0x010fc600000010ff */
        /* <DEDUP_REMOVED lines=10> */
[----:B------:R0:W-:Y:S04]  /*9a980*/  STL [R1+0x3250], R5 ;  /* 0x0032500501007387 */ /* 0x0001e80000100800 */
[----:B------:R1:W-:Y:S01]  /*9a990*/  STL [R1+0x3254], R4 ;  /* 0x0032540401007387 */ /* 0x0003e20000100800 */
[----:B0-----:R-:W-:Y:S02]  /*9a9a0*/  F2FP.BF16.PACK_AB R5, R33, R34 ;  /* 0x000000222105723e */ /* 0x001fe400000010ff */
[----:B-1----:R-:W-:-:S03]  /*9a9b0*/  F2FP.BF16.PACK_AB R4, R35, R36 ;  /* 0x000000242304723e */ /* 0x002fc600000010ff */
[----:B------:R0:W-:Y:S04]  /*9a9c0*/  STL [R1+0x4c], R5 ;  /* 0x00004c0501007387 */ /* 0x0001e80000100800 */
[----:B------:R1:W-:Y:S01]  /*9a9d0*/  STL [R1+0x48], R4 ;  /* 0x0000480401007387 */ /* 0x0003e20000100800 */
[----:B------:R-:W-:Y:S02]  /*9a9e0*/  F2FP.BF16.PACK_AB R6, R37, R38 ;  /* 0x000000262506723e */ /* 0x000fe400000010ff */
        /* <DEDUP_REMOVED lines=8> */
[----:B--2---:R-:W-:-:S03]  /*9aa70*/  F2FP.BF16.PACK_AB R4, R47, R48 ;  /* 0x000000302f04723e */ /* 0x004fc600000010ff */
        /* <DEDUP_REMOVED lines=10> */
[----:B------:R-:W-:Y:S01]  /*9ab20*/  STL [R1+0x60], R6 ;  /* 0x0000600601007387 */ /* 0x000fe20000100800 */
[----:B--2---:R-:W-:-:S03]  /*9ab30*/  F2FP.BF16.PACK_AB R4, R59, R61 ;  /* 0x0000003d3b04723e */ /* 0x004fc600000010ff */
[----:B------:R-:W-:Y:S04]  /*9ab40*/  STL [R1+0x7c], R5 ;  /* 0x00007c0501007387 */ /* 0x000fe80000100800 */
[----:B------:R0:W-:Y:S04]  /*9ab50*/  STL [R1+0x78], R4 ;  /* 0x0000780401007387 */ /* 0x0001e80000100800 */
[----:B0-----:R-:W2:Y:S01]  /*9ab60*/  LDL.LU R4, [R1+0xb88] ;  /* 0x000b880001047983 */ /* 0x001ea20000300800 */
[----:B------:R-:W-:Y:S02]  /*9ab70*/  F2FP.BF16.PACK_AB R3, R60, R3 ;  /* 0x000000033c03723e */ /* 0x000fe400000010ff */
[----:B------:R-:W-:-:S03]  /*9ab80*/  F2FP.BF16.PACK_AB R0, R0, R2 ;  /* 0x000000020000723e */ /* 0x000fc600000010ff */
[----:B------:R-:W-:Y:S04]  /*9ab90*/  STL [R1+0x74], R3 ;  /* 0x0000740301007387 */ /* 0x000fe80000100800 */
[----:B--2---:R0:W-:Y:S04]  /*9aba0*/  STL [R1+0x326c], R4 ;  /* 0x00326c0401007387 */ /* 0x0041e80000100800 */
[----:B------:R-:W-:Y:S04]  /*9abb0*/  STL [R1+0x70], R0 ;  /* 0x0000700001007387 */ /* 0x000fe80000100800 */
[----:B0-----:R-:W2:Y:S04]  /*9abc0*/  LDL.LU R4, [R1+0xba8] ;  /* 0x000ba80001047983 */ /* 0x001ea80000300800 */
[----:B------:R-:W3:Y:S04]  /*9abd0*/  LDL.LU R5, [R1+0xb9c] ;  /* 0x000b9c0001057983 */ /* 0x000ee80000300800 */
[----:B---3--:R0:W-:Y:S04]  /*9abe0*/  STL [R1+0x3268], R5 ;  /* 0x0032680501007387 */ /* 0x0081e80000100800 */
[----:B0-----:R-:W3:Y:S04]  /*9abf0*/  LDL.LU R5, [R1+0xb8c] ;  /* 0x000b8c0001057983 */ /* 0x001ee80000300800 */
        /* <DEDUP_REMOVED lines=63> */
[----:B------:R0:W-:Y:S04]  /*9aff0*/  STL [R1+0x8c], R4 ;  /* 0x00008c0401007387 */ /* 0x0001e80000100800 */
[----:B0-----:R-:W2:Y:S02]  /*9b000*/  LDL.LU R4, [R1+0x326c] ;  /* 0x00326c0001047983 */ /* 0x001ea40000300800 */
[----:B--2---:R-:W-:-:S02]  /*9b010*/  F2FP.BF16.PACK_AB R4, R5, R4 ;  /* 0x000000040504723e */ /* 0x004fc400000010ff */
[----:B------:R-:W3:Y:S04]  /*9b020*/  LDL.LU R5, [R1+0x3268] ;  /* 0x0032680001057983 */ /* 0x000ee80000300800 */
[----:B------:R3:W-:Y:S02]  /*9b030*/  STL [R1+0x88], R4 ;  /* 0x0000880401007387 */ /* 0x0007e40000100800 */
[----:B---3--:R-:W-:Y:S02]  /*9b040*/  F2FP.BF16.PACK_AB R4, R5, R6 ;  /* 0x000000060504723e */ /* 0x008fe400000010ff */
[----:B----4-:R-:W-:Y:S02]  /*9b050*/  F2FP.BF16.PACK_AB R6, R7, R8 ;  /* 0x000000080706723e */ /* 0x010fe400000010ff */
[----:B------:R-:W-:Y:S01]  /*9b060*/  F2FP.BF16.PACK_AB R5, R9, R10 ;  /* 0x0000000a0905723e */ /* 0x000fe200000010ff */
        /* <DEDUP_REMOVED lines=129> */
[----:B------:R-:W2:Y:S04]  /*9b880*/  LDL.LU R5, [R1+0x325c] ;  /* 0x00325c0001057983 */ /* 0x000ea80000300800 */
[----:B------:R2:W-:Y:S01]  /*9b890*/  STL [R1+0x108], R4 ;  /* 0x0001080401007387 */ /* 0x0005e20000100800 */
[----:B---3--:R-:W-:Y:S02]  /*9b8a0*/  F2FP.BF16.PACK_AB R3, R60, R3 ;  /* 0x000000033c03723e */ /* 0x008fe400000010ff */
[----:B--2---:R-:W-:Y:S02]  /*9b8b0*/  F2FP.BF16.PACK_AB R4, R5, R6 ;  /* 0x000000060504723e */ /* 0x004fe400000010ff */
        /* <DEDUP_REMOVED lines=55> */
[----:B0-----:R-:W2:Y:S04]  /*9bc30*/  LDL.LU R4, [R1+0xd88] ;  /* 0x000d880001047983 */ /* 0x001ea80000300800 */
[----:B------:R-:W-:Y:S04]  /*9bc40*/  STL [R1+0x174], R3 ;  /* 0x0001740301007387 */ /* 0x000fe80000100800 */
[----:B------:R-:W3:Y:S01]  /*9bc50*/  LDL.LU R5, [R1+0xd9c] ;  /* 0x000d9c0001057983 */ /* 0x000ee20000300800 */
        /* <DEDUP_REMOVED lines=67> */
[----:B0-----:R0:W5:Y:S01]  /*9c090*/  LDL.LU R4, [R1+0x3254] ;  /* 0x0032540001047983 */ /* 0x0011620000300800 */
[----:B---3--:R-:W-:Y:S02]  /*9c0a0*/  F2FP.BF16.PACK_AB R10, R9, R10 ;  /* 0x0000000a090a723e */ /* 0x008fe400000010ff */
[----:B------:R-:W-:Y:S02]  /*9c0b0*/  F2FP.BF16.PACK_AB R12, R11, R12 ;  /* 0x0000000c0b0c723e */ /* 0x000fe400000010ff */
[----:B------:R-:W-:Y:S02]  /*9c0c0*/  F2FP.BF16.PACK_AB R14, R13, R14 ;  /* 0x0000000e0d0e723e */ /* 0x000fe400000010ff */
[----:B------:R-:W-:Y:S02]  /*9c0d0*/  F2FP.BF16.PACK_AB R16, R15, R16 ;  /* 0x000000100f10723e */ /* 0x000fe400000010ff */
[----:B------:R-:W-:Y:S02]  /*9c0e0*/  F2FP.BF16.PACK_AB R18, R17, R18 ;  /* 0x000000121112723e */ /* 0x000fe400000010ff */
[----:B------:R-:W-:-:S02]  /*9c0f0*/  F2FP.BF16.PACK_AB R20, R19, R20 ;  /* 0x000000141314723e */ /* 0x000fc400000010ff */
[----:B------:R-:W-:Y:S02]  /*9c100*/  F2FP.BF16.PACK_AB R22, R21, R22 ;  /* 0x000000161516723e */ /* 0x000fe400000010ff */
        /* <DEDUP_REMOVED lines=19> */
[----:B--2---:R-:W-:Y:S02]  /*9c240*/  F2FP.BF16.PACK_AB R6, R5, R6 ;  /* 0x000000060506723e */ /* 0x004fe400000010ff */
[----:B------:R0:W5:Y:S04]  /*9c250*/  LDL.LU R5, [R1+0x3250] ;  /* 0x0032500001057983 */ /* 0x0001680000300800 */
[----:B------:R1:W-:Y:S04]  /*9c260*/  STL [R1+0x188], R6 ;  /* 0x0001880601007387 */ /* 0x0003e80000100800 */
[----:B-1----:R0:W5:Y:S04]  /*9c270*/  LDL.LU R6, [R1+0x324c] ;  /* 0x00324c0001067983 */ /* 0x0021680000300800 */
        /* <DEDUP_REMOVED lines=52> */
[----:B------:R1:W-:Y:S04]  /*9c5c0*/  STL [R1], R42 ;  /* 0x0000002a01007387 */ /* 0x0003e80000100800 */
        /* <DEDUP_REMOVED lines=17> */
[----:B------:R1:W-:Y:S01]  /*9c6e0*/  STL [R1+0x28], R54 ;  /* 0x0000283601007387 */ /* 0x0003e20000100800 */
[----:B------:R-:W-:-:S03]  /*9c6f0*/  F2FP.BF16.PACK_AB R3, R61, R3 ;  /* 0x000000033d03723e */ /* 0x000fc600000010ff */
        /* <DEDUP_REMOVED lines=9> */
[----:B-1----:R-:W2:Y:S04]  /*9c790*/  LDL.LU R60, [R1+0x3174] ;  /* 0x00317400013c7983 */ /* 0x002ea80000300800 */
[----:B------:R-:W2:Y:S01]  /*9c7a0*/  LDL.LU R61, [R1+0x3170] ;  /* 0x00317000013d7983 */ /* 0x000ea20000300800 */
[----:B------:R-:W-:-:S03]  /*9c7b0*/  F2FP.BF16.PACK_AB R2, R0, R2 ;  /* 0x000000020002723e */ /* 0x000fc600000010ff */
[----:B------:R0:W-:Y:S01]  /*9c7c0*/  STL [R1+0x38], R3 ;  /* 0x0000380301007387 */ /* 0x0001e20000100800 */
[----:B--2---:R-:W-:-:S05]  /*9c7d0*/  F2FP.BF16.PACK_AB R0, R61, R60 ;  /* 0x0000003c3d00723e */ /* 0x004fca00000010ff */
[----:B------:R0:W-:Y:S04]  /*9c7e0*/  STL [R1+0x30], R0 ;  /* 0x0000300001007387 */ /* 0x0001e80000100800 */
[----:B------:R0:W-:Y:S02]  /*9c7f0*/  STL [R1+0x34], R2 ;  /* 0x0000340201007387 */ /* 0x0001e40000100800 */
.L_x_0:
[----:B0-----:R-:W2:Y:S04]  /*9c800*/  LDL.LU R3, [R1+0x24] ;  /* 0x0000240001037983 */ /* 0x001ea80000300800 */
[----:B------:R-:W3:Y:S04]  /*9c810*/  LDL.LU R2, [R1+0x28] ;  /* 0x0000280001027983 */ /* 0x000ee80000300800 */
[----:B------:R-:W4:Y:S04]  /*9c820*/  LDL.LU R0, [R1+0x2c] ;  /* 0x00002c0001007983 */ /* 0x000f280000300800 */
[----:B-----5:R0:W-:Y:S04]  /*9c830*/  STL.64 [R1+0x3298], R6 ;  /* 0x0032980601007387 */ /* 0x0201e80000100a00 */
[----:B0-----:R-:W4:Y:S04]  /*9c840*/  LDL.LU R7, [R1+0x3c] ;  /* 0x00003c0001077983 */ /* 0x001f280000300800 */
[----:B------:R-:W4:Y:S04]  /*9c850*/  LDL.LU R6, [R1+0x2f84] ;  /* 0x002f840001067983 */ /* 0x000f280000300800 */
[----:B------:R0:W-:Y:S04]  /*9c860*/  STL.64 [R1+0x3290], R4 ;  /* 0x0032900401007387 */ /* 0x0001e80000100a00 */
[----:B0-----:R-:W4:Y:S04]  /*9c870*/  LDL.LU R5, [R1+0x38] ;  /* 0x0000380001057983 */ /* 0x001f280000300800 */
[----:B------:R-:W-:Y:S04]  /*9c880*/  STL.64 [R1+0x3288], R10 ;  /* 0x0032880a01007387 */ /* 0x000fe80000100a00 */
[----:B------:R0:W-:Y:S04]  /*9c890*/  STL.64 [R1+0x3280], R8 ;  /* 0x0032800801007387 */ /* 0x0001e80000100a00 */
[----:B0-----:R-:W4:Y:S04]  /*9c8a0*/  LDL.LU R8, [R1] ;  /* 0x0000000001087983 */ /* 0x001f280000300800 */
[----:B------:R-:W4:Y:S04]  /*9c8b0*/  LDL.LU R9, [R1+0x4] ;  /* 0x0000040001097983 */ /* 0x000f280000300800 */
[----:B------:R-:W4:Y:S04]  /*9c8c0*/  LDL.LU R10, [R1+0x8] ;  /* 0x00000800010a7983 */ /* 0x000f280000300800 */
[----:B------:R-:W4:Y:S04]  /*9c8d0*/  LDL.LU R11, [R1+0xc] ;  /* 0x00000c00010b7983 */ /* 0x000f280000300800 */
[----:B------:R-:W-:Y:S04]  /*9c8e0*/  STL.64 [R1+0x3278], R14 ;  /* 0x0032780e01007387 */ /* 0x000fe80000100a00 */
[----:B------:R0:W-:Y:S04]  /*9c8f0*/  STL.64 [R1+0x3270], R12 ;  /* 0x0032700c01007387 */ /* 0x0001e80000100a00 */
[----:B0-----:R-:W4:Y:S04]  /*9c900*/  LDL.LU R12, [R1+0x10] ;  /* 0x00001000010c7983 */ /* 0x001f280000300800 */
[----:B------:R-:W4:Y:S04]  /*9c910*/  LDL.LU R13, [R1+0x14] ;  /* 0x00001400010d7983 */ /* 0x000f280000300800 */
[----:B------:R-:W4:Y:S04]  /*9c920*/  LDL.LU R14, [R1+0x18] ;  /* 0x00001800010e7983 */ /* 0x000f280000300800 */
[----:B------:R-:W4:Y:S04]  /*9c930*/  LDL.LU R15, [R1+0x1c] ;  /* 0x00001c00010f7983 */ /* 0x000f280000300800 */
[----:B------:R-:W4:Y:S04]  /*9c940*/  LDL.LU R4, [R1+0x2f80] ;  /* 0x002f800001047983 */ /* 0x000f280000300800 */
[----:B------:R-:W-:Y:S04]  /*9c950*/  STL.64 [R1+0x3268], R18 ;  /* 0x0032681201007387 */ /* 0x000fe80000100a00 */
[----:B------:R0:W-:Y:S04]  /*9c960*/  STL.64 [R1+0x3260], R16 ;  /* 0x0032601001007387 */ /* 0x0001e80000100a00 */
[----:B0-----:R-:W4:Y:S01]  /*9c970*/  LDL.LU R16, [R1+0x20] ;  /* 0x0000200001107983 */ /* 0x001f220000300800 */
[----:B--2---:R-:W-:-:S03]  /*9c980*/  IMAD.MOV.U32 R17, RZ, RZ, R3 ;  /* 0x000000ffff117224 */ /* 0x004fc600078e0003 */
[----:B------:R-:W2:Y:S01]  /*9c990*/  LDL.LU R3, [R1+0x2f7c] ;  /* 0x002f7c0001037983 */ /* 0x000ea20000300800 */
[----:B---3--:R-:W-:-:S03]  /*9c9a0*/  IMAD.MOV.U32 R18, RZ, RZ, R2 ;  /* 0x000000ffff127224 */ /* 0x008fc600078e0002 */
[----:B------:R-:W3:Y:S01]  /*9c9b0*/  LDL.LU R2, [R1+0x2f78] ;  /* 0x002f780001027983 */ /* 0x000ee20000300800 */
[----:B----4-:R-:W-:-:S03]  /*9c9c0*/  IMAD.MOV.U32 R19, RZ, RZ, R0 ;  /* 0x000000ffff137224 */ /* 0x010fc600078e0000 */
[----:B------:R-:W4:Y:S04]  /*9c9d0*/  LDL.LU R0, [R1+0x2f74] ;  /* 0x002f740001007983 */ /* 0x000f280000300800 */
[----:B------:R-:W-:Y:S04]  /*9c9e0*/  STL.64 [R1+0x3258], R22 ;  /* 0x0032581601007387 */ /* 0x000fe80000100a00 */
[----:B------:R0:W-:Y:S04]  /*9c9f0*/  STL.64 [R1+0x3250], R20 ;  /* 0x0032501401007387 */ /* 0x0001e80000100a00 */
[----:B0-----:R-:W2:Y:S04]  /*9ca00*/  LDL.LU R20, [R1+0x30] ;  /* 0x0000300001147983 */ /* 0x001ea80000300800 */
[----:B------:R-:W2:Y:S01]  /*9ca10*/  LDL.LU R21, [R1+0x34] ;  /* 0x0000340001157983 */ /* 0x000ea20000300800 */
[----:B------:R-:W-:-:S03]  /*9ca20*/  IMAD.MOV.U32 R23, RZ, RZ, R7 ;  /* 0x000000ffff177224 */ /* 0x000fc600078e0007 */
[----:B------:R-:W0:Y:S01]  /*9ca30*/  S2R R7, SR_TID.X ;  /* 0x0000000000077919 */ /* 0x000e220000002100 */
[----:B------:R-:W-:-:S03]  /*9ca40*/  IMAD.MOV.U32 R22, RZ, RZ, R5 ;  /* 0x000000ffff167224 */ /* 0x000fc600078e0005 */
[----:B------:R-:W-:Y:S01]  /*9ca50*/  BAR.SYNC.DEFER_BLOCKING 0x0 ;  /* 0x0000000000007b1d */ /* 0x000fe20000010000 */
[----:B------:R-:W-:-:S05]  /*9ca60*/  ISETP.GE.AND P0, PT, R6, c[0x0][0x17c], PT ;  /* 0x00005f0006007a0c */ /* 0x000fca0003f06270 */
[----:B------:R-:W-:Y:S04]  /*9ca70*/  STL.64 [R1+0x3248], R26 ;  /* 0x0032481a01007387 */ /* 0x000fe80000100a00 */
[----:B------:R-:W-:Y:S04]  /*9ca80*/  STL.64 [R1+0x3240], R24 ;  /* 0x0032401801007387 */ /* 0x000fe80000100a00 */
[----:B------:R-:W-:Y:S04]  /*9ca90*/  STL.64 [R1+0x3238], R30 ;  /* 0x0032381e01007387 */ /* 0x000fe80000100a00 */
[----:B------:R1:W-:Y:S04]  /*9caa0*/  STL.64 [R1+0x3230], R28 ;  /* 0x0032301c01007387 */ /* 0x0003e80000100a00 */
[----:B------:R-:W-:Y:S04]  /*9cab0*/  STL.64 [R1+0x3228], R34 ;  /* 0x0032282201007387 */ /* 0x000fe80000100a00 */
[----:B------:R-:W-:Y:S04]  /*9cac0*/  STL.64 [R1+0x3220], R32 ;  /* 0x0032202001007387 */ /* 0x000fe80000100a00 */
[----:B------:R-:W-:Y:S04]  /*9cad0*/  STL.64 [R1+0x3218], R38 ;  /* 0x0032182601007387 */ /* 0x000fe80000100a00 */
[----:B------:R-:W-:Y:S04]  /*9cae0*/  STL.64 [R1+0x3210], R36 ;  /* 0x0032102401007387 */ /* 0x000fe80000100a00 */
[----:B------:R-:W-:Y:S01]  /*9caf0*/  STL.64 [R1+0x3208], R42 ;  /* 0x0032082a01007387 */ /* 0x000fe20000100a00 */
[----:B------:R-:W-:-:S03]  /*9cb00*/  ISETP.GE.AND P4, PT, R4, c[0x0][0x17c], PT ;  /* 0x00005f0004007a0c */ /* 0x000fc60003f86270 */
[----:B------:R-:W-:Y:S04]  /*9cb10*/  STL.64 [R1+0x3200], R40 ;  /* 0x0032002801007387 */ /* 0x000fe80000100a00 */
        /* <DEDUP_REMOVED lines=8> */
[----:B------:R-:W-:Y:S04]  /*9cba0*/  STL [R1+0x31ac], R61 ;  /* 0x0031ac3d01007387 */ /* 0x000fe80000100800 */
[----:B------:R-:W-:Y:S01]  /*9cbb0*/  STL [R1+0x31a8], R60 ;  /* 0x0031a83c01007387 */ /* 0x000fe20000100800 */
[----:B---3--:R-:W-:-:S02]  /*9cbc0*/  ISETP.GE.AND P2, PT, R2, c[0x0][0x17c], PT ;  /* 0x00005f0002007a0c */ /* 0x008fc40003f46270 */
[----:B----4-:R-:W-:Y:S01]  /*9cbd0*/  ISETP.GE.AND P1, PT, R0, c[0x0][0x17c], PT ;  /* 0x00005f0000007a0c */ /* 0x010fe20003f26270 */
[C---:B0-----:R-:W-:Y:S02]  /*9cbe0*/  IMAD.SHL.U32 R0, R7.reuse, 0x40, RZ ;  /* 0x0000004007007824 */ /* 0x041fe400078e00ff */
[----:B------:R-:W-:-:S03]  /*9cbf0*/  IMAD.SHL.U32 R2, R7, 0x20, RZ ;  /* 0x0000002007027824 */ /* 0x000fc600078e00ff */
[----:B------:R-:W-:-:S04]  /*9cc00*/  LOP3.LUT R0, R0, 0x600, RZ, 0xc0, !PT ;  /* 0x0000060000007812 */ /* 0x000fc800078ec0ff */
[----:B------:R-:W-:Y:S01]  /*9cc10*/  LOP3.LUT R0, R0, 0x60, R2, 0xf8, !PT ;  /* 0x0000006000007812 */ /* 0x000fe200078ef802 */
[----:B------:R-:W-:-:S05]  /*9cc20*/  IMAD.SHL.U32 R2, R7, 0x4, RZ ;  /* 0x0000000407027824 */ /* 0x000fca00078e00ff */
[----:B------:R-:W-:Y:S01]  /*9cc30*/  LOP3.LUT R0, R0, 0x70, R2, 0x78, !PT ;  /* 0x0000007000007812 */ /* 0x000fe200078e7802 */
[----:B------:R-:W-:Y:S01]  /*9cc40*/  IMAD.SHL.U32 R2, R7, 0x100, RZ ;  /* 0x0000010007027824 */ /* 0x000fe200078e00ff */
[----:B--2---:R-:W-:Y:S02]  /*9cc50*/  ISETP.GE.AND P3, PT, R3, c[0x0][0x17c], PT ;  /* 0x00005f0003007a0c */ /* 0x004fe40003f66270 */
[----:B------:R-:W-:Y:S02]  /*9cc60*/  LOP3.LUT R3, R7, 0x1f, RZ, 0xc0, !PT ;  /* 0x0000001f07037812 */ /* 0x000fe400078ec0ff */
[----:B------:R-:W-:Y:S01]  /*9cc70*/  LOP3.LUT R2, R2, 0x600, RZ, 0xc0, !PT ;  /* 0x0000060002027812 */ /* 0x000fe200078ec0ff */
[----:B------:R-:W-:Y:S04]  /*9cc80*/  STS.128 [R0+0x80], R16 ;  /* 0x0000801000007388 */ /* 0x000fe80000000c00 */
[----:B------:R-:W-:Y:S01]  /*9cc90*/  IMAD R2, R3, 0x10, R2 ;  /* 0x0000001003027824 */ /* 0x000fe200078e0202 */
[----:B------:R-:W-:Y:S04]  /*9cca0*/  STS.128 [R0], R20 ;  /* 0x0000001400007388 */ /* 0x000fe80000000c00 */
[----:B------:R-:W-:Y:S04]  /*9ccb0*/  STS.128 [R0+0x100], R12 ;  /* 0x0001000c00007388 */ /* 0x000fe80000000c00 */
[----:B------:R-:W-:Y:S01]  /*9ccc0*/  STS.128 [R0+0x180], R8 ;  /* 0x0001800800007388 */ /* 0x000fe20000000c00 */
[----:B------:R-:W-:-:S06]  /*9ccd0*/  NOP ;  /* 0x0000000000007918 */ /* 0x000fcc0000000000 */
[----:B------:R-:W0:Y:S01]  /*9cce0*/  LDS.128 R4, [R2] ;  /* 0x0000000002047984 */ /* 0x000e220000000c00 */
[----:B-1----:R-:W-:-:S03]  /*9ccf0*/  LOP3.LUT R29, R2, 0x20, RZ, 0x3c, !PT ;  /* 0x00000020021d7812 */ /* 0x002fc600078e3cff */
[----:B0-----:R-:W-:Y:S01]  /*9cd00*/  STL [R1+0x320], R4 ;  /* 0x0003200401007387 */ /* 0x001fe20000100800 */
[----:B------:R-:W-:-:S03]  /*9cd10*/  IMAD.MOV.U32 R61, RZ, RZ, R5 ;  /* 0x000000ffff3d7224 */ /* 0x000fc600078e0005 */
[----:B------:R-:W-:Y:S04]  /*9cd20*/  STL.64 [R1+0x328], R6 ;  /* 0x0003280601007387 */ /* 0x000fe80000100a00 */
[----:B------:R-:W0:Y:S04]  /*9cd30*/  LDS.128 R4, [R29] ;  /* 0x000000001d047984 */ /* 0x000e280000000c00 */
[----:B------:R-:W-:Y:S04]  /*9cd40*/  STL [R1+0x31b0], R61 ;  /* 0x0031b03d01007387 */ /* 0x000fe80000100800 */
[----:B------:R-:W2:Y:S04]  /*9cd50*/  LDL.LU R8, [R1+0x110] ;  /* 0x0001100001087983 */ /* 0x000ea80000300800 */
[----:B0-----:R0:W-:Y:S04]  /*9cd60*/  STL.64 [R1+0x330], R4 ;  /* 0x0003300401007387 */ /* 0x0011e80000100a00 */
[----:B------:R1:W-:Y:S04]  /*9cd70*/  STL.64 [R1+0x338], R6 ;  /* 0x0003380601007387 */ /* 0x0003e80000100a00 */
        /* <DEDUP_REMOVED lines=43> */
[----:B------:R-:W-:-:S03]  /*9d030*/  LOP3.LUT R28, R2, 0x40, RZ, 0x3c, !PT ;  /* 0x00000040021c7812 */ /* 0x000fc600078e3cff */
[----:B0-----:R-:W3:Y:S04]  /*9d040*/  LDL.LU R4, [R1+0x100] ;  /* 0x0001000001047983 */ /* 0x001ee80000300800 */
[----:B------:R-:W0:Y:S04]  /*9d050*/  LDS.128 R56, [R28] ;  /* 0x000000001c387984 */ /* 0x000e280000000c00 */
[----:B------:R-:W3:Y:S04]  /*9d060*/  LDL.LU R5, [R1+0x104] ;  /* 0x0001040001057983 */ /* 0x000ee80000300800 */
[----:B-1----:R-:W3:Y:S04]  /*9d070*/  LDL.LU R6, [R1+0x108] ;  /* 0x0001080001067983 */ /* 0x002ee80000300800 */
[----:B------:R-:W3:Y:S01]  /*9d080*/  LDL.LU R7, [R1+0x10c] ;  /* 0x00010c0001077983 */ /* 0x000ee20000300800 */
[----:B------:R-:W-:-:S03]  /*9d090*/  LOP3.LUT R3, R2, 0x60, RZ, 0x3c, !PT ;  /* 0x0000006002037812 */ /* 0x000fc600078e3cff */
[----:B0-----:R-:W-:Y:S04]  /*9d0a0*/  STL.64 [R1+0x340], R56 ;  /* 0x0003403801007387 */ /* 0x001fe80000100a00 */
[----:B------:R-:W-:Y:S04]  /*9d0b0*/  STL.64 [R1+0x348], R58 ;  /* 0x0003483a01007387 */ /* 0x000fe80000100a00 */
[----:B------:R-:W0:Y:S01]  /*9d0c0*/  LDS.128 R56, [R3] ;  /* 0x0000000003387984 */ /* 0x000e220000000c00 */
[----:B------:R-:W-:-:S06]  /*9d0d0*/  NOP ;  /* 0x0000000000007918 */ /* 0x000fcc0000000000 */
[----:B0-----:R-:W-:Y:S04]  /*9d0e0*/  STL.64 [R1+0x350], R56 ;  /* 0x0003503801007387 */ /* 0x001fe80000100a00 */
[----:B------:R-:W-:Y:S04]  /*9d0f0*/  STL.64 [R1+0x358], R58 ;  /* 0x0003583a01007387 */ /* 0x000fe80000100a00 */
[----:B----4-:R-:W-:Y:S04]  /*9d100*/  STS.128 [R0+0x100], R44 ;  /* 0x0001002c00007388 */ /* 0x010fe80000000c00 */
[----:B--2---:R-:W-:Y:S04]  /*9d110*/  STS.128 [R0+0x80], R48 ;  /* 0x0000803000007388 */ /* 0x004fe80000000c00 */
[----:B---3--:R-:W-:Y:S04]  /*9d120*/  STS.128 [R0], R52 ;  /* 0x0000003400007388 */ /* 0x008fe80000000c00 */
[----:B------:R-:W-:Y:S01]  /*9d130*/  STS.128 [R0+0x180], R40 ;  /* 0x0001802800007388 */ /* 0x000fe20000000c00 */
[----:B------:R-:W-:-:S06]  /*9d140*/  NOP ;  /* 0x0000000000007918 */ /* 0x000fcc0000000000 */
[----:B------:R-:W0:Y:S04]  /*9d150*/  LDS.128 R40, [R2] ;  /* 0x0000000002287984 */ /* 0x000e280000000c00 */
[----:B------:R-:W1:Y:S04]  /*9d160*/  LDS.128 R48, [R29] ;  /* 0x000000001d307984 */ /* 0x000e680000000c00 */
[----:B------:R-:W2:Y:S04]  /*9d170*/  LDS.128 R44, [R28] ;  /* 0x000000001c2c7984 */ /* 0x000ea80000000c00 */
[----:B0-----:R-:W-:Y:S01]  /*9d180*/  STL [R1+0x180], R40 ;  /* 0x0001802801007387 */ /* 0x001fe20000100800 */
[----:B------:R-:W-:-:S03]  /*9d190*/  IMAD.MOV.U32 R60, RZ, RZ, R41 ;  /* 0x000000ffff3c7224 */ /* 0x000fc600078e0029 */
[----:B------:R-:W-:Y:S04]  /*9d1a0*/  STL.64 [R1+0x188], R42 ;  /* 0x0001882a01007387 */ /* 0x000fe80000100a00 */
[----:B------:R-:W0:Y:S01]  /*9d1b0*/  LDS.128 R40, [R3] ;  /* 0x0000000003287984 */ /* 0x000e220000000c00 */
[----:B------:R-:W-:-:S06]  /*9d1c0*/  NOP ;  /* 0x0000000000007918 */ /* 0x000fcc0000000000 */
[----:B------:R-:W-:Y:S04]  /*9d1d0*/  STS.128 [R0], R36 ;  /* 0x0000002400007388 */ /* 0x000fe80000000c00 */
[----:B------:R-:W-:Y:S04]  /*9d1e0*/  STS.128 [R0+0x80], R32 ;  /* 0x0000802000007388 */ /* 0x000fe80000000c00 */
[----:B------:R-:W-:Y:S04]  /*9d1f0*/  STS.128 [R0+0x100], R24 ;  /* 0x0001001800007388 */ /* 0x000fe80000000c00 */
[----:B------:R-:W-:Y:S01]  /*9d200*/  STS.128 [R0+0x180], R20 ;  /* 0x0001801400007388 */ /* 0x000fe20000000c00 */
[----:B------:R-:W-:-:S06]  /*9d210*/  NOP ;  /* 0x0000000000007918 */ /* 0x000fcc0000000000 */
[----:B------:R-:W3:Y:S04]  /*9d220*/  LDS.128 R20, [R2] ;  /* 0x0000000002147984 */ /* 0x000ee80000000c00 */
[----:B------:R-:W-:Y:S04]  /*9d230*/  STL [R1+0x31b4], R60 ;  /* 0x0031b43c01007387 */ /* 0x000fe80000100800 */
[----:B-1----:R-:W-:Y:S04]  /*9d240*/  STL.64 [R1+0x190], R48 ;  /* 0x0001903001007387 */ /* 0x002fe80000100a00 */
[----:B------:R-:W-:Y:S04]  /*9d250*/  STL.64 [R1+0x198], R50 ;  /* 0x0001983201007387 */ /* 0x000fe80000100a00 */
[----:B--2---:R-:W-:Y:S04]  /*9d260*/  STL.64 [R1+0x1a0], R44 ;  /* 0x0001a02c01007387 */ /* 0x004fe80000100a00 */
[----:B------:R-:W-:Y:S04]  /*9d270*/  STL.64 [R1+0x1a8], R46 ;  /* 0x0001a82e01007387 */ /* 0x000fe80000100a00 */
[----:B0-----:R-:W-:Y:S04]  /*9d280*/  STL.64 [R1+0x1b0], R40 ;  /* 0x0001b02801007387 */ /* 0x001fe80000100a00 */
[----:B------:R-:W-:Y:S04]  /*9d290*/  STL.64 [R1+0x1b8], R42 ;  /* 0x0001b82a01007387 */ /* 0x000fe80000100a00 */
[----:B------:R-:W0:Y:S04]  /*9d2a0*/  LDS.128 R32, [R29] ;  /* 0x000000001d207984 */ /* 0x000e280000000c00 */
[----:B------:R-:W-:Y:S04]  /*9d2b0*/  LDS.128 R24, [R28] ;  /* 0x000000001c187984 */ /* 0x000fe80000000c00 */
[----:B---3--:R-:W-:Y:S04]  /*9d2c0*/  STL.64 [R1+0x30], R20 ;  /* 0x0000301401007387 */ /* 0x008fe80000100a00 */
[----:B------:R-:W-:Y:S04]  /*9d2d0*/  STL.64 [R1+0x38], R22 ;  /* 0x0000381601007387 */ /* 0x000fe80000100a00 */
[----:B------:R-:W1:Y:S01]  /*9d2e0*/  LDS.128 R20, [R3] ;  /* 0x0000000003147984 */ /* 0x000e620000000c00 */
[----:B------:R-:W-:-:S06]  /*9d2f0*/  NOP ;  /* 0x0000000000007918 */ /* 0x000fcc0000000000 */
[----:B0-----:R0:W-:Y:S04]  /*9d300*/  STL.64 [R1+0x140], R32 ;  /* 0x0001402001007387 */ /* 0x0011e80000100a00 */
[----:B------:R2:W-:Y:S01]  /*9d310*/  STL.64 [R1+0x148], R34 ;  /* 0x0001482201007387 */ /* 0x0005e20000100a00 */
[----:B-1----:R-:W-:-:S03]  /*9d320*/  IMAD.MOV.U32 R60, RZ, RZ, R20 ;  /* 0x000000ffff3c7224 */ /* 0x002fc600078e0014 */
[----:B------:R1:W-:Y:S04]  /*9d330*/  STL [R1+0x164], R21 ;  /* 0x0001641501007387 */ /* 0x0003e80000100800 */
[----:B------:R-:W-:Y:S04]  /*9d340*/  STL.64 [R1+0x150], R24 ;  /* 0x0001501801007387 */ /* 0x000fe80000100a00 */
[----:B------:R-:W-:Y:S04]  /*9d350*/  STL.64 [R1+0x158], R26 ;  /* 0x0001581a01007387 */ /* 0x000fe80000100a00 */
[----:B------:R3:W-:Y:S04]  /*9d360*/  STL.64 [R1+0x168], R22 ;  /* 0x0001681601007387 */ /* 0x0007e80000100a00 */
[----:B------:R-:W-:Y:S04]  /*9d370*/  STL [R1+0x31b8], R60 ;  /* 0x0031b83c01007387 */ /* 0x000fe80000100800 */
[----:B0-----:R-:W2:Y:S04]  /*9d380*/  LDL.LU R32, [R1+0x40] ;  /* 0x0000400001207983 */ /* 0x001ea80000300800 */
[----:B------:R-:W2:Y:S04]  /*9d390*/  LDL.LU R33, [R1+0x44] ;  /* 0x0000440001217983 */ /* 0x000ea80000300800 */
[----:B--2---:R-:W2:Y:S04]  /*9d3a0*/  LDL.LU R34, [R1+0x48] ;  /* 0x0000480001227983 */ /* 0x004ea80000300800 */
        /* <DEDUP_REMOVED lines=10> */
[----:B-1----:R-:W2:Y:S04]  /*9d450*/  LDL.LU R21, [R1+0xc4] ;  /* 0x0000c40001157983 */ /* 0x002ea80000300800 */
[----:B---3--:R-:W2:Y:S04]  /*9d460*/  LDL.LU R22, [R1+0xc8] ;  /* 0x0000c80001167983 */ /* 0x008ea80000300800 */
[----:B------:R0:W-:Y:S04]  /*9d470*/  STS.128 [R0+0x80], R12 ;  /* 0x0000800c00007388 */ /* 0x0001e80000000c00 */
[----:B------:R-:W2:Y:S04]  /*9d480*/  LDL.LU R23, [R1+0xcc] ;  /* 0x0000cc0001177983 */ /* 0x000ea80000300800 */
[----:B------:R1:W-:Y:S04]  /*9d490*/  STS.128 [R0+0x100], R8 ;  /* 0x0001000800007388 */ /* 0x0003e80000000c00 */
[----:B0-----:R-:W3:Y:S04]  /*9d4a0*/  LDL.LU R12, [R1+0xe0] ;  /* 0x0000e000010c7983 */ /* 0x001ee80000300800 */
[----:B------:R-:W3:Y:S04]  /*9d4b0*/  LDL.LU R13, [R1+0xe4] ;  /* 0x0000e400010d7983 */ /* 0x000ee80000300800 */
[----:B------:R-:W3:Y:S04]  /*9d4c0*/  LDL.LU R14, [R1+0xe8] ;  /* 0x0000e800010e7983 */ /* 0x000ee80000300800 */
[----:B------:R-:W3:Y:S04]  /*9d4d0*/  LDL.LU R15, [R1+0xec] ;  /* 0x0000ec00010f7983 */ /* 0x000ee80000300800 */
[----:B-1----:R-:W2:Y:S04]  /*9d4e0*/  LDL.LU R8, [R1+0xf0] ;  /* 0x0000f00001087983 */ /* 0x002ea80000300800 */
[----:B------:R-:W2:Y:S04]  /*9d4f0*/  LDL.LU R9, [R1+0xf4] ;  /* 0x0000f40001097983 */ /* 0x000ea80000300800 */
[----:B------:R-:W2:Y:S04]  /*9d500*/  LDL.LU R10, [R1+0xf8] ;  /* 0x0000f800010a7983 */ /* 0x000ea80000300800 */
[----:B------:R0:W-:Y:S04]  /*9d510*/  STS.128 [R0], R16 ;  /* 0x0000001000007388 */ /* 0x0001e80000000c00 */
[----:B------:R-:W2:Y:S04]  /*9d520*/  LDL.LU R11, [R1+0xfc] ;  /* 0x0000fc00010b7983 */ /* 0x000ea80000300800 */
[----:B0-----:R-:W2:Y:S04]  /*9d530*/  LDL.LU R16, [R1+0xd0] ;  /* 0x0000d00001107983 */ /* 0x001ea80000300800 */
[----:B------:R-:W2:Y:S04]  /*9d540*/  LDL.LU R17, [R1+0xd4] ;  /* 0x0000d40001117983 */ /* 0x000ea80000300800 */
[----:B------:R-:W2:Y:S04]  /*9d550*/  LDL.LU R18, [R1+0xd8] ;  /* 0x0000d80001127983 */ /* 0x000ea80000300800 */
[----:B------:R-:W2:Y:S04]  /*9d560*/  LDL.LU R19, [R1+0xdc] ;  /* 0x0000dc0001137983 */ /* 0x000ea80000300800 */
[----:B------:R-:W-:Y:S01]  /*9d570*/  STS.128 [R0+0x180], R4 ;  /* 0x0001800400007388 */ /* 0x000fe20000000c00 */
[----:B------:R-:W-:-:S06]  /*9d580*/  NOP ;  /* 0x0000000000007918 */ /* 0x000fcc0000000000 */
[----:B------:R-:W0:Y:S04]  /*9d590*/  LDS.128 R4, [R2] ;  /* 0x0000000002047984 */ /* 0x000e280000000c00 */
        /* <DEDUP_REMOVED lines=20> */
[----:B0-----:R-:W-:Y:S04]  /*9d6e0*/  STL.64 [R1+0x20], R4 ;  /* 0x0000200401007387 */ /* 0x001fe80000100a00 */
[----:B------:R-:W-:Y:S04]  /*9d6f0*/  STL.64 [R1+0x28], R6 ;  /* 0x0000280601007387 */ /* 0x000fe80000100a00 */
[----:B------:R-:W0:Y:S04]  /*9d700*/  LDS.128 R4, [R29] ;  /* 0x000000001d047984 */ /* 0x000e280000000c00 */
[----:B0-----:R-:W-:Y:S04]  /*9d710*/  STL.64 [R1+0x100], R4 ;  /* 0x0001000401007387 */ /* 0x001fe80000100a00 */
[----:B------:R-:W-:Y:S04]  /*9d720*/  STL.64 [R1+0x108], R6 ;  /* 0x0001080601007387 */ /* 0x000fe80000100a00 */
[----:B------:R-:W0:Y:S04]  /*9d730*/  LDS.128 R4, [R28] ;  /* 0x000000001c047984 */ /* 0x000e280000000c00 */
[----:B0-----:R-:W-:Y:S01]  /*9d740*/  STL [R1+0x14], R5 ;  /* 0x0000140501007387 */ /* 0x001fe20000100800 */
[----:B------:R-:W-:-:S03]  /*9d750*/  IMAD.MOV.U32 R60, RZ, RZ, R4 ;  /* 0x000000ffff3c7224 */ /* 0x000fc600078e0004 */
[----:B------:R-:W-:Y:S04]  /*9d760*/  STL.64 [R1+0x18], R6 ;  /* 0x0000180601007387 */ /* 0x000fe80000100a00 */
[----:B------:R-:W0:Y:S01]  /*9d770*/  LDS.128 R4, [R3] ;  /* 0x0000000003047984 */ /* 0x000e220000000c00 */
[----:B------:R-:W-:-:S06]  /*9d780*/  NOP ;  /* 0x0000000000007918 */ /* 0x000fcc0000000000 */
[----:B0-----:R-:W-:Y:S01]  /*9d790*/  STL [R1+0x4], R5 ;  /* 0x0000040501007387 */ /* 0x001fe20000100800 */
[----:B------:R-:W-:-:S03]  /*9d7a0*/  IMAD.MOV.U32 R61, RZ, RZ, R4 ;  /* 0x000000ffff3d7224 */ /* 0x000fc600078e0004 */
[----:B------:R0:W-:Y:S04]  /*9d7b0*/  STL.64 [R1+0x8], R6 ;  /* 0x0000080601007387 */ /* 0x0001e80000100a00 */
[----:B0-----:R-:W4:Y:S04]  /*9d7c0*/  LDL.LU.64 R6, [R1+0x3298] ;  /* 0x0032980001067983 */ /* 0x001f280000300a00 */
[----:B------:R-:W4:Y:S04]  /*9d7d0*/  LDL.LU.64 R4, [R1+0x3290] ;  /* 0x0032900001047983 */ /* 0x000f280000300a00 */
[----:B---3--:R-:W-:Y:S04]  /*9d7e0*/  STS.128 [R0+0x80], R12 ;  /* 0x0000800c00007388 */ /* 0x008fe80000000c00 */
[----:B--2---:R0:W-:Y:S04]  /*9d7f0*/  STS.128 [R0], R8 ;  /* 0x0000000800007388 */ /* 0x0041e80000000c00 */
[----:B0-----:R-:W2:Y:S04]  /*9d800*/  LDL.LU.64 R10, [R1+0x3288] ;  /* 0x00328800010a7983 */ /* 0x001ea80000300a00 */
[----:B------:R-:W2:Y:S04]  /*9d810*/  LDL.LU.64 R8, [R1+0x3280] ;  /* 0x0032800001087983 */ /* 0x000ea80000300a00 */
[----:B------:R-:W2:Y:S04]  /*9d820*/  LDL.LU.64 R14, [R1+0x3278] ;  /* 0x00327800010e7983 */ /* 0x000ea80000300a00 */
[----:B------:R-:W2:Y:S04]  /*9d830*/  LDL.LU.64 R12, [R1+0x3270] ;  /* 0x00327000010c7983 */ /* 0x000ea80000300a00 */
[----:B------:R0:W-:Y:S04]  /*9d840*/  STS.128 [R0+0x100], R16 ;  /* 0x0001001000007388 */ /* 0x0001e80000000c00 */
[----:B0-----:R-:W2:Y:S04]  /*9d850*/  LDL.LU.64 R18, [R1+0x3268] ;  /* 0x0032680001127983 */ /* 0x001ea80000300a00 */
[----:B------:R-:W2:Y:S04]  /*9d860*/  LDL.LU.64 R16, [R1+0x3260] ;  /* 0x0032600001107983 */ /* 0x000ea80000300a00 */
[----:B------:R-:W-:Y:S01]  /*9d870*/  STS.128 [R0+0x180], R20 ;  /* 0x0001801400007388 */ /* 0x000fe20000000c00 */
[----:B------:R-:W-:-:S06]  /*9d880*/  NOP ;  /* 0x0000000000007918 */ /* 0x000fcc0000000000 */
[----:B------:R-:W0:Y:S04]  /*9d890*/  LDS.128 R20, [R2] ;  /* 0x0000000002147984 */ /* 0x000e280000000c00 */
[----:B0-----:R-:W-:Y:S04]  /*9d8a0*/  STL.64 [R1+0xc0], R20 ;  /* 0x0000c01401007387 */ /* 0x001fe80000100a00 */
[----:B------:R-:W-:Y:S04]  /*9d8b0*/  STL.64 [R1+0xc8], R22 ;  /* 0x0000c81601007387 */ /* 0x000fe80000100a00 */
[----:B------:R-:W0:Y:S04]  /*9d8c0*/  LDS.128 R20, [R29] ;  /* 0x000000001d147984 */ /* 0x000e280000000c00 */
[----:B0-----:R-:W-:Y:S04]  /*9d8d0*/  STL.64 [R1+0xd0], R20 ;  /* 0x0000d01401007387 */ /* 0x001fe80000100a00 */
[----:B------:R-:W-:Y:S04]  /*9d8e0*/  STL.64 [R1+0xd8], R22 ;  /* 0x0000d81601007387 */ /* 0x000fe80000100a00 */
[----:B------:R-:W0:Y:S04]  /*9d8f0*/  LDS.128 R20, [R28] ;  /* 0x000000001c147984 */ /* 0x000e280000000c00 */
[----:B0-----:R-:W-:Y:S04]  /*9d900*/  STL.64 [R1+0xe0], R20 ;  /* 0x0000e01401007387 */ /* 0x001fe80000100a00 */
        /* <DEDUP_REMOVED lines=8> */
[----:B------:R-:W1:Y:S04]  /*9d990*/  LDS.128 R48, [R2] ;  /* 0x0000000002307984 */ /* 0x000e680000000c00 */
[----:B------:R-:W1:Y:S04]  /*9d9a0*/  LDS.128 R56, [R29] ;  /* 0x000000001d387984 */ /* 0x000e680000000c00 */
[----:B------:R-:W2:Y:S04]  /*9d9b0*/  LDS.128 R52, [R28] ;  /* 0x000000001c347984 */ /* 0x000ea80000000c00 */
[----:B0-----:R-:W-:Y:S04]  /*9d9c0*/  STL.64 [R1+0x130], R20 ;  /* 0x0001301401007387 */ /* 0x001fe80000100a00 */
[----:B------:R0:W-:Y:S04]  /*9d9d0*/  STL.64 [R1+0x138], R22 ;  /* 0x0001381601007387 */ /* 0x0001e80000100a00 */
[----:B0-----:R-:W3:Y:S04]  /*9d9e0*/  LDL.LU.64 R22, [R1+0x3258] ;  /* 0x0032580001167983 */ /* 0x001ee80000300a00 */
[----:B------:R-:W3:Y:S04]  /*9d9f0*/  LDL.LU.64 R20, [R1+0x3250] ;  /* 0x0032500001147983 */ /* 0x000ee80000300a00 */
[----:B------:R-:W3:Y:S04]  /*9da00*/  LDL.LU.64 R26, [R1+0x3248] ;  /* 0x00324800011a7983 */ /* 0x000ee80000300a00 */
[----:B------:R-:W3:Y:S04]  /*9da10*/  LDL.LU.64 R24, [R1+0x3240] ;  /* 0x0032400001187983 */ /* 0x000ee80000300a00 */
[----:B-1----:R-:W-:Y:S04]  /*9da20*/  STL.64 [R1+0x90], R48 ;  /* 0x0000903001007387 */ /* 0x002fe80000100a00 */
        /* <DEDUP_REMOVED lines=9> */
[----:B------:R-:W0:Y:S04]  /*9dac0*/  LDS.128 R36, [R29] ;  /* 0x000000001d247984 */ /* 0x000e280000000c00 */
[----:B------:R-:W0:Y:S04]  /*9dad0*/  LDS.128 R32, [R28] ;  /* 0x000000001c207984 */ /* 0x000e280000000c00 */
[----:B------:R-:W0:Y:S01]  /*9dae0*/  LDS.128 R28, [R3] ;  /* 0x00000000031c7984 */ /* 0x000e220000000c00 */
[----:B------:R-:W-:-:S06]  /*9daf0*/  NOP ;  /* 0x0000000000007918 */ /* 0x000fcc0000000000 */
[----:B----4-:R-:W-:Y:S04]  /*9db00*/  STS.128 [R0], R4 ;  /* 0x0000000400007388 */ /* 0x010fe80000000c00 */
[----:B--2---:R-:W-:Y:S04]  /*9db10*/  STS.128 [R0+0x80], R8 ;  /* 0x0000800800007388 */ /* 0x004fe80000000c00 */
[----:B------:R-:W-:Y:S04]  /*9db20*/  STS.128 [R0+0x100], R12 ;  /* 0x0001000c00007388 */ /* 0x000fe80000000c00 */
[----:B------:R-:W-:Y:S01]  /*9db30*/  STS.128 [R0+0x180], R16 ;  /* 0x0001801000007388 */ /* 0x000fe20000000c00 */
[----:B------:R-:W-:-:S06]  /*9db40*/  NOP ;  /* 0x0000000000007918 */ /* 0x000fcc0000000000 */
[----:B------:R-:W2:Y:S04]  /*9db50*/  LDS.128 R4, [R2] ;  /* 0x0000000002047984 */ /* 0x000ea80000000c00 */
[----:B------:R-:W-:Y:S04]  /*9db60*/  STL.64 [R1+0x80], R56 ;  /* 0x0000803801007387 */ /* 0x000fe80000100a00 */
[----:B------:R-:W-:Y:S04]  /*9db70*/  STL.64 [R1+0x88], R58 ;  /* 0x0000883a01007387 */ /* 0x000fe80000100a00 */
[----:B------:R-:W-:Y:S04]  /*9db80*/  STL.64 [R1+0xb0], R52 ;  /* 0x0000b03401007387 */ /* 0x000fe80000100a00 */
[----:B------:R-:W-:Y:S04]  /*9db90*/  STL.64 [R1+0xb8], R54 ;  /* 0x0000b83601007387 */ /* 0x000fe80000100a00 */
[----:B0-----:R-:W-:Y:S04]  /*9dba0*/  STL.64 [R1+0x110], R48 ;  /* 0x0001103001007387 */ /* 0x001fe80000100a00 */
[----:B------:R-:W-:Y:S04]  /*9dbb0*/  STL.64 [R1+0x118], R50 ;  /* 0x0001183201007387 */ /* 0x000fe80000100a00 */
[----:B-1----:R-:W-:Y:S04]  /*9dbc0*/  STL.64 [R1+0x50], R40 ;  /* 0x0000502801007387 */ /* 0x002fe80000100a00 */
[----:B------:R-:W-:Y:S04]  /*9dbd0*/  STL.64 [R1+0x58], R42 ;  /* 0x0000582a01007387 */ /* 0x000fe80000100a00 */
[----:B------:R-:W-:Y:S04]  /*9dbe0*/  STL.64 [R1+0x40], R36 ;  /* 0x0000402401007387 */ /* 0x000fe80000100a00 */
[----:B------:R-:W-:Y:S04]  /*9dbf0*/  STL.64 [R1+0x48], R38 ;  /* 0x0000482601007387 */ /* 0x000fe80000100a00 */
[----:B------:R-:W-:Y:S04]  /*9dc00*/  STL.64 [R1+0xa0], R32 ;  /* 0x0000a02001007387 */ /* 0x000fe80000100a00 */
[----:B------:R-:W-:Y:S04]  /*9dc10*/  STL.64 [R1+0xa8], R34 ;  /* 0x0000a82201007387 */ /* 0x000fe80000100a00 */
[----:B------:R-:W-:Y:S04]  /*9dc20*/  STL.64 [R1+0x120], R28 ;  /* 0x0001201c01007387 */ /* 0x000fe80000100a00 */
[----:B------:R-:W-:Y:S04]  /*9dc30*/  STL.64 [R1+0x128], R30 ;  /* 0x0001281e01007387 */ /* 0x000fe80000100a00 */
[----:B--2---:R-:W-:Y:S04]  /*9dc40*/  STL [R1+0x319c], R4 ;  /* 0x00319c0401007387 */ /* 0x004fe80000100800 */
[----:B------:R0:W-:Y:S04]  /*9dc50*/  STL [R1+0x3190], R5 ;  /* 0x0031900501007387 */ /* 0x0001e80000100800 */
[----:B------:R-:W-:Y:S01]  /*9dc60*/  LDS.128 R44, [R3] ;  /* 0x00000000032c7984 */ /* 0x000fe20000000c00 */
[----:B0-----:R-:W-:-:S05]  /*9dc70*/  LOP3.LUT R5, R2, 0x20, RZ, 0x3c, !PT ;  /* 0x0000002002057812 */ /* 0x001fca00078e3cff */
[----:B------:R-:W0:Y:S01]  /*9dc80*/  LDS.128 R8, [R5] ;  /* 0x0000000005087984 */ /* 0x000e220000000c00 */
[----:B------:R-:W-:-:S03]  /*9dc90*/  LOP3.LUT R4, R2, 0x40, RZ, 0x3c, !PT ;  /* 0x0000004002047812 */ /* 0x000fc600078e3cff */
[----:B------:R1:W-:Y:S04]  /*9dca0*/  STL [R1+0x3180], R6 ;  /* 0x0031800601007387 */ /* 0x0003e80000100800 */
[----:B------:R2:W-:Y:S04]  /*9dcb0*/  STL [R1+0x3178], R7 ;  /* 0x0031780701007387 */ /* 0x0005e80000100800 */
[----:B0-----:R-:W-:Y:S04]  /*9dcc0*/  STL [R1+0x31a0], R8 ;  /* 0x0031a00801007387 */ /* 0x001fe80000100800 */
[----:B------:R-:W-:Y:S04]  /*9dcd0*/  STL [R1+0x3188], R9 ;  /* 0x0031880901007387 */ /* 0x000fe80000100800 */
[----:B------:R-:W-:Y:S04]  /*9dce0*/  STL [R1+0x3184], R10 ;  /* 0x0031840a01007387 */ /* 0x000fe80000100800 */
[----:B------:R-:W-:Y:S04]  /*9dcf0*/  STL [R1+0x317c], R11 ;  /* 0x00317c0b01007387 */ /* 0x000fe80000100800 */
[----:B------:R-:W0:Y:S04]  /*9dd00*/  LDS.128 R8, [R4] ;  /* 0x0000000004087984 */ /* 0x000e280000000c00 */
[----:B------:R-:W4:Y:S01]  /*9dd10*/  LDL.LU R40, [R1+0x210] ;  /* 0x0002100001287983 */ /* 0x000f220000300800 */
[----:B-1----:R-:W-:-:S02]  /*9dd20*/  IMAD.MOV.U32 R6, RZ, RZ, R45 ;  /* 0x000000ffff067224 */ /* 0x002fc400078e002d */
[----:B--2---:R-:W-:Y:S01]  /*9dd30*/  IMAD.MOV.U32 R7, RZ, RZ, R46 ;  /* 0x000000ffff077224 */ /* 0x004fe200078e002e */
[----:B0-----:R-:W-:Y:S04]  /*9dd40*/  STL.64 [R1+0x70], R8 ;  /* 0x0000700801007387 */ /* 0x001fe80000100a00 */
[----:B------:R0:W-:Y:S04]  /*9dd50*/  STL.64 [R1+0x78], R10 ;  /* 0x0000780a01007387 */ /* 0x0001e80000100a00 */
[----:B------:R-:W4:Y:S04]  /*9dd60*/  LDL.LU R41, [R1+0x214] ;  /* 0x0002140001297983 */ /* 0x000f280000300800 */
[----:B------:R-:W4:Y:S04]  /*9dd70*/  LDL.LU R42, [R1+0x218] ;  /* 0x00021800012a7983 */ /* 0x000f280000300800 */
[----:B------:R-:W4:Y:S01]  /*9dd80*/  LDL.LU R43, [R1+0x21c] ;  /* 0x00021c00012b7983 */ /* 0x000f220000300800 */
[----:B------:R-:W-:-:S06]  /*9dd90*/  NOP ;  /* 0x0000000000007918 */ /* 0x000fcc0000000000 */
        /* <DEDUP_REMOVED lines=20> */
[----:B------:R-:W4:Y:S01]  /*9dee0*/  LDL.LU R16, [R1+0x240] ;  /* 0x0002400001107983 */ /* 0x000f220000300800 */
[----:B0-----:R-:W-:-:S03]  /*9def0*/  IMAD.MOV.U32 R10, RZ, RZ, R44 ;  /* 0x000000ffff0a7224 */ /* 0x001fc600078e002c */
[----:B------:R-:W4:Y:S04]  /*9df00*/  LDL.LU R17, [R1+0x244] ;  /* 0x0002440001117983 */ /* 0x000f280000300800 */
[----:B------:R-:W4:Y:S04]  /*9df10*/  LDL.LU R18, [R1+0x248] ;  /* 0x0002480001127983 */ /* 0x000f280000300800 */
[----:B------:R-:W4:Y:S04]  /*9df20*/  LDL.LU R19, [R1+0x24c] ;  /* 0x00024c0001137983 */ /* 0x000f280000300800 */
        /* <DEDUP_REMOVED lines=13> */
[----:B------:R0:W-:Y:S04]  /*9e000*/  STL [R1+0x3198], R10 ;  /* 0x0031980a01007387 */ /* 0x0001e80000100800 */
[----:B------:R-:W4:Y:S04]  /*9e010*/  LDL.LU R8, [R1+0x250] ;  /* 0x0002500001087983 */ /* 0x000f280000300800 */
[----:B------:R-:W4:Y:S04]  /*9e020*/  LDL.LU R9, [R1+0x254] ;  /* 0x0002540001097983 */ /* 0x000f280000300800 */
[----:B0-----:R-:W4:Y:S04]  /*9e030*/  LDL.LU R10, [R1+0x258] ;  /* 0x00025800010a7983 */ /* 0x001f280000300800 */
[----:B------:R-:W4:Y:S04]  /*9e040*/  LDL.LU R11, [R1+0x25c] ;  /* 0x00025c00010b7983 */ /* 0x000f280000300800 */
[----:B------:R-:W-:Y:S04]  /*9e050*/  STL [R1+0x3194], R7 ;  /* 0x0031940701007387 */ /* 0x000fe80000100800 */
[----:B------:R-:W-:Y:S04]  /*9e060*/  STL [R1+0x318c], R6 ;  /* 0x00318c0601007387 */ /* 0x000fe80000100800 */
[----:B--2---:R-:W-:Y:S04]  /*9e070*/  STS.128 [R0+0x80], R32 ;  /* 0x0000802000007388 */ /* 0x004fe80000000c00 */
[----:B---3--:R0:W-:Y:S04]  /*9e080*/  STS.128 [R0], R28 ;  /* 0x0000001c00007388 */ /* 0x0081e80000000c00 */
[----:B----4-:R1:W-:Y:S04]  /*9e090*/  STS.128 [R0+0x100], R36 ;  /* 0x0001002400007388 */ /* 0x0103e80000000c00 */
[----:B0-----:R-:W2:Y:S04]  /*9e0a0*/  LDL.LU.64 R30, [R1+0x3238] ;  /* 0x00323800011e7983 */ /* 0x001ea80000300a00 */
[----:B------:R-:W2:Y:S04]  /*9e0b0*/  LDL.LU.64 R28, [R1+0x3230] ;  /* 0x00323000011c7983 */ /* 0x000ea80000300a00 */
[----:B------:R-:W3:Y:S04]  /*9e0c0*/  LDL.LU.64 R34, [R1+0x3228] ;  /* 0x0032280001227983 */ /* 0x000ee80000300a00 */
[----:B------:R-:W3:Y:S04]  /*9e0d0*/  LDL.LU.64 R32, [R1+0x3220] ;  /* 0x0032200001207983 */ /* 0x000ee80000300a00 */
[----:B-1----:R-:W4:Y:S04]  /*9e0e0*/  LDL.LU.64 R38, [R1+0x3218] ;  /* 0x0032180001267983 */ /* 0x002f280000300a00 */
[----:B------:R-:W4:Y:S04]  /*9e0f0*/  LDL.LU.64 R36, [R1+0x3210] ;  /* 0x0032100001247983 */ /* 0x000f280000300a00 */
        /* <DEDUP_REMOVED lines=14> */
[----:B------:R1:W-:Y:S04]  /*9e1e0*/  STS.128 [R0+0x80], R12 ;  /* 0x0000800c00007388 */ /* 0x0003e80000000c00 */
[----:B------:R-:W-:Y:S04]  /*9e1f0*/  STS.128 [R0+0x100], R56 ;  /* 0x0001003800007388 */ /* 0x000fe80000000c00 */
[----:B------:R-:W-:Y:S01]  /*9e200*/  STS.128 [R0+0x180], R40 ;  /* 0x0001802800007388 */ /* 0x000fe20000000c00 */
[----:B------:R-:W-:-:S06]  /*9e210*/  NOP ;  /* 0x0000000000007918 */ /* 0x000fcc0000000000 */
[----:B------:R-:W2:Y:S04]  /*9e220*/  LDS.128 R16, [R2] ;  /* 0x0000000002107984 */ /* 0x000ea80000000c00 */
[----:B0-----:R-:W-:Y:S04]  /*9e230*/  STL.64 [R1+0x280], R8 ;  /* 0x0002800801007387 */ /* 0x001fe80000100a00 */
[----:B------:R-:W-:Y:S04]  /*9e240*/  STL.64 [R1+0x288], R10 ;  /* 0x0002880a01007387 */ /* 0x000fe80000100a00 */
[----:B------:R-:W0:Y:S04]  /*9e250*/  LDS.128 R8, [R5] ;  /* 0x0000000005087984 */ /* 0x000e280000000c00 */
[----:B-1----:R-:W3:Y:S04]  /*9e260*/  LDL.LU R12, [R1+0x1d0] ;  /* 0x0001d000010c7983 */ /* 0x002ee80000300800 */
[----:B--2---:R-:W-:Y:S04]  /*9e270*/  STL.64 [R1+0x210], R16 ;  /* 0x0002101001007387 */ /* 0x004fe80000100a00 */
[----:B------:R-:W-:Y:S04]  /*9e280*/  STL.64 [R1+0x218], R18 ;  /* 0x0002181201007387 */ /* 0x000fe80000100a00 */
[----:B------:R-:W1:Y:S04]  /*9e290*/  LDS.128 R16, [R4] ;  /* 0x0000000004107984 */ /* 0x000e680000000c00 */
[----:B0-----:R-:W-:Y:S04]  /*9e2a0*/  STL.64 [R1+0x230], R8 ;  /* 0x0002300801007387 */ /* 0x001fe80000100a00 */
[----:B------:R-:W-:Y:S04]  /*9e2b0*/  STL.64 [R1+0x238], R10 ;  /* 0x0002380a01007387 */ /* 0x000fe80000100a00 */
[----:B------:R-:W3:Y:S04]  /*9e2c0*/  LDL.LU R13, [R1+0x1d4] ;  /* 0x0001d400010d7983 */ /* 0x000ee80000300800 */
[----:B------:R-:W3:Y:S04]  /*9e2d0*/  LDL.LU R14, [R1+0x1d8] ;  /* 0x0001d800010e7983 */ /* 0x000ee80000300800 */
[----:B------:R-:W3:Y:S04]  /*9e2e0*/  LDL.LU R15, [R1+0x1dc] ;  /* 0x0001dc00010f7983 */ /* 0x000ee80000300800 */
[----:B------:R-:W0:Y:S01]  /*9e2f0*/  LDS.128 R8, [R3] ;  /* 0x0000000003087984 */ /* 0x000e220000000c00 */
[----:B------:R-:W-:-:S06]  /*9e300*/  NOP ;  /* 0x0000000000007918 */ /* 0x000fcc0000000000 */
[----:B------:R-:W2:Y:S04]  /*9e310*/  LDL.LU R40, [R1+0x1c0] ;  /* 0x0001c00001287983 */ /* 0x000ea80000300800 */
[----:B-1----:R-:W-:Y:S04]  /*9e320*/  STL.64 [R1+0x220], R16 ;  /* 0x0002201001007387 */ /* 0x002fe80000100a00 */
[----:B------:R-:W-:Y:S04]  /*9e330*/  STL.64 [R1+0x228], R18 ;  /* 0x0002281201007387 */ /* 0x000fe80000100a00 */
[----:B0-----:R-:W-:Y:S04]  /*9e340*/  STL.64 [R1+0x240], R8 ;  /* 0x0002400801007387 */ /* 0x001fe80000100a00 */
[----:B------:R-:W-:Y:S04]  /*9e350*/  STL.64 [R1+0x248], R10 ;  /* 0x0002480a01007387 */ /* 0x000fe80000100a00 */
[----:B------:R-:W2:Y:S04]  /*9e360*/  LDL.LU R41, [R1+0x1c4] ;  /* 0x0001c40001297983 */ /* 0x000ea80000300800 */
[----:B------:R-:W2:Y:S04]  /*9e370*/  LDL.LU R42, [R1+0x1c8] ;  /* 0x0001c800012a7983 */ /* 0x000ea80000300800 */
[----:B------:R-:W2:Y:S04]  /*9e380*/  LDL.LU R43, [R1+0x1cc] ;  /* 0x0001cc00012b7983 */ /* 0x000ea80000300800 */
[----:B------:R-:W2:Y:S04]  /*9e390*/  LDL.LU R56, [R1+0x2c0] ;  /* 0x0002c00001387983 */ /* 0x000ea80000300800 */
[----:B------:R-:W2:Y:S04]  /*9e3a0*/  LDL.LU R57, [R1+0x2c4] ;  /* 0x0002c40001397983 */ /* 0x000ea80000300800 */
[----:B------:R-:W2:Y:S04]  /*9e3b0*/  LDL.LU R58, [R1+0x2c8] ;  /* 0x0002c800013a7983 */ /* 0x000ea80000300800 */
[----:B------:R0:W-:Y:S04]  /*9e3c0*/  STS.128 [R0], R52 ;  /* 0x0000003400007388 */ /* 0x0001e80000000c00 */
[----:B------:R-:W2:Y:S04]  /*9e3d0*/  LDL.LU R59, [R1+0x2cc] ;  /* 0x0002cc00013b7983 */ /* 0x000ea80000300800 */
[----:B------:R1:W-:Y:S04]  /*9e3e0*/  STS.128 [R0+0x80], R48 ;  /* 0x0000803000007388 */ /* 0x0003e80000000c00 */
[----:B0-----:R-:W2:Y:S04]  /*9e3f0*/  LDL.LU R52, [R1+0x2d0] ;  /* 0x0002d00001347983 */ /* 0x001ea80000300800 */
[----:B------:R-:W2:Y:S04]  /*9e400*/  LDL.LU R53, [R1+0x2d4] ;  /* 0x0002d40001357983 */ /* 0x000ea80000300800 */
[----:B------:R-:W2:Y:S04]  /*9e410*/  LDL.LU R54, [R1+0x2d8] ;  /* 0x0002d80001367983 */ /* 0x000ea80000300800 */
[----:B------:R-:W2:Y:S04]  /*9e420*/  LDL.LU R55, [R1+0x2dc] ;  /* 0x0002dc0001377983 */ /* 0x000ea80000300800 */
[----:B-1----:R-:W2:Y:S04]  /*9e430*/  LDL.LU R48, [R1+0x2e0] ;  /* 0x0002e00001307983 */ /* 0x002ea80000300800 */
[----:B------:R-:W2:Y:S04]  /*9e440*/  LDL.LU R49, [R1+0x2e4] ;  /* 0x0002e40001317983 */ /* 0x000ea80000300800 */
[----:B------:R-:W2:Y:S04]  /*9e450*/  LDL.LU R50, [R1+0x2e8] ;  /* 0x0002e80001327983 */ /* 0x000ea80000300800 */
[----:B------:R0:W-:Y:S04]  /*9e460*/  STS.128 [R0+0x100], R44 ;  /* 0x0001002c00007388 */ /* 0x0001e80000000c00 */
[----:B------:R-:W2:Y:S04]  /*9e470*/  LDL.LU R51, [R1+0x2ec] ;  /* 0x0002ec0001337983 */ /* 0x000ea80000300800 */
[----:B0-----:R-:W2:Y:S04]  /*9e480*/  LDL.LU R44, [R1+0x2f0] ;  /* 0x0002f000012c7983 */ /* 0x001ea80000300800 */
[----:B------:R-:W2:Y:S04]  /*9e490*/  LDL.LU R45, [R1+0x2f4] ;  /* 0x0002f400012d7983 */ /* 0x000ea80000300800 */
[----:B------:R-:W2:Y:S04]  /*9e4a0*/  LDL.LU R46, [R1+0x2f8] ;  /* 0x0002f800012e7983 */ /* 0x000ea80000300800 */
[----:B------:R-:W4:Y:S04]  /*9e4b0*/  LDL.LU R47, [R1+0x2fc] ;  /* 0x0002fc00012f7983 */ /* 0x000f280000300800 */
[----:B------:R-:W4:Y:S04]  /*9e4c0*/  LDL.LU R8, [R1+0x290] ;  /* 0x0002900001087983 */ /* 0x000f280000300800 */
[----:B------:R-:W4:Y:S04]  /*9e4d0*/  LDL.LU R9, [R1+0x294] ;  /* 0x0002940001097983 */ /* 0x000f280000300800 */
[----:B------:R-:W4:Y:S04]  /*9e4e0*/  LDL.LU R10, [R1+0x298] ;  /* 0x00029800010a7983 */ /* 0x000f280000300800 */
[----:B------:R-:W4:Y:S04]  /*9e4f0*/  LDL.LU R11, [R1+0x29c] ;  /* 0x00029c00010b7983 */ /* 0x000f280000300800 */
[----:B---3--:R-:W-:Y:S01]  /*9e500*/  STS.128 [R0+0x180], R12 ;  /* 0x0001800c00007388 */ /* 0x008fe20000000c00 */
[----:B------:R-:W-:-:S06]  /*9e510*/  NOP ;  /* 0x0000000000007918 */ /* 0x000fcc0000000000 */
[----:B------:R-:W0:Y:S04]  /*9e520*/  LDS.128 R16, [R2] ;  /* 0x0000000002107984 */ /* 0x000e280000000c00 */
[----:B------:R-:W1:Y:S04]  /*9e530*/  LDS.128 R12, [R5] ;  /* 0x00000000050c7984 */ /* 0x000e680000000c00 */
[----:B0-----:R-:W-:Y:S04]  /*9e540*/  STL.64 [R1+0x1e0], R16 ;  /* 0x0001e01001007387 */ /* 0x001fe80000100a00 */
[----:B------:R-:W-:Y:S04]  /*9e550*/  STL.64 [R1+0x1e8], R18 ;  /* 0x0001e81201007387 */ /* 0x000fe80000100a00 */
[----:B------:R-:W0:Y:S04]  /*9e560*/  LDS.128 R16, [R4] ;  /* 0x0000000004107984 */ /* 0x000e280000000c00 */
[----:B-1----:R-:W-:Y:S04]  /*9e570*/  STL.64 [R1+0x1d0], R12 ;  /* 0x0001d00c01007387 */ /* 0x002fe80000100a00 */
[----:B------:R-:W-:Y:S04]  /*9e580*/  STL.64 [R1+0x1d8], R14 ;  /* 0x0001d80e01007387 */ /* 0x000fe80000100a00 */
[----:B------:R-:W1:Y:S01]  /*9e590*/  LDS.128 R12, [R3] ;  /* 0x00000000030c7984 */ /* 0x000e620000000c00 */
[----:B------:R-:W-:-:S06]  /*9e5a0*/  NOP ;  /* 0x0000000000007918 */ /* 0x000fcc0000000000 */
[----:B------:R3:W-:Y:S04]  /*9e5b0*/  STS.128 [R0+0x100], R24 ;  /* 0x0001001800007388 */ /* 0x0007e80000000c00 */
[----:B------:R0:W-:Y:S04]  /*9e5c0*/  STS.128 [R0+0x180], R28 ;  /* 0x0001801c00007388 */ /* 0x0001e80000000c00 */
[----:B0-----:R-:W-:Y:S04]  /*9e5d0*/  STL.64 [R1+0x170], R16 ;  /* 0x0001701001007387 */ /* 0x001fe80000100a00 */
[----:B------:R-:W-:Y:S04]  /*9e5e0*/  STL.64 [R1+0x178], R18 ;  /* 0x0001781201007387 */ /* 0x000fe80000100a00 */
[----:B-1----:R-:W-:Y:S04]  /*9e5f0*/  STL.64 [R1+0x1f0], R12 ;  /* 0x0001f00c01007387 */ /* 0x002fe80000100a00 */
[----:B------:R-:W-:Y:S04]  /*9e600*/  STL.64 [R1+0x1f8], R14 ;  /* 0x0001f80e01007387 */ /* 0x000fe80000100a00 */
[----:B---3--:R-:W3:Y:S04]  /*9e610*/  LDL.LU R24, [R1+0x2a0] ;  /* 0x0002a00001187983 */ /* 0x008ee80000300800 */
[----:B------:R-:W3:Y:S04]  /*9e620*/  LDL.LU R25, [R1+0x2a4] ;  /* 0x0002a40001197983 */ /* 0x000ee80000300800 */
[----:B------:R-:W3:Y:S04]  /*9e630*/  LDL.LU R26, [R1+0x2a8] ;  /* 0x0002a800011a7983 */ /* 0x000ee80000300800 */
[----:B------:R-:W3:Y:S04]  /*9e640*/  LDL.LU R27, [R1+0x2ac] ;  /* 0x0002ac00011b7983 */ /* 0x000ee80000300800 */
[----:B------:R-:W3:Y:S04]  /*9e650*/  LDL.LU R28, [R1+0x2b0] ;  /* 0x0002b000011c7983 */ /* 0x000ee80000300800 */
[----:B------:R-:W3:Y:S04]  /*9e660*/  LDL.LU R29, [R1+0x2b4] ;  /* 0x0002b400011d7983 */ /* 0x000ee80000300800 */
[----:B------:R-:W3:Y:S04]  /*9e670*/  LDL.LU R30, [R1+0x2b8] ;  /* 0x0002b800011e7983 */ /* 0x000ee80000300800 */
[----:B------:R-:W3:Y:S04]  /*9e680*/  LDL.LU R31, [R1+0x2bc] ;  /* 0x0002bc00011f7983 */ /* 0x000ee80000300800 */
[----:B--2---:R-:W-:Y:S04]  /*9e690*/  STS.128 [R0], R40 ;  /* 0x0000002800007388 */ /* 0x004fe80000000c00 */
[----:B------:R-:W-:Y:S01]  /*9e6a0*/  STS.128 [R0+0x80], R20 ;  /* 0x0000801400007388 */ /* 0x000fe20000000c00 */
[----:B------:R-:W-:-:S06]  /*9e6b0*/  NOP ;  /* 0x0000000000007918 */ /* 0x000fcc0000000000 */
[----:B------:R-:W0:Y:S04]  /*9e6c0*/  LDS.128 R12, [R2] ;  /* 0x00000000020c7984 */ /* 0x000e280000000c00 */
[----:B------:R-:W1:Y:S04]  /*9e6d0*/  LDS.128 R40, [R3] ;  /* 0x0000000003287984 */ /* 0x000e680000000c00 */
[----:B------:R-:W-:Y:S04]  /*9e6e0*/  LDS.128 R16, [R5] ;  /* 0x0000000005107984 */ /* 0x000fe80000000c00 */
[----:B------:R-:W-:Y:S01]  /*9e6f0*/  LDS.128 R20, [R4] ;  /* 0x0000000004147984 */ /* 0x000fe20000000c00 */
[----:B------:R-:W-:-:S06]  /*9e700*/  NOP ;  /* 0x0000000000007918 */ /* 0x000fcc0000000000 */
[----:B----4-:R-:W-:Y:S04]  /*9e710*/  STS.128 [R0], R44 ;  /* 0x0000002c00007388 */ /* 0x010fe80000000c00 */
[----:B------:R-:W-:Y:S04]  /*9e720*/  STS.128 [R0+0x80], R48 ;  /* 0x0000803000007388 */ /* 0x000fe80000000c00 */
[----:B0-----:R-:W-:Y:S04]  /*9e730*/  STL [R1+0x31a4], R15 ;  /* 0x0031a40f01007387 */ /* 0x001fe80000100800 */
[----:B-1----:R-:W-:Y:S04]  /*9e740*/  STL.64 [R1+0x60], R40 ;  /* 0x0000602801007387 */ /* 0x002fe80000100a00 */
[----:B------:R0:W-:Y:S04]  /*9e750*/  STL.64 [R1+0x68], R42 ;  /* 0x0000682a01007387 */ /* 0x0001e80000100a00 */
[----:B0-----:R-:W2:Y:S04]  /*9e760*/  LDL.LU.64 R42, [R1+0x3208] ;  /* 0x00320800012a7983 */ /* 0x001ea80000300a00 */
[----:B------:R-:W2:Y:S04]  /*9e770*/  LDL.LU.64 R40, [R1+0x3200] ;  /* 0x0032000001287983 */ /* 0x000ea80000300a00 */
[----:B------:R-:W2:Y:S04]  /*9e780*/  LDL.LU.64 R46, [R1+0x31f8] ;  /* 0x0031f800012e7983 */ /* 0x000ea80000300a00 */
        /* <DEDUP_REMOVED lines=19> */
[----:B------:R-:W-:Y:S04]  /*9e8c0*/  STS.128 [R0+0x100], R8 ;  /* 0x0001000800007388 */ /* 0x000fe80000000c00 */
[----:B---3--:R-:W-:Y:S04]  /*9e8d0*/  STS.128 [R0+0x80], R24 ;  /* 0x0000801800007388 */ /* 0x008fe80000000c00 */
[----:B------:R-:W-:Y:S04]  /*9e8e0*/  STS.128 [R0+0x180], R32 ;  /* 0x0001802000007388 */ /* 0x000fe80000000c00 */
[----:B------:R-:W-:Y:S01]  /*9e8f0*/  STS.128 [R0], R28 ;  /* 0x0000001c00007388 */ /* 0x000fe20000000c00 */
[----:B------:R-:W-:-:S06]  /*9e900*/  NOP ;  /* 0x0000000000007918 */ /* 0x000fcc0000000000 */
[----:B------:R-:W1:Y:S04]  /*9e910*/  LDS.128 R28, [R2] ;  /* 0x00000000021c7984 */ /* 0x000e680000000c00 */
[----:B------:R-:W3:Y:S04]  /*9e920*/  LDS.128 R8, [R5] ;  /* 0x0000000005087984 */ /* 0x000ee80000000c00 */
[----:B------:R-:W3:Y:S04]  /*9e930*/  LDS.128 R24, [R4] ;  /* 0x0000000004187984 */ /* 0x000ee80000000c00 */
[----:B0-----:R-:W-:Y:S04]  /*9e940*/  STL.64 [R1+0x2c0], R56 ;  /* 0x0002c03801007387 */ /* 0x001fe80000100a00 */
[----:B------:R0:W-:Y:S04]  /*9e950*/  STL.64 [R1+0x2c8], R58 ;  /* 0x0002c83a01007387 */ /* 0x0001e80000100a00 */
[----:B0-----:R-:W4:Y:S04]  /*9e960*/  LDL.LU.64 R58, [R1+0x31c8] ;  /* 0x0031c800013a7983 */ /* 0x001f280000300a00 */
[----:B------:R-:W4:Y:S04]  /*9e970*/  LDL.LU.64 R56, [R1+0x31c0] ;  /* 0x0031c00001387983 */ /* 0x000f280000300a00 */
[----:B-1----:R-:W-:Y:S04]  /*9e980*/  STL.64 [R1+0x290], R28 ;  /* 0x0002901c01007387 */ /* 0x002fe80000100a00 */
[----:B------:R-:W-:Y:S04]  /*9e990*/  STL.64 [R1+0x298], R30 ;  /* 0x0002981e01007387 */ /* 0x000fe80000100a00 */
[----:B------:R-:W4:Y:S04]  /*9e9a0*/  LDL.LU R15, [R1+0x180] ;  /* 0x00018000010f7983 */ /* 0x000f280000300800 */
[----:B---3--:R0:W-:Y:S04]  /*9e9b0*/  STL.64 [R1+0x200], R8 ;  /* 0x0002000801007387 */ /* 0x0081e80000100a00 */
[----:B------:R-:W-:Y:S04]  /*9e9c0*/  STL.64 [R1+0x208], R10 ;  /* 0x0002080a01007387 */ /* 0x000fe80000100a00 */
[----:B0-----:R-:W3:Y:S04]  /*9e9d0*/  LDL R9, [R1+0xf68] ;  /* 0x000f680001097983 */ /* 0x001ee80000100800 */
[----:B------:R-:W-:Y:S04]  /*9e9e0*/  STL.64 [R1+0x1c0], R24 ;  /* 0x0001c01801007387 */ /* 0x000fe80000100a00 */
[----:B------:R-:W-:Y:S04]  /*9e9f0*/  STL.64 [R1+0x1c8], R26 ;  /* 0x0001c81a01007387 */ /* 0x000fe80000100a00 */
[----:B------:R-:W0:Y:S01]  /*9ea00*/  LDS.128 R24, [R3] ;  /* 0x0000000003187984 */ /* 0x000e220000000c00 */
[----:B------:R-:W-:-:S06]  /*9ea10*/  NOP ;  /* 0x0000000000007918 */ /* 0x000fcc0000000000 */
[----:B------:R-:W-:Y:S04]  /*9ea20*/  STS.128 [R0], R36 ;  /* 0x0000002400007388 */ /* 0x000fe80000000c00 */
[----:B--2---:R-:W-:Y:S04]  /*9ea30*/  STS.128 [R0+0x80], R40 ;  /* 0x0000802800007388 */ /* 0x004fe80000000c00 */
[----:B------:R1:W-:Y:S04]  /*9ea40*/  STS.128 [R0+0x100], R44 ;  /* 0x0001002c00007388 */ /* 0x0003e80000000c00 */
[----:B------:R2:W-:Y:S01]  /*9ea50*/  STS.128 [R0+0x180], R48 ;  /* 0x0001803000007388 */ /* 0x0005e20000000c00 */
[----:B------:R-:W-:-:S06]  /*9ea60*/  NOP ;  /* 0x0000000000007918 */ /* 0x000fcc0000000000 */
[----:B------:R-:W2:Y:S04]  /*9ea70*/  LDS.128 R40, [R3] ;  /* 0x0000000003287984 */ /* 0x000ea80000000c00 */
[----:B------:R0:W-:Y:S04]  /*9ea80*/  LDS.128 R36, [R4] ;  /* 0x0000000004247984 */ /* 0x0001e80000000c00 */
[----:B------:R-:W3:Y:S04]  /*9ea90*/  LDS.128 R28, [R2] ;  /* 0x00000000021c7984 */ /* 0x000ee80000000c00 */
[----:B------:R-:W-:Y:S01]  /*9eaa0*/  LDS.128 R32, [R5] ;  /* 0x0000000005207984 */ /* 0x000fe20000000c00 */
[----:B------:R-:W-:-:S06]  /*9eab0*/  NOP ;  /* 0x0000000000007918 */ /* 0x000fcc0000000000 */
[----:B0-----:R0:W-:Y:S04]  /*9eac0*/  STL [R1+0x3174], R27 ;  /* 0x0031741b01007387 */ /* 0x0011e80000100800 */
        /* <DEDUP_REMOVED lines=8> */
[----:B------:R-:W2:Y:S04]  /*9eb50*/  LDL.LU R4, [R1+0xf64] ;  /* 0x000f640001047983 */ /* 0x000ea80000300800 */
[----:B------:R-:W2:Y:S04]  /*9eb60*/  LDL.LU R10, [R1+0x30] ;  /* 0x00003000010a7983 */ /* 0x000ea80000300800 */
[----:B------:R-:W2:Y:S04]  /*9eb70*/  LDL R6, [R1+0xf6c] ;  /* 0x000f6c0001067983 */ /* 0x000ea80000100800 */
[----:B------:R1:W-:Y:S04]  /*9eb80*/  STL [R1+0x3170], R43 ;  /* 0x0031702b01007387 */ /* 0x0003e80000100800 */
[----:B------:R-:W2:Y:S04]  /*9eb90*/  LDL.LU R11, [R1+0x20] ;  /* 0x00002000010b7983 */ /* 0x000ea80000300800 */
[----:B0-----:R-:W2:Y:S04]  /*9eba0*/  LDL.LU R27, [R1+0xf70] ;  /* 0x000f7000011b7983 */ /* 0x001ea80000300800 */
[----:B-1----:R-:W2:Y:S04]  /*9ebb0*/  LDL.LU R43, [R1+0xf74] ;  /* 0x000f7400012b7983 */ /* 0x002ea80000300800 */
[----:B------:R0:W-:Y:S04]  /*9ebc0*/  STS.128 [R0+0x100], R52 ;  /* 0x0001003400007388 */ /* 0x0001e80000000c00 */
[----:B0-----:R-:W2:Y:S04]  /*9ebd0*/  LDL.LU R55, [R1+0x320] ;  /* 0x0003200001377983 */ /* 0x001ea80000300800 */
[----:B------:R-:W2:Y:S04]  /*9ebe0*/  LDL.LU R7, [R1+0x330] ;  /* 0x0003300001077983 */ /* 0x000ea80000300800 */
[----:B------:R-:W2:Y:S04]  /*9ebf0*/  LDL.LU R8, [R1+0x190] ;  /* 0x0001900001087983 */ /* 0x000ea80000300800 */
[----:B------:R-:W2:Y:S04]  /*9ec00*/  LDL.LU R5, [R1+0x140] ;  /* 0x0001400001057983 */ /* 0x000ea80000300800 */
[----:B----4-:R-:W-:Y:S01]  /*9ec10*/  STS.128 [R0+0x180], R56 ;  /* 0x0001803800007388 */ /* 0x010fe20000000c00 */
[----:B---3--:R-:W-:-:S03]  /*9ec20*/  ISETP.GE.AND P5, PT, R9, c[0x0][0x178], PT ;  /* 0x00005e0009007a0c */ /* 0x008fc60003fa6270 */
[----:B------:R-:W-:Y:S04]  /*9ec30*/  STS.128 [R0+0x80], R44 ;  /* 0x0000802c00007388 */ /* 0x000fe80000000c00 */
[----:B--2---:R0:W-:Y:S01]  /*9ec40*/  STS.128 [R0], R48 ;  /* 0x0000003000007388 */ /* 0x0041e20000000c00 */
[C---:B------:R-:W-:Y:S01]  /*9ec50*/  ISETP.LT.AND P5, PT, R4.reuse, c[0x0][0x17c], !P5 ;  /* 0x00005f0004007a0c */ /* 0x040fe20006fa1270 */
[----:B------:R-:W-:Y:S02]  /*9ec60*/  IMAD R3, R4, c[0x0][0x198], RZ ;  /* 0x0000660004037a24 */ /* 0x000fe400078e02ff */
[----:B0-----:R-:W-:-:S05]  /*9ec70*/  IMAD R0, R9, c[0x0][0x194], RZ ;  /* 0x0000650009007a24 */ /* 0x001fca00078e02ff */
[----:B------:R-:W-:-:S04]  /*9ec80*/  LEA R50, P6, R0, c[0x0][0x170], 0x1 ;  /* 0x00005c0000327a11 */ /* 0x000fc800078c08ff */
[----:B------:R-:W-:Y:S01]  /*9ec90*/  LEA.HI.X.SX32 R51, R0, c[0x0][0x174], 0x1, P6 ;  /* 0x00005d0000337a11 */ /* 0x000fe200030f0eff */
[----:B------:R-:W-:-:S04]  /*9eca0*/  IMAD R0, R6, c[0x0][0x194], RZ ;  /* 0x0000650006007a24 */ /* 0x000fc800078e02ff */
[----:B------:R-:W-:Y:S01]  /*9ecb0*/  IMAD.WIDE R44, R3, 0x2, R50 ;  /* 0x00000002032c7825 */ /* 0x000fe200078e0232 */
[----:B------:R-:W-:-:S06]  /*9ecc0*/  NOP ;  /* 0x0000000000007918 */ /* 0x000fcc0000000000 */
[----:B------:R-:W-:Y:S01]  /*9ecd0*/  LEA R48, P6, R0, c[0x0][0x170], 0x1 ;  /* 0x00005c0000307a11 */ /* 0x000fe200078c08ff */
[----:B------:R0:W-:Y:S01]  /*9ece0*/  @P5 STG.E.U16 [R44.64], R55 ;  /* 0x000000372c005986 */ /* 0x0001e2000c101504 */
[----:B------:R-:W-:-:S04]  /*9ecf0*/  ISETP.GE.AND P5, PT, R6, c[0x0][0x178], PT ;  /* 0x00005e0006007a0c */ /* 0x000fc80003fa6270 */
[----:B------:R-:W-:Y:S02]  /*9ed00*/  ISETP.LT.AND P5, PT, R4, c[0x0][0x17c], !P5 ;  /* 0x00005f0004007a0c */ /* 0x000fe40006fa1270 */
[----:B------:R-:W-:Y:S01]  /*9ed10*/  LEA.HI.X.SX32 R49, R0, c[0x0][0x174], 0x1, P6 ;  /* 0x00005d0000317a11 */ /* 0x000fe200030f0eff */
[----:B------:R-:W-:-:S04]  /*9ed20*/  IMAD R0, R27, c[0x0][0x194], RZ ;  /* 0x000065001b007a24 */ /* 0x000fc800078e02ff */
[----:B0-----:R-:W-:Y:S01]  /*9ed30*/  IMAD.WIDE R44, R3, 0x2, R48 ;  /* 0x00000002032c7825 */ /* 0x001fe200078e0230 */
[----:B------:R-:W-:-:S05]  /*9ed40*/  LEA R46, P6, R0, c[0x0][0x170], 0x1 ;  /* 0x00005c00002e7a11 */ /* 0x000fca00078c08ff */
[----:B------:R0:W-:Y:S01]  /*9ed50*/  @P5 STG.E.U16 [R44.64], R15 ;  /* 0x0000000f2c005986 */ /* 0x0001e2000c101504 */
[----:B------:R-:W-:-:S04]  /*9ed60*/  ISETP.GE.AND P5, PT, R27, c[0x0][0x178], PT ;  /* 0x00005e001b007a0c */ /* 0x000fc80003fa6270 */
[----:B------:R-:W-:Y:S02]  /*9ed70*/  ISETP.LT.AND P5, PT, R4, c[0x0][0x17c], !P5 ;  /* 0x00005f0004007a0c */ /* 0x000fe40006fa1270 */
[----:B------:R-:W-:-:S05]  /*9ed80*/  LEA.HI.X.SX32 R47, R0, c[0x0][0x174], 0x1, P6 ;  /* 0x00005d00002f7a11 */ /* 0x000fca00030f0eff */
[----:B0-----:R-:W-:-:S06]  /*9ed90*/  IMAD.WIDE R44, R3, 0x2, R46 ;  /* 0x00000002032c7825 */ /* 0x001fcc00078e022e */
[----:B------:R0:W-:Y:S01]  /*9eda0*/  @P5 STG.E.U16 [R44.64], R10 ;  /* 0x0000000a2c005986 */ /* 0x0001e2000c101504 */
[----:B------:R-:W-:-:S04]  /*9edb0*/  ISETP.GE.AND P5, PT, R43, c[0x0][0x178], PT ;  /* 0x00005e002b007a0c */ /* 0x000fc80003fa6270 */
[----:B------:R-:W-:Y:S02]  /*9edc0*/  ISETP.LT.AND P5, PT, R4, c[0x0][0x17c], !P5 ;  /* 0x00005f0004007a0c */ /* 0x000fe40006fa1270 */
[----:B------:R-:W2:Y:S01]  /*9edd0*/  LDL.LU R4, [R1+0x100] ;  /* 0x0001000001047983 */ /* 0x000ea20000300800 */
[----:B------:R-:W-:-:S05]  /*9ede0*/  IMAD R0, R43, c[0x0][0x194], RZ ;  /* 0x000065002b007a24 */ /* 0x000fca00078e02ff */
[----:B0-----:R-:W-:-:S04]  /*9edf0*/  LEA R44, P6, R0, c[0x0][0x170], 0x1 ;  /* 0x00005c00002c7a11 */ /* 0x001fc800078c08ff */
[----:B------:R-:W-:-:S05]  /*9ee00*/  LEA.HI.X.SX32 R45, R0, c[0x0][0x174], 0x1, P6 ;  /* 0x00005d00002d7a11 */ /* 0x000fca00030f0eff */
[C---:B------:R-:W-:Y:S01]  /*9ee10*/  IMAD.WIDE R52, R3.reuse, 0x2, R44 ;  /* 0x0000000203347825 */ /* 0x040fe200078e022c */
[----:B------:R-:W-:-:S04]  /*9ee20*/  IADD3 R0, R3, c[0x0][0x198], RZ ;  /* 0x0000660003007a10 */ /* 0x000fc80007ffe0ff */
[----:B------:R0:W-:Y:S01]  /*9ee30*/  @P5 STG.E.U16 [R52.64], R11 ;  /* 0x0000000b34005986 */ /* 0x0001e2000c101504 */
[----:B------:R-:W-:Y:S02]  /*9ee40*/  ISETP.LT.AND P5, PT, R9, c[0x0][0x178], !P4 ;  /* 0x00005e0009007a0c */ /* 0x000fe400067a1270 */
[----:B------:R-:W-:Y:S01]  /*9ee50*/  PRMT R3, R55, 0x7632, R3 ;  /* 0x0000763237037816 */ /* 0x000fe20000000003 */
[----:B0-----:R-:W-:-:S10]  /*9ee60*/  IMAD.WIDE R52, R0, 0x2, R50 ;  /* 0x0000000200347825 */ /* 0x001fd400078e0232 */
[----:B------:R0:W-:Y:S01]  /*9ee70*/  @P5 STG.E.U16 [R52.64], R3 ;  /* 0x0000000334005986 */ /* 0x0001e2000c101504 */
[----:B------:R-:W-:Y:S02]  /*9ee80*/  ISETP.LT.AND P5, PT, R6, c[0x0][0x178], !P4 ;  /* 0x00005e0006007a0c */ /* 0x000fe400067a1270 */
[----:B0-----:R-:W-:Y:S01]  /*9ee90*/  PRMT R3, R15, 0x7632, R3 ;  /* 0x000076320f037816 */ /* 0x001fe20000000003 */
[----:B------:R-:W-:Y:S01]  /*9eea0*/  IMAD.WIDE R52, R0, 0x2, R48 ;  /* 0x0000000200347825 */ /* 0x000fe200078e0230 */
[----:B------:R-:W3:Y:S09]  /*9eeb0*/  LDL.LU R15, [R1+0x340] ;  /* 0x00034000010f7983 */ /* 0x000ef20000300800 */
[----:B------:R0:W-:Y:S01]  /*9eec0*/  @P5 STG.E.U16 [R52.64], R3 ;  /* 0x0000000334005986 */ /* 0x0001e2000c101504 */
[----:B------:R-:W-:-:S02]  /*9eed0*/  ISETP.LT.AND P5, PT, R27, c[0x0][0x178], !P4 ;  /* 0x00005e001b007a0c */ /* 0x000fc400067a1270 */
[----:B0-----:R-:W-:Y:S01]  /*9eee0*/  PRMT R3, R10, 0x7632, R3 ;  /* 0x000076320a037816 */ /* 0x001fe20000000003 */
[----:B------:R-:W-:Y:S01]  /*9eef0*/  IMAD.WIDE R52, R0, 0x2, R46 ;  /* 0x0000000200347825 */ /* 0x000fe200078e022e */
[----:B------:R-:W4:Y:S09]  /*9ef00*/  LDL.LU R10, [R1+0x1a0] ;  /* 0x0001a000010a7983 */ /* 0x000f320000300800 */
[----:B------:R0:W-:Y:S02]  /*9ef10*/  @P5 STG.E.U16 [R52.64], R3 ;  /* 0x0000000334005986 */ /* 0x0001e4000c101504 */
[----:B0-----:R-:W-:-:S02]  /*9ef20*/  PRMT R3, R11, 0x7632, R3 ;  /* 0x000076320b037816 */ /* 0x001fc40000000003 */
[----:B------:R-:W3:Y:S01]  /*9ef30*/  LDL.LU R11, [R1+0x150] ;  /* 0x00015000010b7983 */ /* 0x000ee20000300800 */
[----:B------:R-:W-:Y:S01]  /*9ef40*/  ISETP.LT.AND P4, PT, R43, c[0x0][0x178], !P4 ;  /* 0x00005e002b007a0c */ /* 0x000fe20006781270 */
[C---:B------:R-:W-:Y:S01]  /*9ef50*/  IMAD.WIDE R52, R0.reuse, 0x2, R44 ;  /* 0x0000000200347825 */ /* 0x040fe200078e022c */
[----:B------:R-:W-:Y:S02]  /*9ef60*/  IADD3 R0, R0, c[0x0][0x198], RZ ;  /* 0x0000660000007a10 */ /* 0x000fe40007ffe0ff */
[----:B------:R-:W-:-:S09]  /*9ef70*/  ISETP.LT.AND P5, PT, R6, c[0x0][0x178], !P3 ;  /* 0x00005e0006007a0c */ /* 0x000fd20005fa1270 */
[----:B------:R0:W-:Y:S01]  /*9ef80*/  @P4 STG.E.U16 [R52.64], R3 ;  /* 0x0000000334004986 */ /* 0x0001e2000c101504 */
[----:B------:R-:W-:Y:S01]  /*9ef90*/  ISETP.LT.AND P4, PT, R9, c[0x0][0x178], !P3 ;  /* 0x00005e0009007a0c */ /* 0x000fe20005f81270 */
[----:B0-----:R-:W-:-:S12]  /*9efa0*/  IMAD.WIDE R52, R0, 0x2, R50 ;  /* 0x0000000200347825 */ /* 0x001fd800078e0232 */
[----:B------:R0:W-:Y:S01]  /*9efb0*/  @P4 STG.E.U16 [R52.64], R7 ;  /* 0x0000000734004986 */ /* 0x0001e2000c101504 */
[----:B------:R-:W-:Y:S02]  /*9efc0*/  ISETP.LT.AND P4, PT, R27, c[0x0][0x178], !P3 ;  /* 0x00005e001b007a0c */ /* 0x000fe40005f81270 */
[----:B------:R-:W-:Y:S01]  /*9efd0*/  ISETP.LT.AND P3, PT, R43, c[0x0][0x178], !P3 ;  /* 0x00005e002b007a0c */ /* 0x000fe20005f61270 */
[----:B0-----:R-:W-:-:S05]  /*9efe0*/  IMAD.WIDE R52, R0, 0x2, R48 ;  /* 0x0000000200347825 */ /* 0x001fca00078e0230 */
[----:B------:R0:W-:Y:S02]  /*9eff0*/  @P5 STG.E.U16 [R52.64], R8 ;  /* 0x0000000834005986 */ /* 0x0001e4000c101504 */
[----:B0-----:R-:W-:-:S05]  /*9f000*/  IMAD.WIDE R52, R0, 0x2, R46 ;  /* 0x0000000200347825 */ /* 0x001fca00078e022e */
[----:B------:R0:W-:Y:S02]  /*9f010*/  @P4 STG.E.U16 [R52.64], R5 ;  /* 0x0000000534004986 */ /* 0x0001e4000c101504 */
[C---:B0-----:R-:W-:Y:S01]  /*9f020*/  IMAD.WIDE R52, R0.reuse, 0x2, R44 ;  /* 0x0000000200347825 */ /* 0x041fe200078e022c */
[----:B------:R-:W-:Y:S02]  /*9f030*/  IADD3 R0, R0, c[0x0][0x198], RZ ;  /* 0x0000660000007a10 */ /* 0x000fe40007ffe0ff */
[----:B------:R-:W-:Y:S02]  /*9f040*/  PRMT R3, R7, 0x7632, R3 ;  /* 0x0000763207037816 */ /* 0x000fe40000000003 */
[----:B------:R-:W4:Y:S04]  /*9f050*/  LDL.LU R7, [R1+0x2f88] ;  /* 0x002f880001077983 */ /* 0x000f280000300800 */
[----:B--2---:R0:W-:Y:S01]  /*9f060*/  @P3 STG.E.U16 [R52.64], R4 ;  /* 0x0000000434003986 */ /* 0x0041e2000c101504 */
[----:B------:R-:W-:Y:S01]  /*9f070*/  ISETP.LT.AND P3, PT, R9, c[0x0][0x178], !P2 ;  /* 0x00005e0009007a0c */ /* 0x000fe20005761270 */
[----:B0-----:R-:W-:-:S12]  /*9f080*/  IMAD.WIDE R52, R0, 0x2, R50 ;  /* 0x0000000200347825 */ /* 0x001fd800078e0232 */
[----:B------:R0:W-:Y:S01]  /*9f090*/  @P3 STG.E.U16 [R52.64], R3 ;  /* 0x0000000334003986 */ /* 0x0001e2000c101504 */
[----:B------:R-:W-:Y:S02]  /*9f0a0*/  ISETP.LT.AND P3, PT, R6, c[0x0][0x178], !P2 ;  /* 0x00005e0006007a0c */ /* 0x000fe40005761270 */
[----:B0-----:R-:W-:Y:S01]  /*9f0b0*/  PRMT R3, R8, 0x7632, R3 ;  /* 0x0000763208037816 */ /* 0x001fe20000000003 */
[----:B------:R-:W-:-:S10]  /*9f0c0*/  IMAD.WIDE R52, R0, 0x2, R48 ;  /* 0x0000000200347825 */ /* 0x000fd400078e0230 */
[----:B------:R0:W-:Y:S01]  /*9f0d0*/  @P3 STG.E.U16 [R52.64], R3 ;  /* 0x0000000334003986 */ /* 0x0001e2000c101504 */
[----:B------:R-:W-:Y:S02]  /*9f0e0*/  ISETP.LT.AND P3, PT, R27, c[0x0][0x178], !P2 ;  /* 0x00005e001b007a0c */ /* 0x000fe40005761270 */
[----:B------:R-:W-:Y:S02]  /*9f0f0*/  ISETP.LT.AND P2, PT, R43, c[0x0][0x178], !P2 ;  /* 0x00005e002b007a0c */ /* 0x000fe40005741270 */
[----:B0-----:R-:W-:Y:S01]  /*9f100*/  PRMT R3, R5, 0x7632, R3 ;  /* 0x0000763205037816 */ /* 0x001fe20000000003 */
[----:B------:R-:W-:Y:S01]  /*9f110*/  IMAD.WIDE R52, R0, 0x2, R46 ;  /* 0x0000000200347825 */ /* 0x000fe200078e022e */
[----:B------:R-:W2:Y:S07]  /*9f120*/  LDL.LU R5, [R1+0x2f8c] ;  /* 0x002f8c0001057983 */ /* 0x000eae0000300800 */
[----:B------:R0:W-:Y:S04]  /*9f130*/  @P3 STG.E.U16 [R52.64], R3 ;  /* 0x0000000334003986 */ /* 0x0001e8000c101504 */
[----:B------:R-:W2:Y:S01]  /*9f140*/  LDL.LU R8, [R1+0x350] ;  /* 0x0003500001087983 */ /* 0x000ea20000300800 */
[----:B0-----:R-:W-:Y:S01]  /*9f150*/  PRMT R3, R4, 0x7632, R3 ;  /* 0x0000763204037816 */ /* 0x001fe20000000003 */
[C---:B------:R-:W-:Y:S01]  /*9f160*/  IMAD.WIDE R52, R0.reuse, 0x2, R44 ;  /* 0x0000000200347825 */ /* 0x040fe200078e022c */
[----:B------:R-:W-:Y:S01]  /*9f170*/  IADD3 R0, R0, c[0x0][0x198], RZ ;  /* 0x0000660000007a10 */ /* 0x000fe20007ffe0ff */
[----:B------:R-:W2:Y:S04]  /*9f180*/  LDL.LU R4, [R1+0x1b0] ;  /* 0x0001b00001047983 */ /* 0x000ea80000300800 */
[----:B------:R0:W-:Y:S01]  /*9f190*/  @P2 STG.E.U16 [R52.64], R3 ;  /* 0x0000000334002986 */ /* 0x0001e2000c101504 */
[----:B------:R-:W-:-:S02]  /*9f1a0*/  ISETP.LT.AND P2, PT, R9, c[0x0][0x178], !P1 ;  /* 0x00005e0009007a0c */ /* 0x000fc40004f41270 */
[----:B------:R-:W-:Y:S01]  /*9f1b0*/  ISETP.LT.AND P3, PT, R6, c[0x0][0x178], !P1 ;  /* 0x00005e0006007a0c */ /* 0x000fe20004f61270 */
[----:B0-----:R-:W-:-:S10]  /*9f1c0*/  IMAD.WIDE R52, R0, 0x2, R50 ;  /* 0x0000000200347825 */ /* 0x001fd400078e0232 */
[----:B---3--:R0:W-:Y:S01]  /*9f1d0*/  @P2 STG.E.U16 [R52.64], R15 ;  /* 0x0000000f34002986 */ /* 0x0081e2000c101504 */
[----:B------:R-:W-:Y:S02]  /*9f1e0*/  ISETP.LT.AND P2, PT, R27, c[0x0][0x178], !P1 ;  /* 0x00005e001b007a0c */ /* 0x000fe40004f41270 */
[----:B------:R-:W-:Y:S01]  /*9f1f0*/  ISETP.LT.AND P1, PT, R43, c[0x0][0x178], !P1 ;  /* 0x00005e002b007a0c */ /* 0x000fe20004f21270 */
[----:B0-----:R-:W-:-:S05]  /*9f200*/  IMAD.WIDE R52, R0, 0x2, R48 ;  /* 0x0000000200347825 */ /* 0x001fca00078e0230 */
[----:B----4-:R0:W-:Y:S02]  /*9f210*/  @P3 STG.E.U16 [R52.64], R10 ;  /* 0x0000000a34003986 */ /* 0x0101e4000c101504 */
[----:B0-----:R-:W-:-:S05]  /*9f220*/  IMAD.WIDE R52, R0, 0x2, R46 ;  /* 0x0000000200347825 */ /* 0x001fca00078e022e */
[----:B------:R0:W-:Y:S02]  /*9f230*/  @P2 STG.E.U16 [R52.64], R11 ;  /* 0x0000000b34002986 */ /* 0x0001e4000c101504 */
[C---:B0-----:R-:W-:Y:S01]  /*9f240*/  IMAD.WIDE R52, R0.reuse, 0x2, R44 ;  /* 0x0000000200347825 */ /* 0x041fe200078e022c */
        /* <DEDUP_REMOVED lines=8> */
[----:B------:R-:W-:-:S10]  /*9f2d0*/  IMAD.WIDE R52, R0, 0x2, R48 ;  /* 0x0000000200347825 */ /* 0x000fd400078e0230 */
[----:B------:R0:W-:Y:S01]  /*9f2e0*/  @P1 STG.E.U16 [R52.64], R3 ;  /* 0x0000000334001986 */ /* 0x0001e2000c101504 */
[----:B------:R-:W-:Y:S02]  /*9f2f0*/  ISETP.LT.AND P1, PT, R27, c[0x0][0x178], !P0 ;  /* 0x00005e001b007a0c */ /* 0x000fe40004721270 */
[----:B0-----:R-:W-:Y:S01]  /*9f300*/  PRMT R3, R11, 0x7632, R3 ;  /* 0x000076320b037816 */ /* 0x001fe20000000003 */
[----:B------:R-:W-:-:S10]  /*9f310*/  IMAD.WIDE R52, R0, 0x2, R46 ;  /* 0x0000000200347825 */ /* 0x000fd400078e022e */
[----:B------:R0:W-:Y:S02]  /*9f320*/  @P1 STG.E.U16 [R52.64], R3 ;  /* 0x0000000334001986 */ /* 0x0001e4000c101504 */
[----:B0-----:R-:W-:Y:S02]  /*9f330*/  PRMT R3, R60, 0x7632, R3 ;  /* 0x000076323c037816 */ /* 0x001fe40000000003 */
[----:B------:R-:W3:Y:S01]  /*9f340*/  LDL.LU R60, [R1+0x31b8] ;  /* 0x0031b800013c7983 */ /* 0x000ee20000300800 */
[----:B------:R-:W-:Y:S01]  /*9f350*/  ISETP.LT.AND P0, PT, R43, c[0x0][0x178], !P0 ;  /* 0x00005e002b007a0c */ /* 0x000fe20004701270 */
[C---:B------:R-:W-:Y:S01]  /*9f360*/  IMAD.WIDE R52, R0.reuse, 0x2, R44 ;  /* 0x0000000200347825 */ /* 0x040fe200078e022c */
[----:B------:R-:W-:Y:S01]  /*9f370*/  IADD3 R0, R0, c[0x0][0x198], RZ ;  /* 0x0000660000007a10 */ /* 0x000fe20007ffe0ff */
[----:B------:R-:W4:Y:S10]  /*9f380*/  LDL.LU R10, [R1+0x2f90] ;  /* 0x002f9000010a7983 */ /* 0x000f340000300800 */
[----:B------:R0:W-:Y:S01]  /*9f390*/  @P0 STG.E.U16 [R52.64], R3 ;  /* 0x0000000334000986 */ /* 0x0001e2000c101504 */
[----:B------:R-:W-:-:S03]  /*9f3a0*/  ISETP.GE.AND P0, PT, R7, c[0x0][0x17c], PT ;  /* 0x00005f0007007a0c */ /* 0x000fc60003f06270 */
[----:B------:R-:W4:Y:S01]  /*9f3b0*/  LDL.LU R7, [R1+0x2f94] ;  /* 0x002f940001077983 */ /* 0x000f220000300800 */
[----:B------:R-:W-:Y:S02]  /*9f3c0*/  ISETP.LT.AND P1, PT, R9, c[0x0][0x178], !P0 ;  /* 0x00005e0009007a0c */ /* 0x000fe40004721270 */
[----:B------:R-:W-:Y:S01]  /*9f3d0*/  ISETP.LT.AND P2, PT, R6, c[0x0][0x178], !P0 ;  /* 0x00005e0006007a0c */ /* 0x000fe20004741270 */
[----:B0-----:R-:W-:Y:S01]  /*9f3e0*/  IMAD.WIDE R52, R0, 0x2, R50 ;  /* 0x0000000200347825 */ /* 0x001fe200078e0232 */
[----:B------:R-:W-:Y:S02]  /*9f3f0*/  ISETP.LT.AND P3, PT, R27, c[0x0][0x178], !P0 ;  /* 0x00005e001b007a0c */ /* 0x000fe40004761270 */
[----:B------:R-:W-:-:S07]  /*9f400*/  PRMT R54, R61, 0x7632, R54 ;  /* 0x000076323d367816 */ /* 0x000fce0000000036 */
[----:B--2---:R0:W-:Y:S01]  /*9f410*/  @P1 STG.E.U16 [R52.64], R8 ;  /* 0x0000000834001986 */ /* 0x0041e2000c101504 */
[----:B------:R-:W-:Y:S01]  /*9f420*/  ISETP.LT.AND P1, PT, R43, c[0x0][0x178], !P0 ;  /* 0x00005e002b007a0c */ /* 0x000fe20004721270 */
[----:B0-----:R-:W-:-:S05]  /*9f430*/  IMAD.WIDE R52, R0, 0x2, R48 ;  /* 0x0000000200347825 */ /* 0x001fca00078e0230 */
[----:B------:R0:W-:Y:S01]  /*9f440*/  @P2 STG.E.U16 [R52.64], R4 ;  /* 0x0000000434002986 */ /* 0x0001e2000c101504 */
[----:B------:R-:W-:Y:S02]  /*9f450*/  ISETP.GE.AND P0, PT, R5, c[0x0][0x17c], PT ;  /* 0x00005f0005007a0c */ /* 0x000fe40003f06270 */
[----:B------:R-:W-:Y:S01]  /*9f460*/  PRMT R3, R8, 0x7632, R3 ;  /* 0x0000763208037816 */ /* 0x000fe20000000003 */
[----:B------:R-:W2:Y:S01]  /*9f470*/  LDL.LU R5, [R1+0x2f98] ;  /* 0x002f980001057983 */ /* 0x000ea20000300800 */
[----:B0-----:R-:W-:-:S05]  /*9f480*/  IMAD.WIDE R52, R0, 0x2, R46 ;  /* 0x0000000200347825 */ /* 0x001fca00078e022e */
[----:B---3--:R0:W-:Y:S02]  /*9f490*/  @P3 STG.E.U16 [R52.64], R60 ;  /* 0x0000003c34003986 */ /* 0x0081e4000c101504 */
[C---:B0-----:R-:W-:Y:S01]  /*9f4a0*/  IMAD.WIDE R52, R0.reuse, 0x2, R44 ;  /* 0x0000000200347825 */ /* 0x041fe200078e022c */
[----:B------:R-:W-:-:S04]  /*9f4b0*/  IADD3 R0, R0, c[0x0][0x198], RZ ;  /* 0x0000660000007a10 */ /* 0x000fc80007ffe0ff */
[----:B------:R0:W-:Y:S01]  /*9f4c0*/  @P1 STG.E.U16 [R52.64], R61 ;  /* 0x0000003d34001986 */ /* 0x0001e2000c101504 */
[----:B------:R-:W-:Y:S01]  /*9f4d0*/  ISETP.LT.AND P1, PT, R9, c[0x0][0x178], !P0 ;  /* 0x00005e0009007a0c */ /* 0x000fe20004721270 */
[----:B0-----:R-:W-:-:S12]  /*9f4e0*/  IMAD.WIDE R52, R0, 0x2, R50 ;  /* 0x0000000200347825 */ /* 0x001fd800078e0232 */
[----:B------:R0:W-:Y:S01]  /*9f4f0*/  @P1 STG.E.U16 [R52.64], R3 ;  /* 0x0000000334001986 */ /* 0x0001e2000c101504 */
[----:B------:R-:W-:Y:S02]  /*9f500*/  ISETP.LT.AND P1, PT, R6, c[0x0][0x178], !P0 ;  /* 0x00005e0006007a0c */ /* 0x000fe40004721270 */
[----:B0-----:R-:W-:Y:S01]  /*9f510*/  PRMT R3, R4, 0x7632, R3 ;  /* 0x0000763204037816 */ /* 0x001fe20000000003 */
[----:B------:R-:W-:Y:S01]  /*9f520*/  IMAD.WIDE R52, R0, 0x2, R48 ;  /* 0x0000000200347825 */ /* 0x000fe200078e0230 */
[----:B------:R-:W3:Y:S04]  /*9f530*/  LDL.LU R4, [R1+0x2f9c] ;  /* 0x002f9c0001047983 */ /* 0x000ee80000300800 */
[----:B------:R-:W3:Y:S05]  /*9f540*/  LDL.LU R59, [R1+0x34] ;  /* 0x00003400013b7983 */ /* 0x000eea0000300800 */
[----:B------:R0:W-:Y:S04]  /*9f550*/  @P1 STG.E.U16 [R52.64], R3 ;  /* 0x0000000334001986 */ /* 0x0001e8000c101504 */
[----:B------:R-:W3:Y:S01]  /*9f560*/  LDL.LU R8, [R1+0x24] ;  /* 0x0000240001087983 */ /* 0x000ee20000300800 */
[----:B0-----:R-:W-:-:S03]  /*9f570*/  PRMT R3, R60, 0x7632, R3 ;  /* 0x000076323c037816 */ /* 0x001fc60000000003 */
[----:B------:R-:W3:Y:S04]  /*9f580*/  LDL.LU R60, [R1+0x31b4] ;  /* 0x0031b400013c7983 */ /* 0x000ee80000300800 */
[----:B------:R-:W3:Y:S01]  /*9f590*/  LDL.LU R61, [R1+0x31b0] ;  /* 0x0031b000013d7983 */ /* 0x000ee20000300800 */
[----:B------:R-:W-:Y:S02]  /*9f5a0*/  ISETP.LT.AND P1, PT, R27, c[0x0][0x178], !P0 ;  /* 0x00005e001b007a0c */ /* 0x000fe40004721270 */
[----:B------:R-:W-:Y:S01]  /*9f5b0*/  ISETP.LT.AND P0, PT, R43, c[0x0][0x178], !P0 ;  /* 0x00005e002b007a0c */ /* 0x000fe20004701270 */
[----:B------:R-:W-:Y:S01]  /*9f5c0*/  IMAD.WIDE R52, R0, 0x2, R46 ;  /* 0x0000000200347825 */ /* 0x000fe200078e022e */
[----:B----4-:R-:W-:Y:S02]  /*9f5d0*/  ISETP.GE.AND P2, PT, R10, c[0x0][0x17c], PT ;  /* 0x00005f000a007a0c */ /* 0x010fe40003f46270 */
[----:B------:R-:W4:Y:S02]  /*9f5e0*/  LDL.LU R10, [R1+0x334] ;  /* 0x00033400010a7983 */ /* 0x000f240000300800 */
[----:B------:R-:W-:-:S02]  /*9f5f0*/  ISETP.LT.AND P5, PT, R9, c[0x0][0x178], !P2 ;  /* 0x00005e0009007a0c */ /* 0x000fc400057a1270 */
[----:B------:R-:W-:-:S03]  /*9f600*/  ISETP.LT.AND P3, PT, R6, c[0x0][0x178], !P2 ;  /* 0x00005e0006007a0c */ /* 0x000fc60005761270 */
[----:B------:R0:W-:Y:S02]  /*9f610*/  @P1 STG.E.U16 [R52.64], R3 ;  /* 0x0000000334001986 */ /* 0x0001e4000c101504 */
[C---:B0-----:R-:W-:Y:S01]  /*9f620*/  IMAD.WIDE R52, R0.reuse, 0x2, R44 ;  /* 0x0000000200347825 */ /* 0x041fe200078e022c */
[----:B------:R-:W-:-:S04]  /*9f630*/  IADD3 R3, R0, c[0x0][0x198], RZ ;  /* 0x0000660000037a10 */ /* 0x000fc80007ffe0ff */
[----:B------:R0:W-:Y:S01]  /*9f640*/  @P0 STG.E.U16 [R52.64], R54 ;  /* 0x0000003634000986 */ /* 0x0001e2000c101504 */
[C---:B------:R-:W-:Y:S01]  /*9f650*/  IADD3 R0, R3.reuse, c[0x0][0x198], RZ ;  /* 0x0000660003007a10 */ /* 0x040fe20007ffe0ff */
[----:B0-----:R-:W-:-:S04]  /*9f660*/  IMAD.WIDE R52, R3, 0x2, R50 ;  /* 0x0000000203347825 */ /* 0x001fc800078e0232 */
[----:B------:R-:W-:Y:S01]  /*9f670*/  IMAD.WIDE R54, R3, 0x2, R48 ;  /* 0x0000000203367825 */ /* 0x000fe200078e0230 */
[----:B------:R-:W-:Y:S02]  /*9f680*/  ISETP.GE.AND P1, PT, R7, c[0x0][0x17c], PT ;  /* 0x00005f0007007a0c */ /* 0x000fe40003f26270 */
[----:B--2---:R-:W-:Y:S02]  /*9f690*/  ISETP.GE.AND P0, PT, R5, c[0x0][0x17c], PT ;  /* 0x00005f0005007a0c */ /* 0x004fe40003f06270 */
[----:B------:R-:W2:Y:S01]  /*9f6a0*/  LDL.LU R5, [R1+0x194] ;  /* 0x0001940001057983 */ /* 0x000ea20000300800 */
[----:B---3--:R-:W-:-:S03]  /*9f6b0*/  ISETP.GE.AND P6, PT, R4, c[0x0][0x17c], PT ;  /* 0x00005f0004007a0c */ /* 0x008fc60003fc6270 */
[----:B------:R0:W-:Y:S01]  /*9f6c0*/  @P5 STG.E.U16 [R52.64], R61 ;  /* 0x0000003d34005986 */ /* 0x0001e2000c101504 */
[----:B------:R-:W-:-:S03]  /*9f6d0*/  PRMT R58, R61, 0x7632, R58 ;  /* 0x000076323d3a7816 */ /* 0x000fc6000000003a */
[----:B------:R1:W-:Y:S04]  /*9f6e0*/  @P3 STG.E.U16 [R54.64], R60 ;  /* 0x0000003c36003986 */ /* 0x0003e8000c101504 */
[----:B0-----:R-:W3:Y:S01]  /*9f6f0*/  LDL.LU R61, [R1+0x31ac] ;  /* 0x0031ac00013d7983 */ /* 0x001ee20000300800 */
[----:B------:R-:W-:-:S04]  /*9f700*/  IMAD.WIDE R52, R3, 0x2, R46 ;  /* 0x0000000203347825 */ /* 0x000fc800078e022e */
[----:B-1----:R-:W-:Y:S01]  /*9f710*/  IMAD.WIDE R54, R3, 0x2, R44 ;  /* 0x0000000203367825 */ /* 0x002fe200078e022c */
[----:B------:R-:W-:Y:S02]  /*9f720*/  PRMT R3, R60, 0x7632, R3 ;  /* 0x000076323c037816 */ /* 0x000fe40000000003 */
[----:B------:R-:W2:Y:S04]  /*9f730*/  LDL.LU R60, [R1+0x31a8] ;  /* 0x0031a800013c7983 */ /* 0x000ea80000300800 */
[----:B------:R-:W4:Y:S04]  /*9f740*/  LDL.LU R7, [R1+0x2fa0] ;  /* 0x002fa00001077983 */ /* 0x000f280000300800 */
[----:B------:R-:W4:Y:S01]  /*9f750*/  LDL.LU R4, [R1+0x2fa4] ;  /* 0x002fa40001047983 */ /* 0x000f220000300800 */
[----:B------:R-:W-:-:S02]  /*9f760*/  ISETP.LT.AND P4, PT, R27, c[0x0][0x178], !P2 ;  /* 0x00005e001b007a0c */ /* 0x000fc40005781270 */
[----:B------:R-:W-:Y:S01]  /*9f770*/  ISETP.LT.AND P2, PT, R43, c[0x0][0x178], !P2 ;  /* 0x00005e002b007a0c */ /* 0x000fe20005741270 */
[----:B------:R-:W-:Y:S01]  /*9f780*/  IMAD.WIDE R56, R0, 0x2, R50 ;  /* 0x0000000200387825 */ /* 0x000fe200078e0232 */
[----:B------:R-:W-:Y:S01]  /*9f790*/  ISETP.LT.AND P5, PT, R9, c[0x0][0x178], !P1 ;  /* 0x00005e0009007a0c */ /* 0x000fe20004fa1270 */
[----:B------:R-:W4:Y:S01]  /*9f7a0*/  LDL.LU R15, [R1+0x144] ;  /* 0x00014400010f7983 */ /* 0x000f220000300800 */
[----:B------:R-:W-:-:S03]  /*9f7b0*/  ISETP.LT.AND P3, PT, R6, c[0x0][0x178], !P1 ;  /* 0x00005e0006007a0c */ /* 0x000fc60004f61270 */
[----:B------:R-:W4:Y:S04]  /*9f7c0*/  LDL.LU R11, [R1+0x104] ;  /* 0x00010400010b7983 */ /* 0x000f280000300800 */
[----:B------:R0:W-:Y:S04]  /*9f7d0*/  @P4 STG.E.U16 [R52.64], R59 ;  /* 0x0000003b34004986 */ /* 0x0001e8000c101504 */
[----:B------:R-:W-:Y:S01]  /*9f7e0*/  @P2 STG.E.U16 [R54.64], R8 ;  /* 0x0000000836002986 */ /* 0x000fe2000c101504 */
[----:B------:R-:W-:-:S03]  /*9f7f0*/  ISETP.LT.AND P2, PT, R27, c[0x0][0x178], !P1 ;  /* 0x00005e001b007a0c */ /* 0x000fc60004f41270 */
[----:B------:R1:W-:Y:S01]  /*9f800*/  @P5 STG.E.U16 [R56.64], R58 ;  /* 0x0000003a38005986 */ /* 0x0003e2000c101504 */
[----:B0-----:R-:W-:-:S05]  /*9f810*/  IMAD.WIDE R52, R0, 0x2, R48 ;  /* 0x0000000200347825 */ /* 0x001fca00078e0230 */
[----:B------:R0:W-:Y:S01]  /*9f820*/  @P3 STG.E.U16 [R52.64], R3 ;  /* 0x0000000334003986 */ /* 0x0001e2000c101504 */
[----:B---3--:R-:W-:Y:S01]  /*9f830*/  PRMT R61, R59, 0x7632, R61 ;  /* 0x000076323b3d7816 */ /* 0x008fe2000000003d */
[----:B-1----:R-:W-:-:S05]  /*9f840*/  IMAD.WIDE R58, R0, 0x2, R46 ;  /* 0x00000002003a7825 */ /* 0x002fca00078e022e */
[----:B------:R1:W-:Y:S01]  /*9f850*/  @P2 STG.E.U16 [R58.64], R61 ;  /* 0x0000003d3a002986 */ /* 0x0003e2000c101504 */
[----:B--2---:R-:W-:Y:S02]  /*9f860*/  PRMT R60, R8, 0x7632, R60 ;  /* 0x00007632083c7816 */ /* 0x004fe4000000003c */
[----:B----4-:R-:W-:Y:S02]  /*9f870*/  ISETP.GE.AND P5, PT, R7, c[0x0][0x17c], PT ;  /* 0x00005f0007007a0c */ /* 0x010fe40003fa6270 */
[----:B------:R-:W-:Y:S02]  /*9f880*/  ISETP.GE.AND P2, PT, R4, c[0x0][0x17c], PT ;  /* 0x00005f0004007a0c */ /* 0x000fe40003f46270 */
[----:B------:R-:W2:Y:S04]  /*9f890*/  LDL.LU R4, [R1+0x344] ;  /* 0x0003440001047983 */ /* 0x000ea80000300800 */
[----:B------:R-:W3:Y:S04]  /*9f8a0*/  LDL.LU R8, [R1+0x1a4] ;  /* 0x0001a40001087983 */ /* 0x000ee80000300800 */
[----:B------:R-:W4:Y:S01]  /*9f8b0*/  LDL.LU R7, [R1+0x2fa8] ;  /* 0x002fa80001077983 */ /* 0x000f220000300800 */
[----:B------:R-:W-:-:S02]  /*9f8c0*/  ISETP.LT.AND P1, PT, R43, c[0x0][0x178], !P1 ;  /* 0x00005e002b007a0c */ /* 0x000fc40004f21270 */
[----:B------:R-:W-:Y:S02]  /*9f8d0*/  ISETP.LT.AND P4, PT, R9, c[0x0][0x178], !P0 ;  /* 0x00005e0009007a0c */ /* 0x000fe40004781270 */
[----:B------:R-:W-:Y:S02]  /*9f8e0*/  ISETP.LT.AND P3, PT, R6, c[0x0][0x178], !P0 ;  /* 0x00005e0006007a0c */ /* 0x000fe40004761270 */
[C---:B0-----:R-:W-:Y:S01]  /*9f8f0*/  IADD3 R3, R0.reuse, c[0x0][0x198], RZ ;  /* 0x0000660000037a10 */ /* 0x041fe20007ffe0ff */
[----:B------:R-:W-:-:S04]  /*9f900*/  IMAD.WIDE R52, R0, 0x2, R44 ;  /* 0x0000000200347825 */ /* 0x000fc800078e022c */
[C---:B------:R-:W-:Y:S02]  /*9f910*/  IMAD.WIDE R54, R3.reuse, 0x2, R50 ;  /* 0x0000000203367825 */ /* 0x040fe400078e0232 */
[----:B------:R0:W-:Y:S02]  /*9f920*/  @P1 STG.E.U16 [R52.64], R60 ;  /* 0x0000003c34001986 */ /* 0x0001e4000c101504 */
[----:B------:R-:W-:Y:S02]  /*9f930*/  IMAD.WIDE R56, R3, 0x2, R48 ;  /* 0x0000000203387825 */ /* 0x000fe400078e0230 */
[----:B------:R0:W-:Y:S01]  /*9f940*/  @P4 STG.E.U16 [R54.64], R10 ;  /* 0x0000000a36004986 */ /* 0x0001e2000c101504 */
[----:B------:R-:W-:Y:S02]  /*9f950*/  ISETP.LT.AND P4, PT, R27, c[0x0][0x178], !P0 ;  /* 0x00005e001b007a0c */ /* 0x000fe40004781270 */
[----:B------:R-:W-:Y:S01]  /*9f960*/  ISETP.LT.AND P0, PT, R43, c[0x0][0x178], !P0 ;  /* 0x00005e002b007a0c */ /* 0x000fe20004701270 */
[----:B------:R0:W-:Y:S01]  /*9f970*/  @P3 STG.E.U16 [R56.64], R5 ;  /* 0x0000000538003986 */ /* 0x0001e2000c101504 */
[----:B------:R-:W-:-:S02]  /*9f980*/  ISETP.LT.AND P1, PT, R9, c[0x0][0x178], !P6 ;  /* 0x00005e0009007a0c */ /* 0x000fc40007721270 */
[----:B------:R-:W-:Y:S02]  /*9f990*/  ISETP.LT.AND P3, PT, R6, c[0x0][0x178], !P6 ;  /* 0x00005e0006007a0c */ /* 0x000fe40007761270 */
[C---:B------:R-:W-:Y:S01]  /*9f9a0*/  IADD3 R0, R3.reuse, c[0x0][0x198], RZ ;  /* 0x0000660003007a10 */ /* 0x040fe20007ffe0ff */
[----:B-1----:R-:W-:Y:S01]  /*9f9b0*/  IMAD.WIDE R58, R3, 0x2, R46 ;  /* 0x00000002033a7825 */ /* 0x002fe200078e022e */
[----:B------:R-:W-:Y:S02]  /*9f9c0*/  PRMT R61, R10, 0x7632, R61 ;  /* 0x000076320a3d7816 */ /* 0x000fe4000000003d */
[----:B0-----:R-:W-:Y:S01]  /*9f9d0*/  PRMT R60, R5, 0x7632, R60 ;  /* 0x00007632053c7816 */ /* 0x001fe2000000003c */
[----:B------:R-:W2:Y:S01]  /*9f9e0*/  LDL.LU R10, [R1+0x154] ;  /* 0x00015400010a7983 */ /* 0x000ea20000300800 */
[----:B------:R-:W-:-:S03]  /*9f9f0*/  IMAD.WIDE R52, R3, 0x2, R44 ;  /* 0x0000000203347825 */ /* 0x000fc600078e022c */
[----:B------:R-:W2:Y:S01]  /*9fa00*/  LDL.LU R5, [R1+0x14] ;  /* 0x0000140001057983 */ /* 0x000ea20000300800 */
[----:B------:R-:W-:-:S04]  /*9fa10*/  IMAD.WIDE R54, R0, 0x2, R50 ;  /* 0x0000000200367825 */ /* 0x000fc800078e0232 */
[----:B------:R-:W-:Y:S01]  /*9fa20*/  IMAD.WIDE R56, R0, 0x2, R48 ;  /* 0x0000000200387825 */ /* 0x000fe200078e0230 */
[----:B------:R-:W-:Y:S04]  /*9fa30*/  @P4 STG.E.U16 [R58.64], R15 ;  /* 0x0000000f3a004986 */ /* 0x000fe8000c101504 */
[----:B------:R-:W-:Y:S04]  /*9fa40*/  @P0 STG.E.U16 [R52.64], R11 ;  /* 0x0000000b34000986 */ /* 0x000fe8000c101504 */
[----:B------:R0:W-:Y:S04]  /*9fa50*/  @P1 STG.E.U16 [R54.64], R61 ;  /* 0x0000003d36001986 */ /* 0x0001e8000c101504 */
[----:B------:R1:W-:Y:S01]  /*9fa60*/  @P3 STG.E.U16 [R56.64], R60 ;  /* 0x0000003c38003986 */ /* 0x0003e2000c101504 */
[----:B0-----:R-:W-:-:S03]  /*9fa70*/  PRMT R54, R15, 0x7632, R54 ;  /* 0x000076320f367816 */ /* 0x001fc60000000036 */
[----:B------:R-:W3:Y:S01]  /*9fa80*/  LDL.LU R15, [R1+0x2fac] ;  /* 0x002fac00010f7983 */ /* 0x000ee20000300800 */
[----:B----4-:R-:W-:-:S03]  /*9fa90*/  ISETP.GE.AND P3, PT, R7, c[0x0][0x17c], PT ;  /* 0x00005f0007007a0c */ /* 0x010fc60003f66270 */
[----:B------:R-:W4:Y:S01]  /*9faa0*/  LDL.LU R7, [R1+0x2fb0] ;  /* 0x002fb00001077983 */ /* 0x000f220000300800 */
[----:B------:R-:W-:Y:S02]  /*9fab0*/  ISETP.LT.AND P4, PT, R27, c[0x0][0x178], !P6 ;  /* 0x00005e001b007a0c */ /* 0x000fe40007781270 */
[----:B------:R-:W-:Y:S01]  /*9fac0*/  ISETP.LT.AND P6, PT, R43, c[0x0][0x178], !P6 ;  /* 0x00005e002b007a0c */ /* 0x000fe200077c1270 */
[----:B------:R-:W-:Y:S01]  /*9fad0*/  IMAD.WIDE R52, R0, 0x2, R46 ;  /* 0x0000000200347825 */ /* 0x000fe200078e022e */
[----:B------:R-:W-:Y:S02]  /*9fae0*/  ISETP.LT.AND P0, PT, R9, c[0x0][0x178], !P5 ;  /* 0x00005e0009007a0c */ /* 0x000fe40006f01270 */
[----:B------:R-:W-:Y:S01]  /*9faf0*/  ISETP.LT.AND P1, PT, R6, c[0x0][0x178], !P5 ;  /* 0x00005e0006007a0c */ /* 0x000fe20006f21270 */
[C---:B-1----:R-:W-:Y:S01]  /*9fb00*/  IMAD.WIDE R56, R0.reuse, 0x2, R44 ;  /* 0x0000000200387825 */ /* 0x042fe200078e022c */
[----:B------:R-:W-:Y:S02]  /*9fb10*/  PRMT R58, R11, 0x7632, R58 ;  /* 0x000076320b3a7816 */ /* 0x000fe4000000003a */
[----:B------:R-:W-:Y:S01]  /*9fb20*/  IADD3 R3, R0, c[0x0][0x198], RZ ;  /* 0x0000660000037a10 */ /* 0x000fe20007ffe0ff */
[----:B------:R-:W4:Y:S04]  /*9fb30*/  LDL.LU R11, [R1+0x354] ;  /* 0x00035400010b7983 */ /* 0x000f280000300800 */
[----:B------:R0:W-:Y:S01]  /*9fb40*/  @P4 STG.E.U16 [R52.64], R54 ;  /* 0x0000003634004986 */ /* 0x0001e2000c101504 */
[----:B------:R-:W-:-:S02]  /*9fb50*/  ISETP.LT.AND P4, PT, R27, c[0x0][0x178], !P5 ;  /* 0x00005e001b007a0c */ /* 0x000fc40006f81270 */
[----:B------:R-:W-:Y:S01]  /*9fb60*/  ISETP.LT.AND P5, PT, R43, c[0x0][0x178], !P5 ;  /* 0x00005e002b007a0c */ /* 0x000fe20006fa1270 */
[----:B------:R1:W-:Y:S01]  /*9fb70*/  @P6 STG.E.U16 [R56.64], R58 ;  /* 0x0000003a38006986 */ /* 0x0003e2000c101504 */
[----:B------:R-:W-:Y:S01]  /*9fb80*/  ISETP.LT.AND P6, PT, R9, c[0x0][0x178], !P2 ;  /* 0x00005e0009007a0c */ /* 0x000fe200057c1270 */
[----:B0-----:R-:W-:-:S04]  /*9fb90*/  IMAD.WIDE R52, R3, 0x2, R50 ;  /* 0x0000000203347825 */ /* 0x001fc800078e0232 */
[C---:B------:R-:W-:Y:S01]  /*9fba0*/  IMAD.WIDE R54, R3.reuse, 0x2, R48 ;  /* 0x0000000203367825 */ /* 0x040fe200078e0230 */
[----:B-1----:R-:W-:Y:S01]  /*9fbb0*/  IADD3 R58, R3, c[0x0][0x198], RZ ;  /* 0x00006600033a7a10 */ /* 0x002fe20007ffe0ff */
[----:B--2---:R0:W-:Y:S01]  /*9fbc0*/  @P0 STG.E.U16 [R52.64], R4 ;  /* 0x0000000434000986 */ /* 0x0041e2000c101504 */
[----:B------:R-:W-:-:S03]  /*9fbd0*/  ISETP.LT.AND P0, PT, R6, c[0x0][0x178], !P2 ;  /* 0x00005e0006007a0c */ /* 0x000fc60005701270 */
[----:B---3--:R1:W-:Y:S01]  /*9fbe0*/  @P1 STG.E.U16 [R54.64], R8 ;  /* 0x0000000836001986 */ /* 0x0083e2000c101504 */
[----:B------:R-:W-:Y:S01]  /*9fbf0*/  PRMT R0, R4, 0x7632, R0 ;  /* 0x0000763204007816 */ /* 0x000fe20000000000 */
[----:B------:R-:W-:-:S04]  /*9fc00*/  IMAD.WIDE R56, R58, 0x2, R50 ;  /* 0x000000023a387825 */ /* 0x000fc800078e0232 */
[C---:B0-----:R-:W-:Y:S01]  /*9fc10*/  IMAD.WIDE R52, R3.reuse, 0x2, R46 ;  /* 0x0000000203347825 */ /* 0x041fe200078e022e */
[----:B------:R-:W2:Y:S03]  /*9fc20*/  LDL.LU R4, [R1+0x1b4] ;  /* 0x0001b40001047983 */ /* 0x000ea60000300800 */
[----:B-1----:R-:W-:Y:S01]  /*9fc30*/  IMAD.WIDE R54, R3, 0x2, R44 ;  /* 0x0000000203367825 */ /* 0x002fe200078e022c */
[----:B------:R-:W-:Y:S04]  /*9fc40*/  @P4 STG.E.U16 [R52.64], R10 ;  /* 0x0000000a34004986 */ /* 0x000fe8000c101504 */
[----:B------:R0:W-:Y:S04]  /*9fc50*/  @P5 STG.E.U16 [R54.64], R5 ;  /* 0x0000000536005986 */ /* 0x0001e8000c101504 */
[----:B------:R1:W-:Y:S04]  /*9fc60*/  @P6 STG.E.U16 [R56.64], R0 ;  /* 0x0000000038006986 */ /* 0x0003e8000c101504 */
[----:B------:R-:W3:Y:S01]  /*9fc70*/  LDL.LU R59, [R1+0x164] ;  /* 0x00016400013b7983 */ /* 0x000ee20000300800 */
[----:B0-----:R-:W-:Y:S01]  /*9fc80*/  IMAD.WIDE R54, R58, 0x2, R48 ;  /* 0x000000023a367825 */ /* 0x001fe200078e0230 */
[----:B-1----:R-:W-:-:S02]  /*9fc90*/  PRMT R0, R8, 0x7632, R0 ;  /* 0x0000763208007816 */ /* 0x002fc40000000000 */
[----:B------:R-:W3:Y:S04]  /*9fca0*/  LDL.LU R8, [R1+0x4] ;  /* 0x0000040001087983 */ /* 0x000ee80000300800 */
[----:B------:R0:W-:Y:S01]  /*9fcb0*/  @P0 STG.E.U16 [R54.64], R0 ;  /* 0x0000000036000986 */ /* 0x0001e2000c101504 */
[----:B----4-:R-:W-:-:S03]  /*9fcc0*/  ISETP.GE.AND P0, PT, R7, c[0x0][0x17c], PT ;  /* 0x00005f0007007a0c */ /* 0x010fc60003f06270 */
[----:B------:R-:W4:Y:S01]  /*9fcd0*/  LDL.LU R7, [R1+0x2fb4] ;  /* 0x002fb40001077983 */ /* 0x000f220000300800 */
[----:B------:R-:W-:Y:S02]  /*9fce0*/  ISETP.LT.AND P4, PT, R27, c[0x0][0x178], !P2 ;  /* 0x00005e001b007a0c */ /* 0x000fe40005781270 */
[----:B------:R-:W-:Y:S01]  /*9fcf0*/  ISETP.LT.AND P2, PT, R43, c[0x0][0x178], !P2 ;  /* 0x00005e002b007a0c */ /* 0x000fe20005741270 */
[----:B------:R-:W-:Y:S01]  /*9fd00*/  IMAD.WIDE R52, R58, 0x2, R46 ;  /* 0x000000023a347825 */ /* 0x000fe200078e022e */
[----:B------:R-:W-:Y:S02]  /*9fd10*/  ISETP.LT.AND P5, PT, R9, c[0x0][0x178], !P3 ;  /* 0x00005e0009007a0c */ /* 0x000fe40005fa1270 */
[----:B------:R-:W-:Y:S02]  /*9fd20*/  PRMT R3, R10, 0x7632, R3 ;  /* 0x000076320a037816 */ /* 0x000fe40000000003 */
[----:B------:R-:W-:Y:S01]  /*9fd30*/  ISETP.LT.AND P6, PT, R6, c[0x0][0x178], !P3 ;  /* 0x00005e0006007a0c */ /* 0x000fe20005fc1270 */
[----:B------:R-:W3:Y:S01]  /*9fd40*/  LDL.LU R10, [R1+0x328] ;  /* 0x00032800010a7983 */ /* 0x000ee20000300800 */
[----:B0-----:R-:W-:-:S03]  /*9fd50*/  IADD3 R0, R58, c[0x0][0x198], RZ ;  /* 0x000066003a007a10 */ /* 0x001fc60007ffe0ff */
[----:B------:R0:W-:Y:S02]  /*9fd60*/  @P4 STG.E.U16 [R52.64], R3 ;  /* 0x0000000334004986 */ /* 0x0001e4000c101504 */
[----:B------:R-:W-:-:S04]  /*9fd70*/  IMAD.WIDE R54, R0, 0x2, R50 ;  /* 0x0000000200367825 */ /* 0x000fc800078e0232 */
[----:B------:R-:W-:Y:S01]  /*9fd80*/  IMAD.WIDE R56, R0, 0x2, R48 ;  /* 0x0000000200387825 */ /* 0x000fe200078e0230 */
[----:B0-----:R-:W-:-:S03]  /*9fd90*/  PRMT R3, R5, 0x7632, R3 ;  /* 0x0000763205037816 */ /* 0x001fc60000000003 */
[----:B------:R-:W-:Y:S01]  /*9fda0*/  IMAD.WIDE R52, R58, 0x2, R44 ;  /* 0x000000023a347825 */ /* 0x000fe200078e022c */
[----:B------:R-:W3:Y:S04]  /*9fdb0*/  LDL.LU R5, [R1+0x188] ;  /* 0x0001880001057983 */ /* 0x000ee80000300800 */
[----:B------:R0:W-:Y:S04]  /*9fdc0*/  @P2 STG.E.U16 [R52.64], R3 ;  /* 0x0000000334002986 */ /* 0x0001e8000c101504 */
[----:B------:R-:W-:Y:S01]  /*9fdd0*/  @P5 STG.E.U16 [R54.64], R11 ;  /* 0x0000000b36005986 */ /* 0x000fe2000c101504 */
[----:B0-----:R-:W-:-:S03]  /*9fde0*/  IADD3 R3, R0, c[0x0][0x198], RZ ;  /* 0x0000660000037a10 */ /* 0x001fc60007ffe0ff */
[----:B--2---:R0:W-:Y:S01]  /*9fdf0*/  @P6 STG.E.U16 [R56.64], R4 ;  /* 0x0000000438006986 */ /* 0x0041e2000c101504 */
[----:B------:R-:W-:-:S04]  /*9fe00*/  IMAD.WIDE R52, R0, 0x2, R44 ;  /* 0x0000000200347825 */ /* 0x000fc800078e022c */
[----:B0-----:R-:W-:Y:S01]  /*9fe10*/  IMAD.WIDE R56, R0, 0x2, R46 ;  /* 0x0000000200387825 */ /* 0x001fe200078e022e */
[----:B------:R-:W-:Y:S02]  /*9fe20*/  PRMT R0, R4, 0x7632, R0 ;  /* 0x0000763204007816 */ /* 0x000fe40000000000 */
[----:B----4-:R-:W-:Y:S02]  /*9fe30*/  ISETP.GE.AND P6, PT, R7, c[0x0][0x17c], PT ;  /* 0x00005f0007007a0c */ /* 0x010fe40003fc6270 */
[----:B------:R-:W2:Y:S04]  /*9fe40*/  LDL.LU R7, [R1+0x2fb8] ;  /* 0x002fb80001077983 */ /* 0x000ea80000300800 */
[----:B------:R-:W4:Y:S01]  /*9fe50*/  LDL.LU R4, [R1+0x2fbc] ;  /* 0x002fbc0001047983 */ /* 0x000f220000300800 */
[----:B------:R-:W-:-:S02]  /*9fe60*/  ISETP.LT.AND P4, PT, R27, c[0x0][0x178], !P3 ;  /* 0x00005e001b007a0c */ /* 0x000fc40005f81270 */
[----:B------:R-:W-:Y:S02]  /*9fe70*/  ISETP.LT.AND P3, PT, R43, c[0x0][0x178], !P3 ;  /* 0x00005e002b007a0c */ /* 0x000fe40005f61270 */
[----:B------:R-:W-:Y:S01]  /*9fe80*/  ISETP.GE.AND P1, PT, R15, c[0x0][0x17c], PT ;  /* 0x00005f000f007a0c */ /* 0x000fe20003f26270 */
[----:B------:R-:W-:Y:S01]  /*9fe90*/  IMAD.WIDE R54, R3, 0x2, R50 ;  /* 0x0000000203367825 */ /* 0x000fe200078e0232 */
[----:B------:R-:W-:Y:S01]  /*9fea0*/  PRMT R58, R11, 0x7632, R58 ;  /* 0x000076320b3a7816 */ /* 0x000fe2000000003a */
[----:B------:R-:W4:Y:S01]  /*9feb0*/  LDL.LU R15, [R1+0x38] ;  /* 0x00003800010f7983 */ /* 0x000f220000300800 */
[----:B------:R-:W-:Y:S02]  /*9fec0*/  ISETP.LT.AND P5, PT, R9, c[0x0][0x178], !P1 ;  /* 0x00005e0009007a0c */ /* 0x000fe40004fa1270 */
[----:B------:R-:W-:Y:S01]  /*9fed0*/  ISETP.LT.AND P2, PT, R6, c[0x0][0x178], !P1 ;  /* 0x00005e0006007a0c */ /* 0x000fe20004f41270 */
[----:B------:R-:W4:Y:S04]  /*9fee0*/  LDL.LU R11, [R1+0x28] ;  /* 0x00002800010b7983 */ /* 0x000f280000300800 */
[----:B---3--:R-:W-:Y:S04]  /*9fef0*/  @P4 STG.E.U16 [R56.64], R59 ;  /* 0x0000003b38004986 */ /* 0x008fe8000c101504 */
[----:B------:R0:W-:Y:S01]  /*9ff00*/  @P3 STG.E.U16 [R52.64], R8 ;  /* 0x0000000834003986 */ /* 0x0001e2000c101504 */
[----:B------:R-:W-:-:S02]  /*9ff10*/  ISETP.LT.AND P3, PT, R27, c[0x0][0x178], !P1 ;  /* 0x00005e001b007a0c */ /* 0x000fc40004f61270 */
[----:B------:R-:W-:Y:S01]  /*9ff20*/  ISETP.LT.AND P1, PT, R43, c[0x0][0x178], !P1 ;  /* 0x00005e002b007a0c */ /* 0x000fe20004f21270 */
[----:B------:R1:W-:Y:S01]  /*9ff30*/  @P5 STG.E.U16 [R54.64], R58 ;  /* 0x0000003a36005986 */ /* 0x0003e2000c101504 */
[----:B------:R-:W-:Y:S01]  /*9ff40*/  PRMT R61, R59, 0x7632, R61 ;  /* 0x000076323b3d7816 */ /* 0x000fe2000000003d */
[----:B0-----:R-:W-:Y:S01]  /*9ff50*/  IMAD.WIDE R52, R3, 0x2, R48 ;  /* 0x0000000203347825 */ /* 0x001fe200078e0230 */
[----:B------:R-:W-:-:S04]  /*9ff60*/  PRMT R60, R8, 0x7632, R60 ;  /* 0x00007632083c7816 */ /* 0x000fc8000000003c */
[----:B------:R0:W-:Y:S01]  /*9ff70*/  @P2 STG.E.U16 [R52.64], R0 ;  /* 0x0000000034002986 */ /* 0x0001e2000c101504 */
[----:B-1----:R-:W-:-:S04]  /*9ff80*/  IMAD.WIDE R54, R3, 0x2, R44 ;  /* 0x0000000203367825 */ /* 0x002fc800078e022c */
[----:B0-----:R-:W-:-:S05]  /*9ff90*/  IMAD.WIDE R52, R3, 0x2, R46 ;  /* 0x0000000203347825 */ /* 0x001fca00078e022e */
[----:B------:R0:W-:Y:S04]  /*9ffa0*/  @P3 STG.E.U16 [R52.64], R61 ;  /* 0x0000003d34003986 */ /* 0x0001e8000c101504 */
[----:B------:R1:W-:Y:S01]  /*9ffb0*/  @P1 STG.E.U16 [R54.64], R60 ;  /* 0x0000003c36001986 */ /* 0x0003e2000c101504 */
[----:B--2---:R-:W-:Y:S02]  /*9ffc0*/  ISETP.GE.AND P2, PT, R7, c[0x0][0x17c], PT ;  /* 0x00005f0007007a0c */ /* 0x004fe40003f46270 */
[----:B----4-:R-:W-:Y:S02]  /*9ffd0*/  ISETP.GE.AND P1, PT, R4, c[0x0][0x17c], PT ;  /* 0x00005f0004007a0c */ /* 0x010fe40003f26270 */
[----:B------:R-:W2:Y:S04]  /*9ffe0*/  LDL.LU R4, [R1+0x338] ;  /* 0x0003380001047983 */ /* 0x000ea80000300800 */
[----:B------:R-:W3:Y:S04]  /*9fff0*/  LDL.LU R8, [R1+0x198] ;  /* 0x0001980001087983 */ /* 0x000ee80000300800 */
[----:B------:R-:W4:Y:S01]  /*a0000*/  LDL.LU R7, [R1+0x2fc0] ;  /* 0x002fc00001077983 */ /* 0x000f220000300800 */
[----:B------:R-:W-:-:S02]  /*a0010*/  ISETP.LT.AND P5, PT, R9, c[0x0][0x178], !P0 ;  /* 0x00005e0009007a0c */ /* 0x000fc400047a1270 */
[----:B------:R-:W-:Y:S02]  /*a0020*/  IADD3 R0, R3, c[0x0][0x198], RZ ;  /* 0x0000660003007a10 */ /* 0x000fe40007ffe0ff */
[----:B------:R-:W-:-:S03]  /*a0030*/  ISETP.LT.AND P4, PT, R6, c[0x0][0x178], !P0 ;  /* 0x00005e0006007a0c */ /* 0x000fc60004781270 */
[----:B------:R-:W-:-:S04]  /*a0040*/  IMAD.WIDE R56, R0, 0x2, R50 ;  /* 0x0000000200387825 */ /* 0x000fc800078e0232 */
[----:B------:R-:W-:Y:S02]  /*a0050*/  IMAD.WIDE R58, R0, 0x2, R48 ;  /* 0x00000002003a7825 */ /* 0x000fe400078e0230 */
[----:B------:R1:W-:Y:S01]  /*a0060*/  @P5 STG.E.U16 [R56.64], R10 ;  /* 0x0000000a38005986 */ /* 0x0003e2000c101504 */
[----:B------:R-:W-:Y:S02]  /*a0070*/  ISETP.LT.AND P5, PT, R27, c[0x0][0x178], !P0 ;  /* 0x00005e001b007a0c */ /* 0x000fe400047a1270 */
[----:B------:R-:W-:Y:S01]  /*a0080*/  ISETP.LT.AND P0, PT, R43, c[0x0][0x178], !P0 ;  /* 0x00005e002b007a0c */ /* 0x000fe20004701270 */
[----:B------:R1:W-:Y:S01]  /*a0090*/  @P4 STG.E.U16 [R58.64], R5 ;  /* 0x000000053a004986 */ /* 0x0003e2000c101504 */
[----:B------:R-:W-:Y:S02]  /*a00a0*/  ISETP.LT.AND P3, PT, R9, c[0x0][0x178], !P6 ;  /* 0x00005e0009007a0c */ /* 0x000fe40007761270 */
[----:B------:R-:W-:Y:S02]  /*a00b0*/  ISETP.LT.AND P4, PT, R6, c[0x0][0x178], !P6 ;  /* 0x00005e0006007a0c */ /* 0x000fe40007781270 */
[C---:B------:R-:W-:Y:S01]  /*a00c0*/  IADD3 R3, R0.reuse, c[0x0][0x198], RZ ;  /* 0x0000660000037a10 */ /* 0x040fe20007ffe0ff */
[----:B0-----:R-:W-:Y:S01]  /*a00d0*/  IMAD.WIDE R52, R0, 0x2, R46 ;  /* 0x0000000200347825 */ /* 0x001fe200078e022e */
[----:B------:R-:W-:-:S02]  /*a00e0*/  PRMT R61, R10, 0x7632, R61 ;  /* 0x000076320a3d7816 */ /* 0x000fc4000000003d */
[----:B-1----:R-:W-:Y:S01]  /*a00f0*/  PRMT R60, R5, 0x7632, R60 ;  /* 0x00007632053c7816 */ /* 0x002fe2000000003c */
[----:B------:R-:W-:Y:S01]  /*a0100*/  IMAD.WIDE R54, R0, 0x2, R44 ;  /* 0x0000000200367825 */ /* 0x000fe200078e022c */
[----:B------:R-:W2:Y:S03]  /*a0110*/  LDL.LU R10, [R1+0x148] ;  /* 0x00014800010a7983 */ /* 0x000ea60000300800 */
[C---:B------:R-:W-:Y:S01]  /*a0120*/  IMAD.WIDE R56, R3.reuse, 0x2, R50 ;  /* 0x0000000203387825 */ /* 0x040fe200078e0232 */
[----:B------:R-:W2:Y:S03]  /*a0130*/  LDL.LU R5, [R1+0x108] ;  /* 0x0001080001057983 */ /* 0x000ea60000300800 */
        /* <DEDUP_REMOVED lines=13> */
[C---:B------:R-:W-:Y:S01]  /*a0210*/  IADD3 R0, R3.reuse, c[0x0][0x198], RZ ;  /* 0x0000660003007a10 */ /* 0x040fe20007ffe0ff */
[----:B------:R-:W-:Y:S01]  /*a0220*/  IMAD.WIDE R54, R3, 0x2, R44 ;  /* 0x0000000203367825 */ /* 0x000fe200078e022c */
[----:B------:R-:W-:Y:S02]  /*a0230*/  ISETP.LT.AND P3, PT, R6, c[0x0][0x178], !P2 ;  /* 0x00005e0006007a0c */ /* 0x000fe40005761270 */
[----:B-1----:R-:W-:-:S02]  /*a0240*/  PRMT R58, R11, 0x7632, R58 ;  /* 0x000076320b3a7816 */ /* 0x002fc4000000003a */
[----:B------:R-:W4:Y:S04]  /*a0250*/  LDL.LU R11, [R1+0x348] ;  /* 0x00034800010b7983 */ /* 0x000f280000300800 */
[----:B------:R0:W-:Y:S01]  /*a0260*/  @P5 STG.E.U16 [R52.64], R56 ;  /* 0x0000003834005986 */ /* 0x0001e2000c101504 */
[----:B------:R-:W-:Y:S02]  /*a0270*/  ISETP.LT.AND P5, PT, R27, c[0x0][0x178], !P2 ;  /* 0x00005e001b007a0c */ /* 0x000fe400057a1270 */
[----:B------:R-:W-:Y:S01]  /*a0280*/  ISETP.LT.AND P2, PT, R43, c[0x0][0x178], !P2 ;  /* 0x00005e002b007a0c */ /* 0x000fe20005741270 */
[----:B------:R1:W-:Y:S01]  /*a0290*/  @P6 STG.E.U16 [R54.64], R58 ;  /* 0x0000003a36006986 */ /* 0x0003e2000c101504 */
[----:B------:R-:W-:Y:S01]  /*a02a0*/  ISETP.LT.AND P6, PT, R9, c[0x0][0x178], !P1 ;  /* 0x00005e0009007a0c */ /* 0x000fe20004fc1270 */
[C---:B0-----:R-:W-:Y:S01]  /*a02b0*/  IMAD.WIDE R52, R0.reuse, 0x2, R50 ;  /* 0x0000000200347825 */ /* 0x041fe200078e0232 */
[----:B------:R-:W-:-:S03]  /*a02c0*/  IADD3 R3, R0, c[0x0][0x198], RZ ;  /* 0x0000660000037a10 */ /* 0x000fc60007ffe0ff */
[----:B------:R-:W-:Y:S01]  /*a02d0*/  IMAD.WIDE R56, R0, 0x2, R48 ;  /* 0x0000000200387825 */ /* 0x000fe200078e0230 */
[----:B--2---:R0:W-:Y:S01]  /*a02e0*/  @P0 STG.E.U16 [R52.64], R4 ;  /* 0x0000000434000986 */ /* 0x0041e2000c101504 */
[----:B------:R-:W-:Y:S02]  /*a02f0*/  ISETP.LT.AND P0, PT, R6, c[0x0][0x178], !P1 ;  /* 0x00005e0006007a0c */ /* 0x000fe40004f01270 */
[----:B-1----:R-:W-:Y:S01]  /*a0300*/  IMAD.WIDE R54, R0, 0x2, R44 ;  /* 0x0000000200367825 */ /* 0x002fe200078e022c */
[----:B---3--:R1:W-:Y:S01]  /*a0310*/  @P3 STG.E.U16 [R56.64], R8 ;  /* 0x0000000838003986 */ /* 0x0083e2000c101504 */
[----:B------:R-:W-:Y:S02]  /*a0320*/  PRMT R58, R4, 0x7632, R58 ;  /* 0x00007632043a7816 */ /* 0x000fe4000000003a */
[----:B0-----:R-:W-:Y:S01]  /*a0330*/  IMAD.WIDE R52, R0, 0x2, R46 ;  /* 0x0000000200347825 */ /* 0x001fe200078e022e */
[----:B------:R-:W-:Y:S01]  /*a0340*/  PRMT R0, R8, 0x7632, R0 ;  /* 0x0000763208007816 */ /* 0x000fe20000000000 */
[----:B------:R-:W2:Y:S02]  /*a0350*/  LDL.LU R4, [R1+0x1a8] ;  /* 0x0001a80001047983 */ /* 0x000ea40000300800 */
[----:B-1----:R-:W-:-:S02]  /*a0360*/  IMAD.WIDE R56, R3, 0x2, R50 ;  /* 0x0000000203387825 */ /* 0x002fc400078e0232 */
[----:B------:R-:W-:Y:S04]  /*a0370*/  @P5 STG.E.U16 [R52.64], R10 ;  /* 0x0000000a34005986 */ /* 0x000fe8000c101504 */
[----:B------:R0:W-:Y:S01]  /*a0380*/  @P2 STG.E.U16 [R54.64], R5 ;  /* 0x0000000536002986 */ /* 0x0001e2000c101504 */
[----:B------:R-:W-:-:S03]  /*a0390*/  ISETP.GE.AND P3, PT, R15, c[0x0][0x17c], PT ;  /* 0x00005f000f007a0c */ /* 0x000fc60003f66270 */
[----:B------:R1:W-:Y:S04]  /*a03a0*/  @P6 STG.E.U16 [R56.64], R58 ;  /* 0x0000003a38006986 */ /* 0x0003e8000c101504 */
[----:B------:R-:W3:Y:S01]  /*a03b0*/  LDL.LU R15, [R1+0x158] ;  /* 0x00015800010f7983 */ /* 0x000ee20000300800 */
[----:B0-----:R-:W-:-:S03]  /*a03c0*/  IMAD.WIDE R54, R3, 0x2, R48 ;  /* 0x0000000203367825 */ /* 0x001fc600078e0230 */
        /* <DEDUP_REMOVED lines=8> */
[----:B-1----:R-:W-:Y:S02]  /*a0450*/  PRMT R56, R10, 0x7632, R56 ;  /* 0x000076320a387816 */ /* 0x002fe40000000038 */
[----:B0-----:R-:W-:Y:S02]  /*a0460*/  IADD3 R0, R3, c[0x0][0x198], RZ ;  /* 0x0000660003007a10 */ /* 0x001fe40007ffe0ff */
[----:B------:R-:W-:-:S02]  /*a0470*/  PRMT R58, R5, 0x7632, R58 ;  /* 0x00007632053a7816 */ /* 0x000fc4000000003a */
[----:B------:R-:W3:Y:S01]  /*a0480*/  LDL.LU R5, [R1+0x358] ;  /* 0x0003580001057983 */ /* 0x000ee20000300800 */
[----:B------:R-:W-:-:S03]  /*a0490*/  IMAD.WIDE R54, R0, 0x2, R50 ;  /* 0x0000000200367825 */ /* 0x000fc600078e0232 */
[----:B------:R0:W-:Y:S04]  /*a04a0*/  @P5 STG.E.U16 [R52.64], R56 ;  /* 0x0000003834005986 */ /* 0x0001e8000c101504 */
[----:B------:R-:W3:Y:S04]  /*a04b0*/  LDL.LU R10, [R1+0x1b8] ;  /* 0x0001b800010a7983 */ /* 0x000ee80000300800 */
[----:B------:R-:W3:Y:S01]  /*a04c0*/  LDL.LU R59, [R1+0x2fd0] ;  /* 0x002fd000013b7983 */ /* 0x000ee20000300800 */
[----:B0-----:R-:W-:-:S05]  /*a04d0*/  IMAD.WIDE R52, R3, 0x2, R44 ;  /* 0x0000000203347825 */ /* 0x001fca00078e022c */
[----:B------:R0:W-:Y:S04]  /*a04e0*/  @P1 STG.E.U16 [R52.64], R58 ;  /* 0x0000003a34001986 */ /* 0x0001e8000c101504 */
[----:B------:R1:W-:Y:S01]  /*a04f0*/  @P6 STG.E.U16 [R54.64], R11 ;  /* 0x0000000b36006986 */ /* 0x0003e2000c101504 */
[----:B------:R-:W-:Y:S02]  /*a0500*/  ISETP.LT.AND P2, PT, R6, c[0x0][0x178], !P4 ;  /* 0x00005e0006007a0c */ /* 0x000fe40006741270 */
[----:B0-----:R-:W-:Y:S02]  /*a0510*/  PRMT R58, R11, 0x7632, R58 ;  /* 0x000076320b3a7816 */ /* 0x001fe4000000003a */
[----:B-1----:R-:W3:Y:S01]  /*a0520*/  LDL.LU R11, [R1+0x2fd4] ;  /* 0x002fd400010b7983 */ /* 0x002ee20000300800 */
[C---:B------:R-:W-:Y:S01]  /*a0530*/  IMAD.WIDE R56, R0.reuse, 0x2, R48 ;  /* 0x0000000200387825 */ /* 0x040fe200078e0230 */
[----:B------:R-:W-:-:S03]  /*a0540*/  IADD3 R3, R0, c[0x0][0x198], RZ ;  /* 0x0000660000037a10 */ /* 0x000fc60007ffe0ff */
[----:B------:R-:W-:-:S04]  /*a0550*/  IMAD.WIDE R52, R0, 0x2, R46 ;  /* 0x0000000200347825 */ /* 0x000fc800078e022e */
[----:B--2---:R0:W-:Y:S01]  /*a0560*/  @P2 STG.E.U16 [R56.64], R4 ;  /* 0x0000000438002986 */ /* 0x0041e2000c101504 */
[----:B------:R-:W-:Y:S01]  /*a0570*/  IMAD.WIDE R54, R0, 0x2, R44 ;  /* 0x0000000200367825 */ /* 0x000fe200078e022c */
[----:B------:R-:W-:Y:S02]  /*a0580*/  PRMT R0, R4, 0x7632, R0 ;  /* 0x0000763204007816 */ /* 0x000fe40000000000 */
[----:B----4-:R-:W-:Y:S02]  /*a0590*/  ISETP.GE.AND P2, PT, R7, c[0x0][0x17c], PT ;  /* 0x00005f0007007a0c */ /* 0x010fe40003f46270 */
[----:B------:R-:W2:Y:S04]  /*a05a0*/  LDL.LU R7, [R1+0x168] ;  /* 0x0001680001077983 */ /* 0x000ea80000300800 */
[----:B0-----:R-:W4:Y:S01]  /*a05b0*/  LDL.LU R4, [R1+0x8] ;  /* 0x0000080001047983 */ /* 0x001f220000300800 */
[----:B------:R-:W-:-:S02]  /*a05c0*/  ISETP.LT.AND P5, PT, R27, c[0x0][0x178], !P4 ;  /* 0x00005e001b007a0c */ /* 0x000fc400067a1270 */
[----:B------:R-:W-:Y:S02]  /*a05d0*/  ISETP.LT.AND P4, PT, R43, c[0x0][0x178], !P4 ;  /* 0x00005e002b007a0c */ /* 0x000fe40006781270 */
[----:B------:R-:W-:Y:S02]  /*a05e0*/  ISETP.LT.AND P6, PT, R9, c[0x0][0x178], !P3 ;  /* 0x00005e0009007a0c */ /* 0x000fe40005fc1270 */
[----:B------:R-:W-:Y:S01]  /*a05f0*/  ISETP.LT.AND P1, PT, R6, c[0x0][0x178], !P3 ;  /* 0x00005e0006007a0c */ /* 0x000fe20005f21270 */
[----:B------:R-:W-:-:S06]  /*a0600*/  IMAD.WIDE R56, R3, 0x2, R50 ;  /* 0x0000000203387825 */ /* 0x000fcc00078e0232 */
[----:B---3--:R0:W-:Y:S04]  /*a0610*/  @P5 STG.E.U16 [R52.64], R15 ;  /* 0x0000000f34005986 */ /* 0x0081e8000c101504 */
[----:B------:R1:W-:Y:S01]  /*a0620*/  @P4 STG.E.U16 [R54.64], R8 ;  /* 0x0000000836004986 */ /* 0x0003e2000c101504 */
[----:B------:R-:W-:Y:S02]  /*a0630*/  ISETP.LT.AND P4, PT, R27, c[0x0][0x178], !P3 ;  /* 0x00005e001b007a0c */ /* 0x000fe40005f81270 */
[----:B------:R-:W-:Y:S01]  /*a0640*/  ISETP.LT.AND P3, PT, R43, c[0x0][0x178], !P3 ;  /* 0x00005e002b007a0c */ /* 0x000fe20005f61270 */
[----:B------:R-:W-:Y:S01]  /*a0650*/  @P6 STG.E.U16 [R56.64], R58 ;  /* 0x0000003a38006986 */ /* 0x000fe2000c101504 */
[----:B------:R-:W-:Y:S01]  /*a0660*/  ISETP.LT.AND P6, PT, R9, c[0x0][0x178], !P0 ;  /* 0x00005e0009007a0c */ /* 0x000fe200047c1270 */
[----:B0-----:R-:W-:Y:S01]  /*a0670*/  IMAD.WIDE R52, R3, 0x2, R48 ;  /* 0x0000000203347825 */ /* 0x001fe200078e0230 */
[----:B------:R-:W-:-:S04]  /*a0680*/  ISETP.LT.AND P5, PT, R6, c[0x0][0x178], !P0 ;  /* 0x00005e0006007a0c */ /* 0x000fc800047a1270 */
[----:B------:R0:W-:Y:S01]  /*a0690*/  @P1 STG.E.U16 [R52.64], R0 ;  /* 0x0000000034001986 */ /* 0x0001e2000c101504 */
[----:B------:R-:W-:Y:S01]  /*a06a0*/  PRMT R61, R15, 0x7632, R61 ;  /* 0x000076320f3d7816 */ /* 0x000fe2000000003d */
[----:B-1----:R-:W-:Y:S01]  /*a06b0*/  IMAD.WIDE R54, R3, 0x2, R44 ;  /* 0x0000000203367825 */ /* 0x002fe200078e022c */
[----:B------:R-:W-:Y:S01]  /*a06c0*/  PRMT R60, R8, 0x7632, R60 ;  /* 0x00007632083c7816 */ /* 0x000fe2000000003c */
[----:B------:R-:W3:Y:S01]  /*a06d0*/  LDL.LU R15, [R1+0x31a4] ;  /* 0x0031a400010f7983 */ /* 0x000ee20000300800 */
[----:B------:R-:W-:-:S03]  /*a06e0*/  ISETP.GE.AND P1, PT, R59, c[0x0][0x17c], PT ;  /* 0x00005f003b007a0c */ /* 0x000fc60003f26270 */
[----:B------:R-:W3:Y:S01]  /*a06f0*/  LDL.LU R8, [R1+0x31a0] ;  /* 0x0031a00001087983 */ /* 0x000ee20000300800 */
[C---:B0-----:R-:W-:Y:S01]  /*a0700*/  IADD3 R0, R3.reuse, c[0x0][0x198], RZ ;  /* 0x0000660003007a10 */ /* 0x041fe20007ffe0ff */
[----:B------:R-:W-:-:S04]  /*a0710*/  IMAD.WIDE R52, R3, 0x2, R46 ;  /* 0x0000000203347825 */ /* 0x000fc800078e022e */
[C---:B------:R-:W-:Y:S01]  /*a0720*/  IMAD.WIDE R56, R0.reuse, 0x2, R50 ;  /* 0x0000000200387825 */ /* 0x040fe200078e0232 */
[----:B------:R0:W-:Y:S03]  /*a0730*/  @P4 STG.E.U16 [R52.64], R61 ;  /* 0x0000003d34004986 */ /* 0x0001e6000c101504 */
[----:B------:R-:W-:Y:S01]  /*a0740*/  IMAD.WIDE R58, R0, 0x2, R48 ;  /* 0x00000002003a7825 */ /* 0x000fe200078e0230 */
[----:B------:R1:W-:Y:S01]  /*a0750*/  @P3 STG.E.U16 [R54.64], R60 ;  /* 0x0000003c36003986 */ /* 0x0003e2000c101504 */
[----:B------:R-:W-:-:S03]  /*a0760*/  ISETP.GE.AND P3, PT, R11, c[0x0][0x17c], PT ;  /* 0x00005f000b007a0c */ /* 0x000fc60003f66270 */
[----:B------:R1:W-:Y:S01]  /*a0770*/  @P6 STG.E.U16 [R56.64], R5 ;  /* 0x0000000538006986 */ /* 0x0003e2000c101504 */
[----:B------:R-:W-:-:S03]  /*a0780*/  IADD3 R3, R0, c[0x0][0x198], RZ ;  /* 0x0000660000037a10 */ /* 0x000fc60007ffe0ff */
[----:B------:R-:W3:Y:S01]  /*a0790*/  LDL.LU R11, [R1+0x32c] ;  /* 0x00032c00010b7983 */ /* 0x000ee20000300800 */
[----:B0-----:R-:W-:Y:S01]  /*a07a0*/  PRMT R61, R5, 0x7632, R61 ;  /* 0x00007632053d7816 */ /* 0x001fe2000000003d */
[----:B------:R-:W-:Y:S02]  /*a07b0*/  IMAD.WIDE R52, R0, 0x2, R46 ;  /* 0x0000000200347825 */ /* 0x000fe400078e022e */
[----:B------:R0:W-:Y:S01]  /*a07c0*/  @P5 STG.E.U16 [R58.64], R10 ;  /* 0x0000000a3a005986 */ /* 0x0001e2000c101504 */
[----:B-1----:R-:W-:Y:S01]  /*a07d0*/  PRMT R60, R10, 0x7632, R60 ;  /* 0x000076320a3c7816 */ /* 0x002fe2000000003c */
[----:B------:R-:W-:Y:S02]  /*a07e0*/  IMAD.WIDE R54, R0, 0x2, R44 ;  /* 0x0000000200367825 */ /* 0x000fe400078e022c */
[----:B------:R-:W3:Y:S01]  /*a07f0*/  LDL.LU R5, [R1+0x18c] ;  /* 0x00018c0001057983 */ /* 0x000ee20000300800 */
[----:B------:R-:W-:-:S03]  /*a0800*/  ISETP.LT.AND P6, PT, R27, c[0x0][0x178], !P0 ;  /* 0x00005e001b007a0c */ /* 0x000fc600047c1270 */
[----:B0-----:R-:W3:Y:S04]  /*a0810*/  LDL.LU R10, [R1+0x3c] ;  /* 0x00003c00010a7983 */ /* 0x001ee80000300800 */
[----:B------:R-:W3:Y:S01]  /*a0820*/  LDL.LU R0, [R1+0x2fd8] ;  /* 0x002fd80001007983 */ /* 0x000ee20000300800 */
[----:B------:R-:W-:Y:S02]  /*a0830*/  ISETP.LT.AND P0, PT, R43, c[0x0][0x178], !P0 ;  /* 0x00005e002b007a0c */ /* 0x000fe40004701270 */
[----:B------:R-:W-:Y:S01]  /*a0840*/  ISETP.LT.AND P4, PT, R9, c[0x0][0x178], !P2 ;  /* 0x00005e0009007a0c */ /* 0x000fe20005781270 */
[----:B------:R-:W-:Y:S02]  /*a0850*/  IMAD.WIDE R56, R3, 0x2, R50 ;  /* 0x0000000203387825 */ /* 0x000fe400078e0232 */
[----:B--2---:R-:W-:Y:S08]  /*a0860*/  @P6 STG.E.U16 [R52.64], R7 ;  /* 0x0000000734006986 */ /* 0x004ff0000c101504 */
[----:B----4-:R-:W-:Y:S04]  /*a0870*/  @P0 STG.E.U16 [R54.64], R4 ;  /* 0x0000000436000986 */ /* 0x010fe8000c101504 */
[----:B------:R0:W-:Y:S04]  /*a0880*/  @P4 STG.E.U16 [R56.64], R61 ;  /* 0x0000003d38004986 */ /* 0x0001e8000c101504 */
[----:B0-----:R-:W2:Y:S01]  /*a0890*/  LDL.LU R61, [R1+0x2fdc] ;  /* 0x002fdc00013d7983 */ /* 0x001ea20000300800 */
[----:B------:R-:W-:-:S03]  /*a08a0*/  PRMT R56, R7, 0x7632, R56 ;  /* 0x0000763207387816 */ /* 0x000fc60000000038 */
[----:B------:R-:W4:Y:S01]  /*a08b0*/  LDL.LU R7, [R1+0x2c] ;  /* 0x00002c0001077983 */ /* 0x000f220000300800 */
[----:B------:R-:W-:Y:S02]  /*a08c0*/  ISETP.LT.AND P5, PT, R6, c[0x0][0x178], !P2 ;  /* 0x00005e0006007a0c */ /* 0x000fe400057a1270 */
[----:B------:R-:W-:Y:S01]  /*a08d0*/  ISETP.LT.AND P6, PT, R27, c[0x0][0x178], !P2 ;  /* 0x00005e001b007a0c */ /* 0x000fe200057c1270 */
[----:B------:R-:W-:Y:S01]  /*a08e0*/  IMAD.WIDE R58, R3, 0x2, R48 ;  /* 0x00000002033a7825 */ /* 0x000fe200078e0230 */
[----:B------:R-:W-:Y:S02]  /*a08f0*/  ISETP.LT.AND P2, PT, R43, c[0x0][0x178], !P2 ;  /* 0x00005e002b007a0c */ /* 0x000fe40005741270 */
[----:B------:R-:W-:Y:S01]  /*a0900*/  ISETP.LT.AND P4, PT, R9, c[0x0][0x178], !P1 ;  /* 0x00005e0009007a0c */ /* 0x000fe20004f81270 */
[----:B------:R-:W-:-:S06]  /*a0910*/  IMAD.WIDE R52, R3, 0x2, R46 ;  /* 0x0000000203347825 */ /* 0x000fcc00078e022e */
[----:B------:R0:W-:Y:S01]  /*a0920*/  @P5 STG.E.U16 [R58.64], R60 ;  /* 0x0000003c3a005986 */ /* 0x0001e2000c101504 */
[----:B------:R-:W-:Y:S01]  /*a0930*/  ISETP.LT.AND P5, PT, R6, c[0x0][0x178], !P1 ;  /* 0x00005e0006007a0c */ /* 0x000fe20004fa1270 */
[----:B------:R-:W-:Y:S02]  /*a0940*/  IMAD.WIDE R54, R3, 0x2, R44 ;  /* 0x0000000203367825 */ /* 0x000fe400078e022c */
[----:B------:R1:W-:Y:S01]  /*a0950*/  @P6 STG.E.U16 [R52.64], R56 ;  /* 0x0000003834006986 */ /* 0x0003e2000c101504 */
[----:B------:R-:W-:Y:S02]  /*a0960*/  ISETP.LT.AND P6, PT, R27, c[0x0][0x178], !P1 ;  /* 0x00005e001b007a0c */ /* 0x000fe40004fc1270 */
[----:B0-----:R-:W-:Y:S02]  /*a0970*/  PRMT R58, R4, 0x7632, R58 ;  /* 0x00007632043a7816 */ /* 0x001fe4000000003a */
[----:B------:R-:W4:Y:S04]  /*a0980*/  LDL.LU R4, [R1+0x319c] ;  /* 0x00319c0001047983 */ /* 0x000f280000300800 */
[----:B------:R0:W-:Y:S01]  /*a0990*/  @P2 STG.E.U16 [R54.64], R58 ;  /* 0x0000003a36002986 */ /* 0x0001e2000c101504 */
[----:B---3--:R-:W-:-:S02]  /*a09a0*/  PRMT R60, R11, 0x7632, R60 ;  /* 0x000076320b3c7816 */ /* 0x008fc4000000003c */
[----:B------:R-:W-:Y:S02]  /*a09b0*/  ISETP.GE.AND P0, PT, R0, c[0x0][0x17c], PT ;  /* 0x00005f0000007a0c */ /* 0x000fe40003f06270 */
[----:B------:R-:W-:-:S05]  /*a09c0*/  IADD3 R0, R3, c[0x0][0x198], RZ ;  /* 0x0000660003007a10 */ /* 0x000fca0007ffe0ff */
[----:B-1----:R-:W-:-:S04]  /*a09d0*/  IMAD.WIDE R52, R0, 0x2, R50 ;  /* 0x0000000200347825 */ /* 0x002fc800078e0232 */
[----:B------:R-:W-:Y:S01]  /*a09e0*/  IMAD.WIDE R56, R0, 0x2, R48 ;  /* 0x0000000200387825 */ /* 0x000fe200078e0230 */
[----:B------:R1:W-:Y:S01]  /*a09f0*/  @P4 STG.E.U16 [R52.64], R11 ;  /* 0x0000000b34004986 */ /* 0x0003e2000c101504 */
[----:B0-----:R-:W-:Y:S02]  /*a0a00*/  PRMT R58, R5, 0x7632, R58 ;  /* 0x00007632053a7816 */ /* 0x001fe4000000003a */
[----:B------:R-:W-:Y:S01]  /*a0a10*/  PRMT R59, R10, 0x7632, R59 ;  /* 0x000076320a3b7816 */ /* 0x000fe2000000003b */
[----:B------:R0:W-:Y:S01]  /*a0a20*/  @P5 STG.E.U16 [R56.64], R5 ;  /* 0x0000000538005986 */ /* 0x0001e2000c101504 */
[----:B-1----:R-:W-:-:S03]  /*a0a30*/  IMAD.WIDE R52, R0, 0x2, R46 ;  /* 0x0000000200347825 */ /* 0x002fc600078e022e */
[----:B------:R-:W3:Y:S04]  /*a0a40*/  LDL.LU R11, [R1+0x33c] ;  /* 0x00033c00010b7983 */ /* 0x000ee80000300800 */
[----:B0-----:R-:W3:Y:S04]  /*a0a50*/  LDL.LU R5, [R1+0x19c] ;  /* 0x00019c0001057983 */ /* 0x001ee80000300800 */
[----:B------:R0:W-:Y:S04]  /*a0a60*/  @P6 STG.E.U16 [R52.64], R10 ;  /* 0x0000000a34006986 */ /* 0x0001e8000c101504 */
[----:B0-----:R-:W3:Y:S01]  /*a0a70*/  LDL.LU R10, [R1+0x2fe4] ;  /* 0x002fe400010a7983 */ /* 0x001ee20000300800 */
[----:B------:R-:W-:Y:S01]  /*a0a80*/  ISETP.LT.AND P1, PT, R43, c[0x0][0x178], !P1 ;  /* 0x00005e002b007a0c */ /* 0x000fe20004f21270 */
[C---:B------:R-:W-:Y:S01]  /*a0a90*/  IMAD.WIDE R52, R0.reuse, 0x2, R44 ;  /* 0x0000000200347825 */ /* 0x040fe200078e022c */
[----:B------:R-:W-:-:S02]  /*a0aa0*/  IADD3 R3, R0, c[0x0][0x198], RZ ;  /* 0x0000660000037a10 */ /* 0x000fc40007ffe0ff */
[----:B--2---:R-:W-:Y:S02]  /*a0ab0*/  ISETP.GE.AND P2, PT, R61, c[0x0][0x17c], PT ;  /* 0x00005f003d007a0c */ /* 0x004fe40003f46270 */
[----:B------:R-:W2:Y:S01]  /*a0ac0*/  LDL.LU R61, [R1+0x14c] ;  /* 0x00014c00013d7983 */ /* 0x000ea20000300800 */
[----:B----4-:R-:W-:-:S06]  /*a0ad0*/  PRMT R0, R7, 0x7632, R0 ;  /* 0x0000763207007816 */ /* 0x010fcc0000000000 */
[----:B------:R0:W-:Y:S04]  /*a0ae0*/  @P1 STG.E.U16 [R52.64], R7 ;  /* 0x0000000734001986 */ /* 0x0001e8000c101504 */
[----:B0-----:R-:W4:Y:S01]  /*a0af0*/  LDL.LU R7, [R1+0x10c] ;  /* 0x00010c0001077983 */ /* 0x001f220000300800 */
[----:B------:R-:W-:Y:S02]  /*a0b00*/  ISETP.LT.AND P4, PT, R9, c[0x0][0x178], !P3 ;  /* 0x00005e0009007a0c */ /* 0x000fe40005f81270 */
[----:B------:R-:W-:Y:S02]  /*a0b10*/  ISETP.LT.AND P5, PT, R6, c[0x0][0x178], !P3 ;  /* 0x00005e0006007a0c */ /* 0x000fe40005fa1270 */
[----:B------:R-:W-:Y:S01]  /*a0b20*/  ISETP.LT.AND P6, PT, R27, c[0x0][0x178], !P3 ;  /* 0x00005e001b007a0c */ /* 0x000fe20005fc1270 */
[----:B------:R-:W-:Y:S01]  /*a0b30*/  IMAD.WIDE R54, R3, 0x2, R50 ;  /* 0x0000000203367825 */ /* 0x000fe200078e0232 */
[----:B------:R-:W-:-:S03]  /*a0b40*/  ISETP.LT.AND P3, PT, R43, c[0x0][0x178], !P3 ;  /* 0x00005e002b007a0c */ /* 0x000fc60005f61270 */
[----:B------:R-:W-:-:S04]  /*a0b50*/  IMAD.WIDE R56, R3, 0x2, R48 ;  /* 0x0000000203387825 */ /* 0x000fc800078e0230 */
[----:B------:R0:W-:Y:S01]  /*a0b60*/  @P4 STG.E.U16 [R54.64], R60 ;  /* 0x0000003c36004986 */ /* 0x0001e2000c101504 */
[----:B------:R-:W-:Y:S01]  /*a0b70*/  ISETP.LT.AND P4, PT, R9, c[0x0][0x178], !P0 ;  /* 0x00005e0009007a0c */ /* 0x000fe20004781270 */
[C---:B------:R-:W-:Y:S02]  /*a0b80*/  IMAD.WIDE R52, R3.reuse, 0x2, R44 ;  /* 0x0000000203347825 */ /* 0x040fe400078e022c */
[----:B------:R1:W-:Y:S01]  /*a0b90*/  @P5 STG.E.U16 [R56.64], R58 ;  /* 0x0000003a38005986 */ /* 0x0003e2000c101504 */
[----:B------:R-:W-:Y:S01]  /*a0ba0*/  ISETP.LT.AND P5, PT, R6, c[0x0][0x178], !P0 ;  /* 0x00005e0006007a0c */ /* 0x000fe200047a1270 */
[C---:B0-----:R-:W-:Y:S01]  /*a0bb0*/  IMAD.WIDE R54, R3.reuse, 0x2, R46 ;  /* 0x0000000203367825 */ /* 0x041fe200078e022e */
[----:B------:R-:W-:Y:S01]  /*a0bc0*/  IADD3 R3, R3, c[0x0][0x198], RZ ;  /* 0x0000660003037a10 */ /* 0x000fe20007ffe0ff */
[----:B-1----:R-:W4:Y:S04]  /*a0bd0*/  LDL.LU R57, [R1+0x2fe0] ;  /* 0x002fe00001397983 */ /* 0x002f280000300800 */
[----:B------:R-:W-:Y:S01]  /*a0be0*/  @P6 STG.E.U16 [R54.64], R59 ;  /* 0x0000003b36006986 */ /* 0x000fe2000c101504 */
[----:B------:R-:W-:-:S03]  /*a0bf0*/  ISETP.LT.AND P6, PT, R27, c[0x0][0x178], !P0 ;  /* 0x00005e001b007a0c */ /* 0x000fc600047c1270 */
[----:B------:R0:W-:Y:S02]  /*a0c00*/  @P3 STG.E.U16 [R52.64], R0 ;  /* 0x0000000034003986 */ /* 0x0001e4000c101504 */
[----:B0-----:R-:W-:-:S04]  /*a0c10*/  IMAD.WIDE R52, R3, 0x2, R50 ;  /* 0x0000000203347825 */ /* 0x001fc800078e0232 */
[----:B------:R-:W-:Y:S01]  /*a0c20*/  IMAD.WIDE R54, R3, 0x2, R48 ;  /* 0x0000000203367825 */ /* 0x000fe200078e0230 */
[----:B---3--:R0:W-:Y:S01]  /*a0c30*/  @P4 STG.E.U16 [R52.64], R11 ;  /* 0x0000000b34004986 */ /* 0x0081e2000c101504 */
[----:B------:R-:W-:Y:S02]  /*a0c40*/  PRMT R0, R11, 0x7632, R0 ;  /* 0x000076320b007816 */ /* 0x000fe40000000000 */
[----:B------:R-:W-:Y:S01]  /*a0c50*/  PRMT R56, R5, 0x7632, R56 ;  /* 0x0000763205387816 */ /* 0x000fe20000000038 */
[----:B------:R1:W-:Y:S01]  /*a0c60*/  @P5 STG.E.U16 [R54.64], R5 ;  /* 0x0000000536005986 */ /* 0x0003e2000c101504 */
[----:B0-----:R-:W-:Y:S01]  /*a0c70*/  IMAD.WIDE R52, R3, 0x2, R46 ;  /* 0x0000000203347825 */ /* 0x001fe200078e022e */
[----:B------:R-:W-:Y:S02]  /*a0c80*/  ISETP.GE.AND P3, PT, R10, c[0x0][0x17c], PT ;  /* 0x00005f000a007a0c */ /* 0x000fe40003f66270 */
[----:B------:R-:W3:Y:S04]  /*a0c90*/  LDL.LU R10, [R1+0x34c] ;  /* 0x00034c00010a7983 */ /* 0x000ee80000300800 */
[----:B------:R-:W3:Y:S04]  /*a0ca0*/  LDL.LU R11, [R1+0x1ac] ;  /* 0x0001ac00010b7983 */ /* 0x000ee80000300800 */
[----:B-1----:R-:W3:Y:S01]  /*a0cb0*/  LDL.LU R5, [R1+0x15c] ;  /* 0x00015c0001057983 */ /* 0x002ee20000300800 */
[----:B------:R-:W-:Y:S01]  /*a0cc0*/  ISETP.LT.AND P0, PT, R43, c[0x0][0x178], !P0 ;  /* 0x00005e002b007a0c */ /* 0x000fe20004701270 */
[----:B------:R-:W-:Y:S01]  /*a0cd0*/  IMAD.WIDE R54, R3, 0x2, R44 ;  /* 0x0000000203367825 */ /* 0x000fe200078e022c */
[----:B--2---:R-:W-:Y:S01]  /*a0ce0*/  PRMT R59, R61, 0x7632, R59 ;  /* 0x000076323d3b7816 */ /* 0x004fe2000000003b */
[----:B------:R0:W-:Y:S04]  /*a0cf0*/  @P6 STG.E.U16 [R52.64], R61 ;  /* 0x0000003d34006986 */ /* 0x0001e8000c101504 */
[----:B0-----:R-:W2:Y:S01]  /*a0d00*/  LDL.LU R61, [R1+0x2fe8] ;  /* 0x002fe800013d7983 */ /* 0x001ea20000300800 */
[----:B----4-:R-:W-:-:S05]  /*a0d10*/  PRMT R58, R7, 0x7632, R58 ;  /* 0x00007632073a7816 */ /* 0x010fca000000003a */
[----:B------:R0:W-:Y:S04]  /*a0d20*/  @P0 STG.E.U16 [R54.64], R7 ;  /* 0x0000000736000986 */ /* 0x0001e8000c101504 */
[----:B0-----:R-:W4:Y:S01]  /*a0d30*/  LDL.LU R7, [R1+0x2fec] ;  /* 0x002fec0001077983 */ /* 0x001f220000300800 */
[----:B------:R-:W-:Y:S02]  /*a0d40*/  ISETP.LT.AND P4, PT, R9, c[0x0][0x178], !P2 ;  /* 0x00005e0009007a0c */ /* 0x000fe40005781270 */
[----:B------:R-:W-:Y:S02]  /*a0d50*/  ISETP.LT.AND P5, PT, R6, c[0x0][0x178], !P2 ;  /* 0x00005e0006007a0c */ /* 0x000fe400057a1270 */
[----:B------:R-:W-:Y:S02]  /*a0d60*/  IADD3 R3, R3, c[0x0][0x198], RZ ;  /* 0x0000660003037a10 */ /* 0x000fe40007ffe0ff */
[----:B------:R-:W-:-:S02]  /*a0d70*/  ISETP.LT.AND P0, PT, R27, c[0x0][0x178], !P2 ;  /* 0x00005e001b007a0c */ /* 0x000fc40005701270 */
[----:B------:R-:W-:Y:S01]  /*a0d80*/  ISETP.LT.AND P2, PT, R43, c[0x0][0x178], !P2 ;  /* 0x00005e002b007a0c */ /* 0x000fe20005741270 */
[----:B------:R-:W-:-:S04]  /*a0d90*/  IMAD.WIDE R52, R3, 0x2, R50 ;  /* 0x0000000203347825 */ /* 0x000fc800078e0232 */
[----:B------:R-:W-:Y:S01]  /*a0da0*/  IMAD.WIDE R54, R3, 0x2, R48 ;  /* 0x0000000203367825 */ /* 0x000fe200078e0230 */
[----:B------:R-:W-:Y:S01]  /*a0db0*/  ISETP.GE.AND P1, PT, R57, c[0x0][0x17c], PT ;  /* 0x00005f0039007a0c */ /* 0x000fe20003f26270 */
[----:B------:R0:W-:Y:S03]  /*a0dc0*/  @P4 STG.E.U16 [R52.64], R0 ;  /* 0x0000000034004986 */ /* 0x0001e6000c101504 */
[----:B------:R-:W-:Y:S01]  /*a0dd0*/  ISETP.LT.AND P6, PT, R9, c[0x0][0x178], !P1 ;  /* 0x00005e0009007a0c */ /* 0x000fe20004fc1270 */
[----:B------:R1:W-:Y:S01]  /*a0de0*/  @P5 STG.E.U16 [R54.64], R56 ;  /* 0x0000003836005986 */ /* 0x0003e2000c101504 */
[----:B------:R-:W-:Y:S02]  /*a0df0*/  ISETP.LT.AND P4, PT, R6, c[0x0][0x178], !P1 ;  /* 0x00005e0006007a0c */ /* 0x000fe40004f81270 */
[----:B------:R-:W-:Y:S01]  /*a0e00*/  ISETP.LT.AND P5, PT, R27, c[0x0][0x178], !P1 ;  /* 0x00005e001b007a0c */ /* 0x000fe20004fa1270 */
[C---:B0-----:R-:W-:Y:S01]  /*a0e10*/  IMAD.WIDE R52, R3.reuse, 0x2, R46 ;  /* 0x0000000203347825 */ /* 0x041fe200078e022e */
[----:B------:R-:W-:-:S03]  /*a0e20*/  IADD3 R0, R3, c[0x0][0x198], RZ ;  /* 0x0000660003007a10 */ /* 0x000fc60007ffe0ff */
[----:B-1----:R-:W-:Y:S01]  /*a0e30*/  IMAD.WIDE R54, R3, 0x2, R44 ;  /* 0x0000000203367825 */ /* 0x002fe200078e022c */
[----:B------:R0:W-:Y:S03]  /*a0e40*/  @P0 STG.E.U16 [R52.64], R59 ;  /* 0x0000003b34000986 */ /* 0x0001e6000c101504 */
[C---:B------:R-:W-:Y:S01]  /*a0e50*/  IMAD.WIDE R56, R0.reuse, 0x2, R50 ;  /* 0x0000000200387825 */ /* 0x040fe200078e0232 */
[----:B------:R1:W-:Y:S01]  /*a0e60*/  @P2 STG.E.U16 [R54.64], R58 ;  /* 0x0000003a36002986 */ /* 0x0003e2000c101504 */
[C---:B------:R-:W-:Y:S02]  /*a0e70*/  IADD3 R3, R0.reuse, c[0x0][0x198], RZ ;  /* 0x0000660000037a10 */ /* 0x040fe40007ffe0ff */
[----:B0-----:R-:W-:-:S04]  /*a0e80*/  IMAD.WIDE R52, R0, 0x2, R46 ;  /* 0x0000000200347825 */ /* 0x001fc800078e022e */
[C---:B-1----:R-:W-:Y:S01]  /*a0e90*/  IMAD.WIDE R54, R0.reuse, 0x2, R48 ;  /* 0x0000000200367825 */ /* 0x042fe200078e0230 */
[----:B---3--:R-:W-:Y:S04]  /*a0ea0*/  @P6 STG.E.U16 [R56.64], R10 ;  /* 0x0000000a38006986 */ /* 0x008fe8000c101504 */
[----:B------:R-:W-:Y:S04]  /*a0eb0*/  @P4 STG.E.U16 [R54.64], R11 ;  /* 0x0000000b36004986 */ /* 0x000fe8000c101504 */
[----:B------:R0:W-:Y:S02]  /*a0ec0*/  @P5 STG.E.U16 [R52.64], R5 ;  /* 0x0000000534005986 */ /* 0x0001e4000c101504 */
[----:B0-----:R-:W-:Y:S01]  /*a0ed0*/  IMAD.WIDE R52, R0, 0x2, R44 ;  /* 0x0000000200347825 */ /* 0x001fe200078e022c */
[----:B--2---:R-:W-:-:S02]  /*a0ee0*/  ISETP.GE.AND P0, PT, R61, c[0x0][0x17c], PT ;  /* 0x00005f003d007a0c */ /* 0x004fc40003f06270 */
[----:B------:R-:W2:Y:S04]  /*a0ef0*/  LDL.LU R61, [R1+0x1bc] ;  /* 0x0001bc00013d7983 */ /* 0x000ea80000300800 */
[----:B------:R-:W3:Y:S01]  /*a0f00*/  LDL.LU R0, [R1+0x1c] ;  /* 0x00001c0001007983 */ /* 0x000ee20000300800 */
[----:B----4-:R-:W-:-:S03]  /*a0f10*/  ISETP.GE.AND P6, PT, R7, c[0x0][0x17c], PT ;  /* 0x00005f0007007a0c */ /* 0x010fc60003fc6270 */
[----:B------:R-:W4:Y:S01]  /*a0f20*/  LDL.LU R7, [R1+0x2ff4] ;  /* 0x002ff40001077983 */ /* 0x000f220000300800 */
[----:B------:R-:W-:Y:S02]  /*a0f30*/  ISETP.LT.AND P1, PT, R43, c[0x0][0x178], !P1 ;  /* 0x00005e002b007a0c */ /* 0x000fe40004f21270 */
[----:B------:R-:W-:Y:S02]  /*a0f40*/  ISETP.LT.AND P2, PT, R9, c[0x0][0x178], !P3 ;  /* 0x00005e0009007a0c */ /* 0x000fe40005f41270 */
[----:B------:R-:W-:Y:S01]  /*a0f50*/  ISETP.LT.AND P4, PT, R6, c[0x0][0x178], !P3 ;  /* 0x00005e0006007a0c */ /* 0x000fe20005f81270 */
[----:B------:R-:W-:Y:S01]  /*a0f60*/  IMAD.WIDE R54, R3, 0x2, R50 ;  /* 0x0000000203367825 */ /* 0x000fe200078e0232 */
[----:B------:R-:W-:Y:S02]  /*a0f70*/  PRMT R58, R10, 0x7632, R58 ;  /* 0x000076320a3a7816 */ /* 0x000fe4000000003a */
[----:B------:R-:W-:Y:S02]  /*a0f80*/  PRMT R57, R11, 0x7632, R57 ;  /* 0x000076320b397816 */ /* 0x000fe40000000039 */
[----:B------:R-:W-:-:S02]  /*a0f90*/  PRMT R56, R5, 0x7632, R56 ;  /* 0x0000763205387816 */ /* 0x000fc40000000038 */
[----:B------:R-:W2:Y:S04]  /*a0fa0*/  LDL.LU R5, [R1+0x2ff0] ;  /* 0x002ff00001057983 */ /* 0x000ea80000300800 */
[----:B------:R-:W2:Y:S04]  /*a0fb0*/  LDL.LU R10, [R1+0x16c] ;  /* 0x00016c00010a7983 */ /* 0x000ea80000300800 */
[----:B------:R-:W2:Y:S01]  /*a0fc0*/  LDL.LU R11, [R1+0xc] ;  /* 0x00000c00010b7983 */ /* 0x000ea20000300800 */
[----:B------:R-:W-:-:S03]  /*a0fd0*/  ISETP.LT.AND P5, PT, R27, c[0x0][0x178], !P3 ;  /* 0x00005e001b007a0c */ /* 0x000fc60005fa1270 */
[----:B---3--:R-:W-:Y:S04]  /*a0fe0*/  @P1 STG.E.U16 [R52.64], R0 ;  /* 0x0000000034001986 */ /* 0x008fe8000c101504 */
[----:B------:R0:W-:Y:S02]  /*a0ff0*/  @P2 STG.E.U16 [R54.64], R58 ;  /* 0x0000003a36002986 */ /* 0x0001e4000c101504 */
[----:B0-----:R-:W-:-:S05]  /*a1000*/  IMAD.WIDE R54, R3, 0x2, R48 ;  /* 0x0000000203367825 */ /* 0x001fca00078e0230 */
[----:B------:R0:W-:Y:S04]  /*a1010*/  @P4 STG.E.U16 [R54.64], R57 ;  /* 0x0000003936004986 */ /* 0x0001e8000c101504 */
[----:B0-----:R-:W3:Y:S01]  /*a1020*/  LDL.LU R55, [R1+0x35c] ;  /* 0x00035c0001377983 */ /* 0x001ee20000300800 */
[----:B------:R-:W-:-:S05]  /*a1030*/  IMAD.WIDE R52, R3, 0x2, R46 ;  /* 0x0000000203347825 */ /* 0x000fca00078e022e */
[----:B------:R0:W-:Y:S01]  /*a1040*/  @P5 STG.E.U16 [R52.64], R56 ;  /* 0x0000003834005986 */ /* 0x0001e2000c101504 */
[----:B----4-:R-:W-:-:S03]  /*a1050*/  ISETP.GE.AND P5, PT, R7, c[0x0][0x17c], PT ;  /* 0x00005f0007007a0c */ /* 0x010fc60003fa6270 */
[----:B------:R-:W4:Y:S01]  /*a1060*/  LDL.LU R7, [R1+0x2ff8] ;  /* 0x002ff80001077983 */ /* 0x000f220000300800 */
[----:B------:R-:W-:Y:S02]  /*a1070*/  ISETP.LT.AND P3, PT, R43, c[0x0][0x178], !P3 ;  /* 0x00005e002b007a0c */ /* 0x000fe40005f61270 */
[----:B------:R-:W-:Y:S02]  /*a1080*/  ISETP.LT.AND P1, PT, R9, c[0x0][0x178], !P0 ;  /* 0x00005e0009007a0c */ /* 0x000fe40004721270 */
[----:B------:R-:W-:Y:S02]  /*a1090*/  ISETP.LT.AND P2, PT, R6, c[0x0][0x178], !P0 ;  /* 0x00005e0006007a0c */ /* 0x000fe40004741270 */
[----:B------:R-:W-:Y:S02]  /*a10a0*/  PRMT R58, R0, 0x7632, R58 ;  /* 0x00007632003a7816 */ /* 0x000fe4000000003a */
[----:B------:R-:W-:Y:S02]  /*a10b0*/  IADD3 R0, R3, c[0x0][0x198], RZ ;  /* 0x0000660003007a10 */ /* 0x000fe40007ffe0ff */
[----:B------:R-:W-:Y:S01]  /*a10c0*/  ISETP.LT.AND P4, PT, R27, c[0x0][0x178], !P0 ;  /* 0x00005e001b007a0c */ /* 0x000fe20004781270 */
[----:B0-----:R-:W-:Y:S01]  /*a10d0*/  IMAD.WIDE R52, R3, 0x2, R44 ;  /* 0x0000000203347825 */ /* 0x001fe200078e022c */
[----:B------:R-:W-:-:S03]  /*a10e0*/  ISETP.LT.AND P0, PT, R43, c[0x0][0x178], !P0 ;  /* 0x00005e002b007a0c */ /* 0x000fc60004701270 */
[C---:B------:R-:W-:Y:S01]  /*a10f0*/  IMAD.WIDE R56, R0.reuse, 0x2, R48 ;  /* 0x0000000200387825 */ /* 0x040fe200078e0230 */
[----:B------:R0:W-:Y:S03]  /*a1100*/  @P3 STG.E.U16 [R52.64], R58 ;  /* 0x0000003a34003986 */ /* 0x0001e6000c101504 */
[----:B0-----:R-:W-:Y:S01]  /*a1110*/  IMAD.WIDE R52, R0, 0x2, R46 ;  /* 0x0000000200347825 */ /* 0x001fe200078e022e */
[----:B--2---:R-:W-:Y:S02]  /*a1120*/  PRMT R58, R61, 0x7632, R58 ;  /* 0x000076323d3a7816 */ /* 0x004fe4000000003a */
[----:B------:R-:W-:Y:S02]  /*a1130*/  PRMT R60, R10, 0x7632, R60 ;  /* 0x000076320a3c7816 */ /* 0x000fe4000000003c */
[----:B------:R-:W-:Y:S02]  /*a1140*/  ISETP.GE.AND P3, PT, R5, c[0x0][0x17c], PT ;  /* 0x00005f0005007a0c */ /* 0x000fe40003f66270 */
[----:B------:R-:W2:Y:S01]  /*a1150*/  LDL.LU R5, [R1+0xc0] ;  /* 0x0000c00001057983 */ /* 0x000ea20000300800 */
[----:B---3--:R-:W-:-:S02]  /*a1160*/  IMAD.MOV.U32 R3, RZ, RZ, R55 ;  /* 0x000000ffff037224 */ /* 0x008fc400078e0037 */
[----:B------:R-:W-:-:S05]  /*a1170*/  IMAD.WIDE R54, R0, 0x2, R50 ;  /* 0x0000000200367825 */ /* 0x000fca00078e0232 */
[----:B------:R0:W-:Y:S01]  /*a1180*/  @P1 STG.E.U16 [R54.64], R3 ;  /* 0x0000000336001986 */ /* 0x0001e2000c101504 */
[----:B------:R-:W-:-:S03]  /*a1190*/  ISETP.LT.AND P1, PT, R6, c[0x0][0x178], !P6 ;  /* 0x00005e0006007a0c */ /* 0x000fc60007721270 */
[----:B------:R-:W-:Y:S01]  /*a11a0*/  @P2 STG.E.U16 [R56.64], R61 ;  /* 0x0000003d38002986 */ /* 0x000fe2000c101504 */
[----:B------:R-:W-:-:S03]  /*a11b0*/  ISETP.LT.AND P2, PT, R9, c[0x0][0x178], !P6 ;  /* 0x00005e0009007a0c */ /* 0x000fc60007741270 */
[----:B------:R1:W-:Y:S01]  /*a11c0*/  @P4 STG.E.U16 [R52.64], R10 ;  /* 0x0000000a34004986 */ /* 0x0003e2000c101504 */
[----:B------:R-:W-:Y:S01]  /*a11d0*/  ISETP.LT.AND P4, PT, R27, c[0x0][0x178], !P6 ;  /* 0x00005e001b007a0c */ /* 0x000fe20007781270 */
[----:B0-----:R-:W-:Y:S01]  /*a11e0*/  IMAD.MOV.U32 R55, RZ, RZ, R3 ;  /* 0x000000ffff377224 */ /* 0x001fe200078e0003 */
[----:B------:R-:W-:-:S04]  /*a11f0*/  IADD3 R3, R0, c[0x0][0x198], RZ ;  /* 0x0000660000037a10 */ /* 0x000fc80007ffe0ff */
[----:B------:R-:W-:Y:S01]  /*a1200*/  PRMT R59, R55, 0x7632, R59 ;  /* 0x00007632373b7816 */ /* 0x000fe2000000003b */
[----:B-1----:R-:W-:-:S04]  /*a1210*/  IMAD.WIDE R52, R0, 0x2, R44 ;  /* 0x0000000200347825 */ /* 0x002fc800078e022c */
[C---:B------:R-:W-:Y:S01]  /*a1220*/  IMAD.WIDE R54, R3.reuse, 0x2, R50 ;  /* 0x0000000203367825 */ /* 0x040fe200078e0232 */
[----:B------:R0:W-:Y:S03]  /*a1230*/  @P0 STG.E.U16 [R52.64], R11 ;  /* 0x0000000b34000986 */ /* 0x0001e6000c101504 */
[----:B------:R-:W-:Y:S01]  /*a1240*/  IMAD.WIDE R56, R3, 0x2, R48 ;  /* 0x0000000203387825 */ /* 0x000fe200078e0230 */
[----:B------:R1:W-:Y:S01]  /*a1250*/  @P2 STG.E.U16 [R54.64], R59 ;  /* 0x0000003b36002986 */ /* 0x0003e2000c101504 */
[----:B----4-:R-:W-:-:S03]  /*a1260*/  ISETP.GE.AND P2, PT, R7, c[0x0][0x17c], PT ;  /* 0x00005f0007007a0c */ /* 0x010fc60003f46270 */
[----:B------:R-:W-:Y:S01]  /*a1270*/  @P1 STG.E.U16 [R56.64], R58 ;  /* 0x0000003a38001986 */ /* 0x000fe2000c101504 */
[----:B0-----:R-:W-:-:S03]  /*a1280*/  IMAD.WIDE R52, R3, 0x2, R46 ;  /* 0x0000000203347825 */ /* 0x001fc600078e022e */
[----:B-1----:R-:W3:Y:S04]  /*a1290*/  LDL.LU R59, [R1+0x50] ;  /* 0x00005000013b7983 */ /* 0x002ee80000300800 */
[----:B------:R-:W4:Y:S04]  /*a12a0*/  LDL.LU R7, [R1+0x2ffc] ;  /* 0x002ffc0001077983 */ /* 0x000f280000300800 */
[----:B------:R0:W-:Y:S04]  /*a12b0*/  @P4 STG.E.U16 [R52.64], R60 ;  /* 0x0000003c34004986 */ /* 0x0001e8000c101504 */
[----:B0-----:R-:W3:Y:S01]  /*a12c0*/  LDL.LU R60, [R1+0x90] ;  /* 0x00009000013c7983 */ /* 0x001ee20000300800 */
[----:B------:R-:W-:-:S02]  /*a12d0*/  ISETP.LT.AND P6, PT, R43, c[0x0][0x178], !P6 ;  /* 0x00005e002b007a0c */ /* 0x000fc400077c1270 */
[----:B------:R-:W-:Y:S02]  /*a12e0*/  ISETP.LT.AND P0, PT, R9, c[0x0][0x178], !P5 ;  /* 0x00005e0009007a0c */ /* 0x000fe40006f01270 */
[C---:B------:R-:W-:Y:S02]  /*a12f0*/  IADD3 R0, R3.reuse, c[0x0][0x198], RZ ;  /* 0x0000660003007a10 */ /* 0x040fe40007ffe0ff */
[----:B------:R-:W-:Y:S01]  /*a1300*/  ISETP.LT.AND P1, PT, R6, c[0x0][0x178], !P5 ;  /* 0x00005e0006007a0c */ /* 0x000fe20006f21270 */
[----:B------:R-:W-:Y:S01]  /*a1310*/  IMAD.WIDE R54, R3, 0x2, R44 ;  /* 0x0000000203367825 */ /* 0x000fe200078e022c */
[----:B------:R-:W-:-:S03]  /*a1320*/  PRMT R58, R11, 0x7632, R58 ;  /* 0x000076320b3a7816 */ /* 0x000fc6000000003a */
[C---:B------:R-:W-:Y:S02]  /*a1330*/  IMAD.WIDE R52, R0.reuse, 0x2, R50 ;  /* 0x0000000200347825 */ /* 0x040fe400078e0232 */
[----:B------:R0:W-:Y:S02]  /*a1340*/  @P6 STG.E.U16 [R54.64], R58 ;  /* 0x0000003a36006986 */ /* 0x0001e4000c101504 */
[----:B------:R-:W-:Y:S02]  /*a1350*/  IMAD.WIDE R56, R0, 0x2, R48 ;  /* 0x0000000200387825 */ /* 0x000fe400078e0230 */
[----:B--2---:R1:W-:Y:S01]  /*a1360*/  @P0 STG.E.U16 [R52.64], R5 ;  /* 0x0000000534000986 */ /* 0x0043e2000c101504 */
[----:B0-----:R-:W-:-:S03]  /*a1370*/  PRMT R58, R5, 0x7632, R58 ;  /* 0x00007632053a7816 */ /* 0x001fc6000000003a */
[----:B-1----:R-:W2:Y:S04]  /*a1380*/  LDL.LU R5, [R1+0x3000] ;  /* 0x0030000001057983 */ /* 0x002ea80000300800 */
[----:B------:R-:W2:Y:S04]  /*a1390*/  LDL.LU R10, [R1+0xd0] ;  /* 0x0000d000010a7983 */ /* 0x000ea80000300800 */
[----:B------:R-:W2:Y:S04]  /*a13a0*/  LDL.LU R11, [R1+0x80] ;  /* 0x00008000010b7983 */ /* 0x000ea80000300800 */
[----:B---3--:R0:W-:Y:S01]  /*a13b0*/  @P1 STG.E.U16 [R56.64], R60 ;  /* 0x0000003c38001986 */ /* 0x0081e2000c101504 */
[----:B----4-:R-:W-:-:S03]  /*a13c0*/  ISETP.GE.AND P1, PT, R7, c[0x0][0x17c], PT ;  /* 0x00005f0007007a0c */ /* 0x010fc60003f26270 */
[----:B------:R-:W3:Y:S04]  /*a13d0*/  LDL.LU R7, [R1+0x3004] ;  /* 0x0030040001077983 */ /* 0x000ee80000300800 */
[----:B------:R-:W4:Y:S01]  /*a13e0*/  LDL.LU R61, [R1+0x40] ;  /* 0x00004000013d7983 */ /* 0x000f220000300800 */
[----:B------:R-:W-:Y:S02]  /*a13f0*/  ISETP.LT.AND P4, PT, R27, c[0x0][0x178], !P5 ;  /* 0x00005e001b007a0c */ /* 0x000fe40006f81270 */
[----:B------:R-:W-:Y:S01]  /*a1400*/  ISETP.LT.AND P5, PT, R43, c[0x0][0x178], !P5 ;  /* 0x00005e002b007a0c */ /* 0x000fe20006fa1270 */
[----:B------:R-:W-:Y:S01]  /*a1410*/  IMAD.WIDE R52, R0, 0x2, R46 ;  /* 0x0000000200347825 */ /* 0x000fe200078e022e */
[----:B------:R-:W-:Y:S02]  /*a1420*/  ISETP.LT.AND P6, PT, R9, c[0x0][0x178], !P3 ;  /* 0x00005e0009007a0c */ /* 0x000fe40005fc1270 */
[----:B------:R-:W-:Y:S01]  /*a1430*/  ISETP.LT.AND P0, PT, R6, c[0x0][0x178], !P3 ;  /* 0x00005e0006007a0c */ /* 0x000fe20005f01270 */
[C---:B------:R-:W-:Y:S01]  /*a1440*/  IMAD.WIDE R54, R0.reuse, 0x2, R44 ;  /* 0x0000000200367825 */ /* 0x040fe200078e022c */
[----:B------:R-:W-:-:S05]  /*a1450*/  IADD3 R3, R0, c[0x0][0x198], RZ ;  /* 0x0000660000037a10 */ /* 0x000fca0007ffe0ff */
[----:B------:R1:W-:Y:S01]  /*a1460*/  @P4 STG.E.U16 [R52.64], R59 ;  /* 0x0000003b34004986 */ /* 0x0003e2000c101504 */
[----:B------:R-:W-:Y:S01]  /*a1470*/  ISETP.LT.AND P4, PT, R27, c[0x0][0x178], !P3 ;  /* 0x00005e001b007a0c */ /* 0x000fe20005f81270 */
[----:B0-----:R-:W-:Y:S01]  /*a1480*/  IMAD.WIDE R56, R3, 0x2, R50 ;  /* 0x0000000203387825 */ /* 0x001fe200078e0232 */
[----:B------:R-:W-:Y:S01]  /*a1490*/  PRMT R0, R60, 0x7632, R0 ;  /* 0x000076323c007816 */ /* 0x000fe20000000000 */
[----:B------:R0:W-:Y:S01]  /*a14a0*/  @P5 STG.E.U16 [R54.64], R4 ;  /* 0x0000000436005986 */ /* 0x0001e2000c101504 */
[----:B------:R-:W-:Y:S02]  /*a14b0*/  ISETP.LT.AND P3, PT, R43, c[0x0][0x178], !P3 ;  /* 0x00005e002b007a0c */ /* 0x000fe40005f61270 */
[----:B------:R-:W-:Y:S01]  /*a14c0*/  ISETP.LT.AND P5, PT, R9, c[0x0][0x178], !P2 ;  /* 0x00005e0009007a0c */ /* 0x000fe200057a1270 */
[----:B------:R-:W-:Y:S01]  /*a14d0*/  @P6 STG.E.U16 [R56.64], R58 ;  /* 0x0000003a38006986 */ /* 0x000fe2000c101504 */
[----:B-1----:R-:W-:-:S04]  /*a14e0*/  IMAD.WIDE R52, R3, 0x2, R46 ;  /* 0x0000000203347825 */ /* 0x002fc800078e022e */
[----:B0-----:R-:W-:Y:S01]  /*a14f0*/  IMAD.WIDE R54, R3, 0x2, R48 ;  /* 0x0000000203367825 */ /* 0x001fe200078e0230 */
[----:B------:R-:W-:Y:S02]  /*a1500*/  PRMT R4, R59, 0x7632, R4 ;  /* 0x000076323b047816 */ /* 0x000fe40000000004 */
[----:B------:R-:W-:Y:S02]  /*a1510*/  ISETP.LT.AND P6, PT, R6, c[0x0][0x178], !P2 ;  /* 0x00005e0006007a0c */ /* 0x000fe400057c1270 */
[----:B------:R0:W-:Y:S04]  /*a1520*/  @P0 STG.E.U16 [R54.64], R0 ;  /* 0x0000000036000986 */ /* 0x0001e8000c101504 */
[----:B------:R1:W-:Y:S01]  /*a1530*/  @P4 STG.E.U16 [R52.64], R4 ;  /* 0x0000000434004986 */ /* 0x0003e2000c101504 */
[----:B------:R-:W-:-:S02]  /*a1540*/  ISETP.LT.AND P4, PT, R27, c[0x0][0x178], !P2 ;  /* 0x00005e001b007a0c */ /* 0x000fc40005781270 */
[----:B------:R-:W-:Y:S02]  /*a1550*/  ISETP.LT.AND P2, PT, R43, c[0x0][0x178], !P2 ;  /* 0x00005e002b007a0c */ /* 0x000fe40005741270 */
[C---:B0-----:R-:W-:Y:S02]  /*a1560*/  IADD3 R0, R3.reuse, c[0x0][0x198], RZ ;  /* 0x0000660003007a10 */ /* 0x041fe40007ffe0ff */
[----:B-1----:R-:W-:Y:S01]  /*a1570*/  PRMT R4, R4, 0x7632, R4 ;  /* 0x0000763204047816 */ /* 0x002fe20000000004 */
[----:B------:R-:W-:-:S04]  /*a1580*/  IMAD.WIDE R52, R3, 0x2, R44 ;  /* 0x0000000203347825 */ /* 0x000fc800078e022c */
[C---:B------:R-:W-:Y:S01]  /*a1590*/  IMAD.WIDE R54, R0.reuse, 0x2, R50 ;  /* 0x0000000200367825 */ /* 0x040fe200078e0232 */
[----:B------:R0:W-:Y:S03]  /*a15a0*/  @P3 STG.E.U16 [R52.64], R4 ;  /* 0x0000000434003986 */ /* 0x0001e6000c101504 */
[----:B------:R-:W-:Y:S01]  /*a15b0*/  IMAD.WIDE R56, R0, 0x2, R48 ;  /* 0x0000000200387825 */ /* 0x000fe200078e0230 */
[----:B--2---:R1:W-:Y:S01]  /*a15c0*/  @P5 STG.E.U16 [R54.64], R10 ;  /* 0x0000000a36005986 */ /* 0x0043e2000c101504 */
[----:B------:R-:W-:-:S03]  /*a15d0*/  ISETP.GE.AND P0, PT, R5, c[0x0][0x17c], PT ;  /* 0x00005f0005007a0c */ /* 0x000fc60003f06270 */
[----:B------:R-:W-:Y:S01]  /*a15e0*/  @P6 STG.E.U16 [R56.64], R11 ;  /* 0x0000000b38006986 */ /* 0x000fe2000c101504 */
[----:B0-----:R-:W-:-:S03]  /*a15f0*/  IMAD.WIDE R52, R0, 0x2, R46 ;  /* 0x0000000200347825 */ /* 0x001fc600078e022e */
[----:B------:R-:W2:Y:S01]  /*a1600*/  LDL.LU R5, [R1+0xb0] ;  /* 0x0000b00001057983 */ /* 0x000ea20000300800 */
[----:B-1----:R-:W-:-:S03]  /*a1610*/  IMAD.WIDE R54, R0, 0x2, R44 ;  /* 0x0000000200367825 */ /* 0x002fc600078e022c */
[----:B----4-:R-:W-:Y:S04]  /*a1620*/  @P4 STG.E.U16 [R52.64], R61 ;  /* 0x0000003d34004986 */ /* 0x010fe8000c101504 */
[----:B------:R0:W-:Y:S04]  /*a1630*/  @P2 STG.E.U16 [R54.64], R8 ;  /* 0x0000000836002986 */ /* 0x0001e8000c101504 */
[----:B0-----:R-:W4:Y:S01]  /*a1640*/  LDL.LU R55, [R1+0xe0] ;  /* 0x0000e00001377983 */ /* 0x001f220000300800 */
[----:B------:R-:W-:Y:S02]  /*a1650*/  ISETP.LT.AND P5, PT, R9, c[0x0][0x178], !P1 ;  /* 0x00005e0009007a0c */ /* 0x000fe40004fa1270 */
[----:B------:R-:W-:-:S02]  /*a1660*/  ISETP.LT.AND P3, PT, R6, c[0x0][0x178], !P1 ;  /* 0x00005e0006007a0c */ /* 0x000fc40004f61270 */
[----:B------:R-:W-:Y:S02]  /*a1670*/  IADD3 R4, R0, c[0x0][0x198], RZ ;  /* 0x0000660000047a10 */ /* 0x000fe40007ffe0ff */
[----:B------:R-:W-:Y:S02]  /*a1680*/  PRMT R3, R10, 0x7632, R3 ;  /* 0x000076320a037816 */ /* 0x000fe40000000003 */
[----:B------:R-:W-:Y:S01]  /*a1690*/  PRMT R0, R11, 0x7632, R0 ;  /* 0x000076320b007816 */ /* 0x000fe20000000000 */
[C---:B------:R-:W-:Y:S01]  /*a16a0*/  IMAD.WIDE R56, R4.reuse, 0x2, R50 ;  /* 0x0000000204387825 */ /* 0x040fe200078e0232 */
[----:B------:R-:W-:Y:S01]  /*a16b0*/  ISETP.LT.AND P2, PT, R27, c[0x0][0x178], !P1 ;  /* 0x00005e001b007a0c */ /* 0x000fe20004f41270 */
[----:B------:R-:W2:Y:S02]  /*a16c0*/  LDL.LU R11, [R1+0x3008] ;  /* 0x00300800010b7983 */ /* 0x000ea40000300800 */
[----:B------:R-:W-:Y:S01]  /*a16d0*/  IMAD.WIDE R52, R4, 0x2, R48 ;  /* 0x0000000204347825 */ /* 0x000fe200078e0230 */
[----:B------:R-:W-:Y:S01]  /*a16e0*/  ISETP.LT.AND P1, PT, R43, c[0x0][0x178], !P1 ;  /* 0x00005e002b007a0c */ /* 0x000fe20004f21270 */
[----:B------:R0:W-:Y:S01]  /*a16f0*/  @P5 STG.E.U16 [R56.64], R3 ;  /* 0x0000000338005986 */ /* 0x0001e2000c101504 */
[----:B------:R-:W-:-:S03]  /*a1700*/  ISETP.LT.AND P4, PT, R9, c[0x0][0x178], !P0 ;  /* 0x00005e0009007a0c */ /* 0x000fc60004781270 */
[----:B------:R1:W-:Y:S01]  /*a1710*/  @P3 STG.E.U16 [R52.64], R0 ;  /* 0x0000000034003986 */ /* 0x0003e2000c101504 */
[----:B------:R-:W-:Y:S02]  /*a1720*/  ISETP.LT.AND P3, PT, R6, c[0x0][0x178], !P0 ;  /* 0x00005e0006007a0c */ /* 0x000fe40004761270 */
[----:B------:R-:W-:Y:S02]  /*a1730*/  IADD3 R54, R4, c[0x0][0x198], RZ ;  /* 0x0000660004367a10 */ /* 0x000fe40007ffe0ff */
[----:B0-----:R-:W-:Y:S01]  /*a1740*/  PRMT R3, R8, 0x7632, R3 ;  /* 0x0000763208037816 */ /* 0x001fe20000000003 */
[----:B------:R-:W-:Y:S01]  /*a1750*/  IMAD.WIDE R56, R4, 0x2, R44 ;  /* 0x0000000204387825 */ /* 0x000fe200078e022c */
[----:B-1----:R-:W-:-:S03]  /*a1760*/  PRMT R0, R61, 0x7632, R0 ;  /* 0x000076323d007816 */ /* 0x002fc60000000000 */
[----:B------:R-:W-:Y:S01]  /*a1770*/  IMAD.WIDE R52, R4, 0x2, R46 ;  /* 0x0000000204347825 */ /* 0x000fe200078e022e */
[----:B---3--:R-:W-:Y:S02]  /*a1780*/  ISETP.GE.AND P6, PT, R7, c[0x0][0x17c], PT ;  /* 0x00005f0007007a0c */ /* 0x008fe40003fc6270 */
[----:B------:R-:W3:Y:S01]  /*a1790*/  LDL.LU R7, [R1+0x300c] ;  /* 0x00300c0001077983 */ /* 0x000ee20000300800 */
[----:B------:R-:W-:-:S04]  /*a17a0*/  IMAD.WIDE R58, R54, 0x2, R50 ;  /* 0x00000002363a7825 */ /* 0x000fc800078e0232 */
[----:B------:R-:W-:Y:S01]  /*a17b0*/  IMAD.WIDE R60, R54, 0x2, R48 ;  /* 0x00000002363c7825 */ /* 0x000fe200078e0230 */
[----:B------:R-:W-:Y:S04]  /*a17c0*/  @P2 STG.E.U16 [R52.64], R0 ;  /* 0x0000000034002986 */ /* 0x000fe8000c101504 */
[----:B------:R-:W-:Y:S04]  /*a17d0*/  @P1 STG.E.U16 [R56.64], R3 ;  /* 0x0000000338001986 */ /* 0x000fe8000c101504 */
[----:B------:R-:W3:Y:S04]  /*a17e0*/  LDL.LU R10, [R1+0xa0] ;  /* 0x0000a000010a7983 */ /* 0x000ee80000300800 */
[----:B------:R-:W3:Y:S04]  /*a17f0*/  LDL.LU R6, [R1+0x70] ;  /* 0x0000700001067983 */ /* 0x000ee80000300800 */
[----:B----4-:R-:W-:Y:S04]  /*a1800*/  @P4 STG.E.U16 [R58.64], R55 ;  /* 0x000000373a004986 */ /* 0x010fe8000c101504 */
[----:B--2---:R0:W-:Y:S04]  /*a1810*/  @P3 STG.E.U16 [R60.64], R5 ;  /* 0x000000053c003986 */ /* 0x0041e8000c101504 */
[----:B0-----:R-:W2:Y:S01]  /*a1820*/  LDL.LU R60, [R1+0xf6c] ;  /* 0x000f6c00013c7983 */ /* 0x001ea20000300800 */
[----:B------:R-:W-:-:S02]  /*a1830*/  ISETP.LT.AND P4, PT, R27, c[0x0][0x178], !P0 ;  /* 0x00005e001b007a0c */ /* 0x000fc40004781270 */
[----:B------:R-:W-:Y:S02]  /*a1840*/  ISETP.LT.AND P0, PT, R43, c[0x0][0x178], !P0 ;  /* 0x00005e002b007a0c */ /* 0x000fe40004701270 */
[----:B------:R-:W-:Y:S02]  /*a1850*/  ISETP.LT.AND P1, PT, R9, c[0x0][0x178], !P6 ;  /* 0x00005e0009007a0c */ /* 0x000fe40007721270 */
[C---:B------:R-:W-:Y:S01]  /*a1860*/  IADD3 R0, R54.reuse, c[0x0][0x198], RZ ;  /* 0x0000660036007a10 */ /* 0x040fe20007ffe0ff */
[C---:B------:R-:W-:Y:S01]  /*a1870*/  IMAD.WIDE R52, R54.reuse, 0x2, R46 ;  /* 0x0000000236347825 */ /* 0x040fe200078e022e */
[----:B------:R-:W-:Y:S02]  /*a1880*/  PRMT R3, R55, 0x7632, R3 ;  /* 0x0000763237037816 */ /* 0x000fe40000000003 */
[----:B------:R-:W-:Y:S01]  /*a1890*/  ISETP.GE.AND P5, PT, R11, c[0x0][0x17c], PT ;  /* 0x00005f000b007a0c */ /* 0x000fe20003fa6270 */
[----:B------:R-:W-:Y:S01]  /*a18a0*/  IMAD.WIDE R54, R54, 0x2, R44 ;  /* 0x0000000236367825 */ /* 0x000fe200078e022c */
[----:B------:R-:W4:Y:S01]  /*a18b0*/  LDL.LU R11, [R1+0x130] ;  /* 0x00013000010b7983 */ /* 0x000f220000300800 */
[----:B------:R-:W-:-:S02]  /*a18c0*/  PRMT R4, R5, 0x7632, R4 ;  /* 0x0000763205047816 */ /* 0x000fc40000000004 */
[----:B------:R-:W-:Y:S01]  /*a18d0*/  IMAD.WIDE R56, R0, 0x2, R50 ;  /* 0x0000000200387825 */ /* 0x000fe200078e0232 */
[----:B---3--:R-:W-:-:S03]  /*a18e0*/  ISETP.GE.AND P3, PT, R7, c[0x0][0x17c], PT ;  /* 0x00005f0007007a0c */ /* 0x008fc60003f66270 */
[----:B------:R-:W-:Y:S01]  /*a18f0*/  IMAD.WIDE R58, R0, 0x2, R48 ;  /* 0x00000002003a7825 */ /* 0x000fe200078e0230 */
[----:B------:R-:W3:Y:S04]  /*a1900*/  LDL.LU R7, [R1+0x110] ;  /* 0x0001100001077983 */ /* 0x000ee80000300800 */
[----:B------:R-:W3:Y:S04]  /*a1910*/  LDL.LU R61, [R1+0x3010] ;  /* 0x00301000013d7983 */ /* 0x000ee80000300800 */
[----:B------:R-:W3:Y:S04]  /*a1920*/  LDL.LU R5, [R1+0x120] ;  /* 0x0001200001057983 */ /* 0x000ee80000300800 */
[----:B------:R0:W-:Y:S01]  /*a1930*/  @P4 STG.E.U16 [R52.64], R10 ;  /* 0x0000000a34004986 */ /* 0x0001e2000c101504 */
[----:B------:R-:W-:-:S03]  /*a1940*/  PRMT R8, R10, 0x7632, R8 ;  /* 0x000076320a087816 */ /* 0x000fc60000000008 */
[----:B------:R-:W-:Y:S04]  /*a1950*/  @P0 STG.E.U16 [R54.64], R6 ;  /* 0x0000000636000986 */ /* 0x000fe8000c101504 */
[----:B------:R-:W-:Y:S04]  /*a1960*/  @P1 STG.E.U16 [R56.64], R3 ;  /* 0x0000000338001986 */ /* 0x000fe8000c101504 */
[----:B0-----:R-:W3:Y:S01]  /*a1970*/  LDL.LU R10, [R1+0x3198] ;  /* 0x00319800010a7983 */ /* 0x001ee20000300800 */
[----:B--2---:R-:W-:-:S13]  /*a1980*/  ISETP.LT.AND P2, PT, R60, c[0x0][0x178], !P6 ;  /* 0x00005e003c007a0c */ /* 0x004fda0007741270 */
[----:B------:R0:W-:Y:S02]  /*a1990*/  @P2 STG.E.U16 [R58.64], R4 ;  /* 0x000000043a002986 */ /* 0x0001e4000c101504 */
[----:B0-----:R-:W-:Y:S02]  /*a19a0*/  PRMT R4, R6, 0x7632, R4 ;  /* 0x0000763206047816 */ /* 0x001fe40000000004 */
[----:B------:R-:W2:Y:S04]  /*a19b0*/  LDL.LU R6, [R1+0x3014] ;  /* 0x0030140001067983 */ /* 0x000ea80000300800 */
[----:B------:R-:W2:Y:S01]  /*a19c0*/  LDL.LU R59, [R1+0x3018] ;  /* 0x00301800013b7983 */ /* 0x000ea20000300800 */
[----:B------:R-:W-:Y:S02]  /*a19d0*/  ISETP.LT.AND P4, PT, R27, c[0x0][0x178], !P6 ;  /* 0x00005e001b007a0c */ /* 0x000fe40007781270 */
[----:B------:R-:W-:Y:S01]  /*a19e0*/  ISETP.LT.AND P6, PT, R43, c[0x0][0x178], !P6 ;  /* 0x00005e002b007a0c */ /* 0x000fe200077c1270 */
[----:B------:R-:W-:Y:S01]  /*a19f0*/  IMAD.WIDE R52, R0, 0x2, R46 ;  /* 0x0000000200347825 */ /* 0x000fe200078e022e */
[----:B------:R-:W-:-:S02]  /*a1a00*/  ISETP.LT.AND P0, PT, R9, c[0x0][0x178], !P5 ;  /* 0x00005e0009007a0c */ /* 0x000fc40006f01270 */
[----:B------:R-:W-:Y:S01]  /*a1a10*/  ISETP.LT.AND P1, PT, R60, c[0x0][0x178], !P5 ;  /* 0x00005e003c007a0c */ /* 0x000fe20006f21270 */
[C---:B------:R-:W-:Y:S01]  /*a1a20*/  IMAD.WIDE R54, R0.reuse, 0x2, R44 ;  /* 0x0000000200367825 */ /* 0x040fe200078e022c */
[----:B------:R-:W-:-:S05]  /*a1a30*/  IADD3 R3, R0, c[0x0][0x198], RZ ;  /* 0x0000660000037a10 */ /* 0x000fca0007ffe0ff */
[----:B------:R0:W-:Y:S01]  /*a1a40*/  @P4 STG.E.U16 [R52.64], R8 ;  /* 0x0000000834004986 */ /* 0x0001e2000c101504 */
[----:B------:R-:W-:Y:S02]  /*a1a50*/  ISETP.LT.AND P4, PT, R27, c[0x0][0x178], !P5 ;  /* 0x00005e001b007a0c */ /* 0x000fe40006f81270 */
[----:B------:R-:W-:Y:S01]  /*a1a60*/  ISETP.LT.AND P5, PT, R43, c[0x0][0x178], !P5 ;  /* 0x00005e002b007a0c */ /* 0x000fe20006fa1270 */
[----:B------:R1:W-:Y:S01]  /*a1a70*/  @P6 STG.E.U16 [R54.64], R4 ;  /* 0x0000000436006986 */ /* 0x0003e2000c101504 */
[----:B------:R-:W-:Y:S01]  /*a1a80*/  ISETP.LT.AND P6, PT, R9, c[0x0][0x178], !P3 ;  /* 0x00005e0009007a0c */ /* 0x000fe20005fc1270 */
[----:B------:R-:W-:-:S04]  /*a1a90*/  IMAD.WIDE R56, R3, 0x2, R48 ;  /* 0x0000000203387825 */ /* 0x000fc800078e0230 */
[C---:B0-----:R-:W-:Y:S01]  /*a1aa0*/  IMAD.WIDE R52, R3.reuse, 0x2, R50 ;  /* 0x0000000203347825 */ /* 0x041fe200078e0232 */
[----:B-1----:R-:W-:-:S04]  /*a1ab0*/  IADD3 R4, R3, c[0x0][0x198], RZ ;  /* 0x0000660003047a10 */ /* 0x002fc80007ffe0ff */
[----:B----4-:R0:W-:Y:S01]  /*a1ac0*/  @P0 STG.E.U16 [R52.64], R11 ;  /* 0x0000000b34000986 */ /* 0x0101e2000c101504 */
[----:B------:R-:W-:Y:S01]  /*a1ad0*/  IMAD.WIDE R54, R3, 0x2, R44 ;  /* 0x0000000203367825 */ /* 0x000fe200078e022c */
[----:B---3--:R-:W-:Y:S02]  /*a1ae0*/  ISETP.GE.AND P2, PT, R61, c[0x0][0x17c], PT ;  /* 0x00005f003d007a0c */ /* 0x008fe40003f46270 */
[----:B------:R1:W-:Y:S01]  /*a1af0*/  @P1 STG.E.U16 [R56.64], R7 ;  /* 0x0000000738001986 */ /* 0x0003e2000c101504 */
[----:B------:R-:W-:-:S03]  /*a1b00*/  PRMT R0, R11, 0x7632, R0 ;  /* 0x000076320b007816 */ /* 0x000fc60000000000 */
[----:B------:R-:W3:Y:S01]  /*a1b10*/  LDL.LU R61, [R1+0xc4] ;  /* 0x0000c400013d7983 */ /* 0x000ee20000300800 */
[----:B0-----:R-:W-:Y:S01]  /*a1b20*/  IMAD.WIDE R52, R3, 0x2, R46 ;  /* 0x0000000203347825 */ /* 0x001fe200078e022e */
[----:B------:R-:W-:Y:S02]  /*a1b30*/  ISETP.LT.AND P0, PT, R60, c[0x0][0x178], !P3 ;  /* 0x00005e003c007a0c */ /* 0x000fe40005f01270 */
[----:B------:R-:W4:Y:S01]  /*a1b40*/  LDL.LU R11, [R1+0x94] ;  /* 0x00009400010b7983 */ /* 0x000f220000300800 */
[----:B-1----:R-:W-:-:S03]  /*a1b50*/  IMAD.WIDE R56, R4, 0x2, R50 ;  /* 0x0000000204387825 */ /* 0x002fc600078e0232 */
[----:B------:R-:W-:Y:S01]  /*a1b60*/  @P4 STG.E.U16 [R52.64], R5 ;  /* 0x0000000534004986 */ /* 0x000fe2000c101504 */
[----:B------:R-:W-:-:S03]  /*a1b70*/  PRMT R3, R5, 0x7632, R3 ;  /* 0x0000763205037816 */ /* 0x000fc60000000003 */
[----:B------:R-:W-:Y:S04]  /*a1b80*/  @P5 STG.E.U16 [R54.64], R10 ;  /* 0x0000000a36005986 */ /* 0x000fe8000c101504 */
[----:B------:R0:W-:Y:S02]  /*a1b90*/  @P6 STG.E.U16 [R56.64], R0 ;  /* 0x0000000038006986 */ /* 0x0001e4000c101504 */
[----:B0-----:R-:W-:Y:S01]  /*a1ba0*/  PRMT R0, R7, 0x7632, R0 ;  /* 0x0000763207007816 */ /* 0x001fe20000000000 */
[----:B------:R-:W-:-:S05]  /*a1bb0*/  IMAD.WIDE R54, R4, 0x2, R48 ;  /* 0x0000000204367825 */ /* 0x000fca00078e0230 */
[----:B------:R0:W-:Y:S01]  /*a1bc0*/  @P0 STG.E.U16 [R54.64], R0 ;  /* 0x0000000036000986 */ /* 0x0001e2000c101504 */
[----:B--2---:R-:W-:-:S03]  /*a1bd0*/  ISETP.GE.AND P1, PT, R6, c[0x0][0x17c], PT ;  /* 0x00005f0006007a0c */ /* 0x004fc60003f26270 */
[----:B------:R-:W2:Y:S04]  /*a1be0*/  LDL.LU R6, [R1+0x54] ;  /* 0x0000540001067983 */ /* 0x000ea80000300800 */
[----:B------:R-:W2:Y:S04]  /*a1bf0*/  LDL.LU R7, [R1+0x3194] ;  /* 0x0031940001077983 */ /* 0x000ea80000300800 */
[----:B------:R-:W2:Y:S01]  /*a1c00*/  LDL.LU R5, [R1+0x3190] ;  /* 0x0031900001057983 */ /* 0x000ea20000300800 */
[----:B------:R-:W-:-:S03]  /*a1c10*/  ISETP.GE.AND P0, PT, R59, c[0x0][0x17c], PT ;  /* 0x00005f003b007a0c */ /* 0x000fc60003f06270 */
[----:B------:R-:W2:Y:S01]  /*a1c20*/  LDL.LU R59, [R1+0x301c] ;  /* 0x00301c00013b7983 */ /* 0x000ea20000300800 */
[----:B------:R-:W-:Y:S01]  /*a1c30*/  ISETP.LT.AND P4, PT, R27, c[0x0][0x178], !P3 ;  /* 0x00005e001b007a0c */ /* 0x000fe20005f81270 */
[C---:B------:R-:W-:Y:S01]  /*a1c40*/  IMAD.WIDE R52, R4.reuse, 0x2, R46 ;  /* 0x0000000204347825 */ /* 0x040fe200078e022e */
[----:B------:R-:W-:Y:S02]  /*a1c50*/  ISETP.LT.AND P3, PT, R43, c[0x0][0x178], !P3 ;  /* 0x00005e002b007a0c */ /* 0x000fe40005f61270 */
[----:B------:R-:W-:Y:S02]  /*a1c60*/  ISETP.LT.AND P5, PT, R9, c[0x0][0x178], !P2 ;  /* 0x00005e0009007a0c */ /* 0x000fe400057a1270 */
[----:B0-----:R-:W-:Y:S02]  /*a1c70*/  IADD3 R0, R4, c[0x0][0x198], RZ ;  /* 0x0000660004007a10 */ /* 0x001fe40007ffe0ff */
[----:B------:R-:W-:-:S05]  /*a1c80*/  ISETP.LT.AND P6, PT, R60, c[0x0][0x178], !P2 ;  /* 0x00005e003c007a0c */ /* 0x000fca00057c1270 */
[----:B------:R0:W-:Y:S01]  /*a1c90*/  @P4 STG.E.U16 [R52.64], R3 ;  /* 0x0000000334004986 */ /* 0x0001e2000c101504 */
[----:B------:R-:W-:Y:S01]  /*a1ca0*/  ISETP.LT.AND P4, PT, R27, c[0x0][0x178], !P2 ;  /* 0x00005e001b007a0c */ /* 0x000fe20005781270 */
[----:B------:R-:W-:Y:S01]  /*a1cb0*/  IMAD.WIDE R54, R0, 0x2, R50 ;  /* 0x0000000200367825 */ /* 0x000fe200078e0232 */
[----:B------:R-:W-:-:S03]  /*a1cc0*/  ISETP.LT.AND P2, PT, R43, c[0x0][0x178], !P2 ;  /* 0x00005e002b007a0c */ /* 0x000fc60005741270 */
[----:B------:R-:W-:Y:S01]  /*a1cd0*/  IMAD.WIDE R56, R0, 0x2, R48 ;  /* 0x0000000200387825 */ /* 0x000fe200078e0230 */
[----:B0-----:R-:W-:-:S03]  /*a1ce0*/  PRMT R3, R10, 0x7632, R3 ;  /* 0x000076320a037816 */ /* 0x001fc60000000003 */
[----:B------:R-:W-:Y:S01]  /*a1cf0*/  IMAD.WIDE R52, R4, 0x2, R44 ;  /* 0x0000000204347825 */ /* 0x000fe200078e022c */
[----:B------:R-:W2:Y:S04]  /*a1d00*/  LDL.LU R10, [R1+0xd4] ;  /* 0x0000d400010a7983 */ /* 0x000ea80000300800 */
[----:B------:R0:W-:Y:S01]  /*a1d10*/  @P3 STG.E.U16 [R52.64], R3 ;  /* 0x0000000334003986 */ /* 0x0001e2000c101504 */
[----:B------:R-:W-:-:S03]  /*a1d20*/  ISETP.LT.AND P3, PT, R60, c[0x0][0x178], !P1 ;  /* 0x00005e003c007a0c */ /* 0x000fc60004f61270 */
[----:B---3--:R1:W-:Y:S01]  /*a1d30*/  @P5 STG.E.U16 [R54.64], R61 ;  /* 0x0000003d36005986 */ /* 0x0083e2000c101504 */
[----:B------:R-:W-:-:S03]  /*a1d40*/  ISETP.LT.AND P5, PT, R9, c[0x0][0x178], !P1 ;  /* 0x00005e0009007a0c */ /* 0x000fc60004fa1270 */
[----:B----4-:R3:W-:Y:S01]  /*a1d50*/  @P6 STG.E.U16 [R56.64], R11 ;  /* 0x0000000b38006986 */ /* 0x0107e2000c101504 */
[C---:B0-----:R-:W-:Y:S01]  /*a1d60*/  IMAD.WIDE R52, R0.reuse, 0x2, R46 ;  /* 0x0000000200347825 */ /* 0x041fe200078e022e */
[----:B------:R-:W-:-:S03]  /*a1d70*/  IADD3 R3, R0, c[0x0][0x198], RZ ;  /* 0x0000660000037a10 */ /* 0x000fc60007ffe0ff */
[----:B-1----:R-:W-:Y:S01]  /*a1d80*/  IMAD.WIDE R54, R0, 0x2, R44 ;  /* 0x0000000200367825 */ /* 0x002fe200078e022c */
[----:B------:R-:W-:Y:S02]  /*a1d90*/  PRMT R0, R61, 0x7632, R0 ;  /* 0x000076323d007816 */ /* 0x000fe40000000000 */
[----:B------:R-:W-:Y:S01]  /*a1da0*/  PRMT R4, R11, 0x7632, R4 ;  /* 0x000076320b047816 */ /* 0x000fe20000000004 */
[----:B---3--:R-:W-:Y:S01]  /*a1db0*/  IMAD.WIDE R56, R3, 0x2, R50 ;  /* 0x0000000203387825 */ /* 0x008fe200078e0232 */
[----:B--2---:R0:W-:Y:S04]  /*a1dc0*/  @P4 STG.E.U16 [R52.64], R6 ;  /* 0x0000000634004986 */ /* 0x0041e8000c101504 */
[----:B------:R-:W-:Y:S01]  /*a1dd0*/  @P2 STG.E.U16 [R54.64], R5 ;  /* 0x0000000536002986 */ /* 0x000fe2000c101504 */
[----:B------:R-:W-:-:S02]  /*a1de0*/  ISETP.LT.AND P2, PT, R27, c[0x0][0x178], !P1 ;  /* 0x00005e001b007a0c */ /* 0x000fc40004f41270 */
[----:B------:R-:W-:Y:S01]  /*a1df0*/  ISETP.LT.AND P1, PT, R43, c[0x0][0x178], !P1 ;  /* 0x00005e002b007a0c */ /* 0x000fe20004f21270 */
[----:B0-----:R-:W-:Y:S01]  /*a1e00*/  IMAD.WIDE R52, R3, 0x2, R48 ;  /* 0x0000000203347825 */ /* 0x001fe200078e0230 */
[----:B------:R-:W-:Y:S01]  /*a1e10*/  @P5 STG.E.U16 [R56.64], R0 ;  /* 0x0000000038005986 */ /* 0x000fe2000c101504 */
[----:B------:R-:W-:Y:S02]  /*a1e20*/  PRMT R58, R5, 0x7632, R58 ;  /* 0x00007632053a7816 */ /* 0x000fe4000000003a */
[----:B------:R-:W-:Y:S01]  /*a1e30*/  PRMT R8, R6, 0x7632, R8 ;  /* 0x0000763206087816 */ /* 0x000fe20000000008 */
[----:B------:R0:W-:Y:S01]  /*a1e40*/  @P3 STG.E.U16 [R52.64], R4 ;  /* 0x0000000434003986 */ /* 0x0001e2000c101504 */
[----:B------:R-:W-:-:S03]  /*a1e50*/  ISETP.GE.AND P6, PT, R59, c[0x0][0x17c], PT ;  /* 0x00005f003b007a0c */ /* 0x000fc60003fc6270 */
[----:B------:R-:W2:Y:S04]  /*a1e60*/  LDL.LU R59, [R1+0x3020] ;  /* 0x00302000013b7983 */ /* 0x000ea80000300800 */
[----:B------:R-:W3:Y:S01]  /*a1e70*/  LDL.LU R11, [R1+0x3024] ;  /* 0x00302400010b7983 */ /* 0x000ee20000300800 */
[----:B0-----:R-:W-:-:S03]  /*a1e80*/  IMAD.WIDE R4, R3, 0x2, R46 ;  /* 0x0000000203047825 */ /* 0x001fc600078e022e */
[----:B------:R-:W4:Y:S01]  /*a1e90*/  LDL.LU R61, [R1+0x44] ;  /* 0x00004400013d7983 */ /* 0x000f220000300800 */
[----:B------:R-:W-:-:S03]  /*a1ea0*/  IMAD.WIDE R52, R3, 0x2, R44 ;  /* 0x0000000203347825 */ /* 0x000fc600078e022c */
[----:B------:R-:W-:Y:S04]  /*a1eb0*/  @P2 STG.E.U16 [R4.64], R8 ;  /* 0x0000000804002986 */ /* 0x000fe8000c101504 */
[----:B------:R-:W4:Y:S04]  /*a1ec0*/  LDL.LU R6, [R1+0x318c] ;  /* 0x00318c0001067983 */ /* 0x000f280000300800 */
[----:B------:R0:W-:Y:S01]  /*a1ed0*/  @P1 STG.E.U16 [R52.64], R58 ;  /* 0x0000003a34001986 */ /* 0x0001e2000c101504 */
[----:B------:R-:W-:-:S03]  /*a1ee0*/  ISETP.LT.AND P4, PT, R9, c[0x0][0x178], !P0 ;  /* 0x00005e0009007a0c */ /* 0x000fc60004781270 */
[----:B0-----:R-:W4:Y:S01]  /*a1ef0*/  LDL.LU R53, [R1+0x84] ;  /* 0x0000840001357983 */ /* 0x001f220000300800 */
[----:B------:R-:W-:-:S03]  /*a1f00*/  ISETP.LT.AND P1, PT, R9, c[0x0][0x178], !P6 ;  /* 0x00005e0009007a0c */ /* 0x000fc60007721270 */
[----:B------:R-:W4:Y:S01]  /*a1f10*/  LDL.LU R9, [R1+0x3188] ;  /* 0x0031880001097983 */ /* 0x000f220000300800 */
[----:B------:R-:W-:Y:S02]  /*a1f20*/  ISETP.LT.AND P3, PT, R60, c[0x0][0x178], !P0 ;  /* 0x00005e003c007a0c */ /* 0x000fe40004761270 */
[----:B------:R-:W-:-:S05]  /*a1f30*/  IADD3 R0, R3, c[0x0][0x198], RZ ;  /* 0x0000660003007a10 */ /* 0x000fca0007ffe0ff */
[----:B------:R-:W-:-:S04]  /*a1f40*/  IMAD.WIDE R54, R0, 0x2, R50 ;  /* 0x0000000200367825 */ /* 0x000fc800078e0232 */
[C---:B------:R-:W-:Y:S01]  /*a1f50*/  IMAD.WIDE R56, R0.reuse, 0x2, R48 ;  /* 0x0000000200387825 */ /* 0x040fe200078e0230 */
[----:B------:R0:W-:Y:S01]  /*a1f60*/  @P4 STG.E.U16 [R54.64], R10 ;  /* 0x0000000a36004986 */ /* 0x0001e2000c101504 */
[----:B------:R-:W-:Y:S02]  /*a1f70*/  ISETP.LT.AND P4, PT, R27, c[0x0][0x178], !P0 ;  /* 0x00005e001b007a0c */ /* 0x000fe40004781270 */
[----:B------:R-:W-:Y:S02]  /*a1f80*/  ISETP.LT.AND P0, PT, R43, c[0x0][0x178], !P0 ;  /* 0x00005e002b007a0c */ /* 0x000fe40004701270 */
[C---:B------:R-:W-:Y:S01]  /*a1f90*/  IADD3 R3, R0.reuse, c[0x0][0x198], RZ ;  /* 0x0000660000037a10 */ /* 0x040fe20007ffe0ff */
[----:B------:R-:W-:Y:S01]  /*a1fa0*/  IMAD.WIDE R4, R0, 0x2, R46 ;  /* 0x0000000200047825 */ /* 0x000fe200078e022e */
[----:B------:R-:W-:-:S03]  /*a1fb0*/  PRMT R8, R10, 0x7632, R8 ;  /* 0x000076320a087816 */ /* 0x000fc60000000008 */
[----:B0-----:R-:W-:Y:S01]  /*a1fc0*/  IMAD.WIDE R54, R3, 0x2, R50 ;  /* 0x0000000203367825 */ /* 0x001fe200078e0232 */
[----:B--2---:R-:W-:Y:S02]  /*a1fd0*/  ISETP.GE.AND P5, PT, R59, c[0x0][0x17c], PT ;  /* 0x00005f003b007a0c */ /* 0x004fe40003fa6270 */
[----:B------:R-:W2:Y:S01]  /*a1fe0*/  LDL.LU R59, [R1+0x3028] ;  /* 0x00302800013b7983 */ /* 0x000ea20000300800 */
[----:B---3--:R-:W-:-:S03]  /*a1ff0*/  ISETP.GE.AND P2, PT, R11, c[0x0][0x17c], PT ;  /* 0x00005f000b007a0c */ /* 0x008fc60003f46270 */
[----:B------:R-:W3:Y:S04]  /*a2000*/  LDL.LU R11, [R1+0xe4] ;  /* 0x0000e400010b7983 */ /* 0x000ee80000300800 */
[----:B------:R-:W3:Y:S04]  /*a2010*/  LDL.LU R10, [R1+0xb4] ;  /* 0x0000b400010a7983 */ /* 0x000ee80000300800 */
[----:B----4-:R0:W-:Y:S01]  /*a2020*/  @P3 STG.E.U16 [R56.64], R53 ;  /* 0x0000003538003986 */ /* 0x0101e2000c101504 */
[----:B------:R-:W-:Y:S02]  /*a2030*/  ISETP.LT.AND P3, PT, R60, c[0x0][0x178], !P6 ;  /* 0x00005e003c007a0c */ /* 0x000fe40007761270 */
[----:B------:R-:W-:Y:S01]  /*a2040*/  PRMT R58, R53, 0x7632, R58 ;  /* 0x00007632353a7816 */ /* 0x000fe2000000003a */
[----:B------:R-:W-:Y:S01]  /*a2050*/  @P4 STG.E.U16 [R4.64], R61 ;  /* 0x0000003d04004986 */ /* 0x000fe2000c101504 */
[----:B0-----:R-:W-:-:S04]  /*a2060*/  IMAD.WIDE R52, R0, 0x2, R44 ;  /* 0x0000000200347825 */ /* 0x001fc800078e022c */
[----:B------:R-:W-:Y:S01]  /*a2070*/  IMAD.WIDE R56, R3, 0x2, R48 ;  /* 0x0000000203387825 */ /* 0x000fe200078e0230 */
[----:B------:R-:W-:Y:S04]  /*a2080*/  @P0 STG.E.U16 [R52.64], R9 ;  /* 0x0000000934000986 */ /* 0x000fe8000c101504 */
[----:B------:R-:W-:Y:S04]  /*a2090*/  @P1 STG.E.U16 [R54.64], R8 ;  /* 0x0000000836001986 */ /* 0x000fe8000c101504 */
[----:B------:R0:W-:Y:S04]  /*a20a0*/  @P3 STG.E.U16 [R56.64], R58 ;  /* 0x0000003a38003986 */ /* 0x0001e8000c101504 */
[----:B0-----:R-:W4:Y:S04]  /*a20b0*/  LDL.LU R57, [R1+0x74] ;  /* 0x0000740001397983 */ /* 0x001f280000300800 */
[----:B------:R-:W3:Y:S01]  /*a20c0*/  LDL.LU R58, [R1+0xf68] ;  /* 0x000f6800013a7983 */ /* 0x000ee20000300800 */
[----:B------:R-:W-:-:S02]  /*a20d0*/  ISETP.LT.AND P4, PT, R27, c[0x0][0x178], !P6 ;  /* 0x00005e001b007a0c */ /* 0x000fc40007781270 */
[----:B------:R-:W-:Y:S01]  /*a20e0*/  ISETP.LT.AND P6, PT, R43, c[0x0][0x178], !P6 ;  /* 0x00005e002b007a0c */ /* 0x000fe200077c1270 */
[----:B------:R-:W-:Y:S01]  /*a20f0*/  IMAD.WIDE R52, R3, 0x2, R46 ;  /* 0x0000000203347825 */ /* 0x000fe200078e022e */
[----:B------:R-:W-:Y:S02]  /*a2100*/  ISETP.LT.AND P1, PT, R60, c[0x0][0x178], !P5 ;  /* 0x00005e003c007a0c */ /* 0x000fe40006f21270 */
[----:B------:R-:W-:Y:S02]  /*a2110*/  PRMT R5, R61, 0x7632, R5 ;  /* 0x000076323d057816 */ /* 0x000fe40000000005 */
[----:B------:R-:W-:Y:S01]  /*a2120*/  IADD3 R0, R3, c[0x0][0x198], RZ ;  /* 0x0000660003007a10 */ /* 0x000fe20007ffe0ff */
[----:B------:R-:W4:Y:S01]  /*a2130*/  LDL.LU R61, [R1+0x302c] ;  /* 0x00302c00013d7983 */ /* 0x000f220000300800 */
[----:B------:R-:W-:Y:S01]  /*a2140*/  PRMT R4, R9, 0x7632, R4 ;  /* 0x0000763209047816 */ /* 0x000fe20000000004 */
[----:B------:R-:W-:Y:S02]  /*a2150*/  IMAD.WIDE R8, R3, 0x2, R44 ;  /* 0x0000000203087825 */ /* 0x000fe400078e022c */
[----:B------:R0:W-:Y:S02]  /*a2160*/  @P4 STG.E.U16 [R52.64], R5 ;  /* 0x0000000534004986 */ /* 0x0001e4000c101504 */
[----:B------:R-:W-:-:S02]  /*a2170*/  IMAD.WIDE R54, R0, 0x2, R48 ;  /* 0x0000000200367825 */ /* 0x000fc400078e0230 */
[----:B------:R-:W-:Y:S02]  /*a2180*/  @P6 STG.E.U16 [R8.64], R4 ;  /* 0x0000000408006986 */ /* 0x000fe4000c101504 */
[----:B0-----:R-:W-:Y:S01]  /*a2190*/  IMAD.WIDE R52, R0, 0x2, R50 ;  /* 0x0000000200347825 */ /* 0x001fe200078e0232 */
[----:B--2---:R-:W-:Y:S02]  /*a21a0*/  ISETP.GE.AND P3, PT, R59, c[0x0][0x17c], PT ;  /* 0x00005f003b007a0c */ /* 0x004fe40003f66270 */
[----:B------:R-:W2:Y:S01]  /*a21b0*/  LDL.LU R59, [R1+0x134] ;  /* 0x00013400013b7983 */ /* 0x000ea20000300800 */
[----:B---3--:R-:W-:-:S13]  /*a21c0*/  ISETP.LT.AND P0, PT, R58, c[0x0][0x178], !P5 ;  /* 0x00005e003a007a0c */ /* 0x008fda0006f01270 */
[----:B------:R-:W-:Y:S04]  /*a21d0*/  @P0 STG.E.U16 [R52.64], R11 ;  /* 0x0000000b34000986 */ /* 0x000fe8000c101504 */
[----:B------:R0:W-:Y:S04]  /*a21e0*/  @P1 STG.E.U16 [R54.64], R10 ;  /* 0x0000000a36001986 */ /* 0x0001e8000c101504 */
[----:B0-----:R-:W3:Y:S01]  /*a21f0*/  LDL.LU R55, [R1+0xa4] ;  /* 0x0000a40001377983 */ /* 0x001ee20000300800 */
[----:B------:R-:W-:Y:S02]  /*a2200*/  ISETP.LT.AND P4, PT, R27, c[0x0][0x178], !P5 ;  /* 0x00005e001b007a0c */ /* 0x000fe40006f81270 */
[----:B------:R-:W-:-:S02]  /*a2210*/  ISETP.LT.AND P5, PT, R43, c[0x0][0x178], !P5 ;  /* 0x00005e002b007a0c */ /* 0x000fc40006fa1270 */
[C---:B------:R-:W-:Y:S01]  /*a2220*/  IADD3 R3, R0.reuse, c[0x0][0x198], RZ ;  /* 0x0000660000037a10 */ /* 0x040fe20007ffe0ff */
[----:B------:R-:W-:Y:S01]  /*a2230*/  IMAD.WIDE R4, R0, 0x2, R46 ;  /* 0x0000000200047825 */ /* 0x000fe200078e022e */
[----:B------:R-:W-:Y:S01]  /*a2240*/  ISETP.LT.AND P6, PT, R58, c[0x0][0x178], !P2 ;  /* 0x00005e003a007a0c */ /* 0x000fe200057c1270 */
[----:B------:R-:W2:Y:S01]  /*a2250*/  LDL.LU R56, [R1+0x3030] ;  /* 0x0030300001387983 */ /* 0x000ea20000300800 */
[----:B------:R-:W-:Y:S01]  /*a2260*/  PRMT R54, R11, 0x7632, R54 ;  /* 0x000076320b367816 */ /* 0x000fe20000000036 */
[----:B------:R-:W-:Y:S02]  /*a2270*/  IMAD.WIDE R8, R0, 0x2, R44 ;  /* 0x0000000200087825 */ /* 0x000fe400078e022c */
[----:B------:R-:W2:Y:S02]  /*a2280*/  LDL.LU R11, [R1+0x114] ;  /* 0x00011400010b7983 */ /* 0x000ea40000300800 */
[----:B------:R-:W-:Y:S01]  /*a2290*/  IMAD.WIDE R52, R3, 0x2, R50 ;  /* 0x0000000203347825 */ /* 0x000fe200078e0232 */
[----:B----4-:R-:W-:-:S02]  /*a22a0*/  ISETP.GE.AND P1, PT, R61, c[0x0][0x17c], PT ;  /* 0x00005f003d007a0c */ /* 0x010fc40003f26270 */
[----:B------:R-:W4:Y:S01]  /*a22b0*/  LDL.LU R61, [R1+0x124] ;  /* 0x00012400013d7983 */ /* 0x000f220000300800 */
[----:B------:R-:W-:-:S03]  /*a22c0*/  PRMT R0, R10, 0x7632, R0 ;  /* 0x000076320a007816 */ /* 0x000fc60000000000 */
[----:B------:R-:W2:Y:S01]  /*a22d0*/  LDL.LU R10, [R1+0x3184] ;  /* 0x00318400010a7983 */ /* 0x000ea20000300800 */
[----:B------:R-:W-:-:S03]  /*a22e0*/  ISETP.LT.AND P0, PT, R60, c[0x0][0x178], !P2 ;  /* 0x00005e003c007a0c */ /* 0x000fc60005701270 */
[----:B---3--:R-:W-:Y:S04]  /*a22f0*/  @P4 STG.E.U16 [R4.64], R55 ;  /* 0x0000003704004986 */ /* 0x008fe8000c101504 */
[----:B------:R-:W-:Y:S04]  /*a2300*/  @P5 STG.E.U16 [R8.64], R57 ;  /* 0x0000003908005986 */ /* 0x000fe8000c101504 */
[----:B------:R0:W-:Y:S02]  /*a2310*/  @P6 STG.E.U16 [R52.64], R54 ;  /* 0x0000003634006986 */ /* 0x0001e4000c101504 */
[----:B0-----:R-:W-:-:S02]  /*a2320*/  PRMT R52, R55, 0x7632, R52 ;  /* 0x0000763237347816 */ /* 0x001fc40000000034 */
[----:B------:R-:W3:Y:S01]  /*a2330*/  LDL.LU R55, [R1+0x3034] ;  /* 0x0030340001377983 */ /* 0x000ee20000300800 */
[----:B------:R-:W-:Y:S01]  /*a2340*/  ISETP.LT.AND P4, PT, R27, c[0x0][0x178], !P2 ;  /* 0x00005e001b007a0c */ /* 0x000fe20005781270 */
[----:B------:R-:W-:Y:S01]  /*a2350*/  IMAD.WIDE R8, R3, 0x2, R48 ;  /* 0x0000000203087825 */ /* 0x000fe200078e0230 */
[----:B------:R-:W-:Y:S02]  /*a2360*/  ISETP.LT.AND P2, PT, R43, c[0x0][0x178], !P2 ;  /* 0x00005e002b007a0c */ /* 0x000fe40005741270 */
[----:B------:R-:W-:Y:S01]  /*a2370*/  ISETP.LT.AND P5, PT, R58, c[0x0][0x178], !P3 ;  /* 0x00005e003a007a0c */ /* 0x000fe20005fa1270 */
[----:B------:R-:W-:Y:S01]  /*a2380*/  IMAD.WIDE R4, R3, 0x2, R46 ;  /* 0x0000000203047825 */ /* 0x000fe200078e022e */
[----:B------:R-:W-:Y:S01]  /*a2390*/  ISETP.LT.AND P6, PT, R60, c[0x0][0x178], !P3 ;  /* 0x00005e003c007a0c */ /* 0x000fe20005fc1270 */
[----:B------:R0:W-:Y:S01]  /*a23a0*/  @P0 STG.E.U16 [R8.64], R0 ;  /* 0x0000000008000986 */ /* 0x0001e2000c101504 */
[----:B------:R-:W-:-:S05]  /*a23b0*/  PRMT R54, R57, 0x7632, R54 ;  /* 0x0000763239367816 */ /* 0x000fca0000000036 */
[----:B------:R1:W-:Y:S01]  /*a23c0*/  @P4 STG.E.U16 [R4.64], R52 ;  /* 0x0000003404004986 */ /* 0x0003e2000c101504 */
[----:B------:R-:W-:Y:S02]  /*a23d0*/  ISETP.LT.AND P4, PT, R27, c[0x0][0x178], !P3 ;  /* 0x00005e001b007a0c */ /* 0x000fe40005f81270 */
[----:B0-----:R-:W-:Y:S02]  /*a23e0*/  IADD3 R0, R3, c[0x0][0x198], RZ ;  /* 0x0000660003007a10 */ /* 0x001fe40007ffe0ff */
[----:B------:R-:W-:-:S03]  /*a23f0*/  ISETP.LT.AND P3, PT, R43, c[0x0][0x178], !P3 ;  /* 0x00005e002b007a0c */ /* 0x000fc60005f61270 */
[----:B------:R-:W-:-:S04]  /*a2400*/  IMAD.WIDE R8, R0, 0x2, R50 ;  /* 0x0000000200087825 */ /* 0x000fc800078e0232 */
[----:B-1----:R-:W-:-:S04]  /*a2410*/  IMAD.WIDE R4, R3, 0x2, R44 ;  /* 0x0000000203047825 */ /* 0x002fc800078e022c */
[----:B------:R-:W-:Y:S01]  /*a2420*/  IMAD.WIDE R52, R0, 0x2, R48 ;  /* 0x0000000200347825 */ /* 0x000fe200078e0230 */
[----:B------:R0:W-:Y:S01]  /*a2430*/  @P2 STG.E.U16 [R4.64], R54 ;  /* 0x0000003604002986 */ /* 0x0001e2000c101504 */
[----:B------:R-:W-:-:S03]  /*a2440*/  ISETP.LT.AND P2, PT, R60, c[0x0][0x178], !P1 ;  /* 0x00005e003c007a0c */ /* 0x000fc60004f41270 */
[----:B--2---:R1:W-:Y:S01]  /*a2450*/  @P5 STG.E.U16 [R8.64], R59 ;  /* 0x0000003b08005986 */ /* 0x0043e2000c101504 */
[----:B------:R-:W-:-:S03]  /*a2460*/  ISETP.LT.AND P5, PT, R58, c[0x0][0x178], !P1 ;  /* 0x00005e003a007a0c */ /* 0x000fc60004fa1270 */
[----:B------:R2:W-:Y:S01]  /*a2470*/  @P6 STG.E.U16 [R52.64], R11 ;  /* 0x0000000b34006986 */ /* 0x0005e2000c101504 */
[C---:B0-----:R-:W-:Y:S01]  /*a2480*/  IMAD.WIDE R4, R0.reuse, 0x2, R46 ;  /* 0x0000000200047825 */ /* 0x041fe200078e022e */
[----:B-1----:R-:W-:-:S03]  /*a2490*/  IADD3 R9, R0, c[0x0][0x198], RZ ;  /* 0x0000660000097a10 */ /* 0x002fc60007ffe0ff */
[----:B--2---:R-:W-:Y:S01]  /*a24a0*/  IMAD.WIDE R52, R0, 0x2, R44 ;  /* 0x0000000200347825 */ /* 0x004fe200078e022c */
[----:B----4-:R0:W-:Y:S01]  /*a24b0*/  @P4 STG.E.U16 [R4.64], R61 ;  /* 0x0000003d04004986 */ /* 0x0101e2000c101504 */
[----:B------:R-:W-:-:S03]  /*a24c0*/  PRMT R0, R59, 0x7632, R0 ;  /* 0x000076323b007816 */ /* 0x000fc60000000000 */
[----:B------:R1:W-:Y:S01]  /*a24d0*/  @P3 STG.E.U16 [R52.64], R6 ;  /* 0x0000000634003986 */ /* 0x0003e2000c101504 */
[----:B------:R-:W-:Y:S02]  /*a24e0*/  ISETP.LT.AND P3, PT, R27, c[0x0][0x178], !P1 ;  /* 0x00005e001b007a0c */ /* 0x000fe40004f61270 */
[----:B------:R-:W-:Y:S01]  /*a24f0*/  PRMT R3, R11, 0x7632, R3 ;  /* 0x000076320b037816 */ /* 0x000fe20000000003 */
[C---:B0-----:R-:W-:Y:S01]  /*a2500*/  IMAD.WIDE R4, R9.reuse, 0x2, R48 ;  /* 0x0000000209047825 */ /* 0x041fe200078e0230 */
[----:B------:R-:W-:Y:S02]  /*a2510*/  ISETP.GE.AND P0, PT, R56, c[0x0][0x17c], PT ;  /* 0x00005f0038007a0c */ /* 0x000fe40003f06270 */
[----:B------:R-:W2:Y:S01]  /*a2520*/  LDL.LU R56, [R1+0x3038] ;  /* 0x0030380001387983 */ /* 0x000ea20000300800 */
[C---:B------:R-:W-:Y:S01]  /*a2530*/  IADD3 R8, R9.reuse, c[0x0][0x198], RZ ;  /* 0x0000660009087a10 */ /* 0x040fe20007ffe0ff */
[----:B-1----:R-:W-:Y:S02]  /*a2540*/  IMAD.WIDE R52, R9, 0x2, R44 ;  /* 0x0000000209347825 */ /* 0x002fe400078e022c */
[----:B------:R-:W4:Y:S04]  /*a2550*/  LDL.LU R11, [R1+0x58] ;  /* 0x00005800010b7983 */ /* 0x000f280000300800 */
[----:B------:R-:W4:Y:S01]  /*a2560*/  LDL.LU R59, [R1+0x303c] ;  /* 0x00303c00013b7983 */ /* 0x000f220000300800 */
[----:B---3--:R-:W-:Y:S01]  /*a2570*/  ISETP.GE.AND P6, PT, R55, c[0x0][0x17c], PT ;  /* 0x00005f0037007a0c */ /* 0x008fe20003fc6270 */
[----:B------:R-:W-:-:S05]  /*a2580*/  IMAD.WIDE R54, R9, 0x2, R50 ;  /* 0x0000000209367825 */ /* 0x000fca00078e0232 */
[----:B------:R0:W-:Y:S04]  /*a2590*/  @P5 STG.E.U16 [R54.64], R0 ;  /* 0x0000000036005986 */ /* 0x0001e8000c101504 */
[----:B------:R1:W-:Y:S01]  /*a25a0*/  @P2 STG.E.U16 [R4.64], R3 ;  /* 0x0000000304002986 */ /* 0x0003e2000c101504 */
[----:B0-----:R-:W-:Y:S01]  /*a25b0*/  PRMT R0, R61, 0x7632, R0 ;  /* 0x000076323d007816 */ /* 0x001fe20000000000 */
[----:B-1----:R-:W-:Y:S01]  /*a25c0*/  IMAD.WIDE R4, R9, 0x2, R46 ;  /* 0x0000000209047825 */ /* 0x002fe200078e022e */
[----:B------:R-:W-:Y:S02]  /*a25d0*/  PRMT R3, R6, 0x7632, R3 ;  /* 0x0000763206037816 */ /* 0x000fe40000000003 */
[----:B------:R-:W3:Y:S04]  /*a25e0*/  LDL.LU R6, [R1+0x3180] ;  /* 0x0031800001067983 */ /* 0x000ee80000300800 */
[----:B------:R-:W3:Y:S04]  /*a25f0*/  LDL.LU R9, [R1+0x98] ;  /* 0x0000980001097983 */ /* 0x000ee80000300800 */
[----:B------:R0:W-:Y:S04]  /*a2600*/  @P3 STG.E.U16 [R4.64], R0 ;  /* 0x0000000004003986 */ /* 0x0001e8000c101504 */
[----:B0-----:R-:W3:Y:S01]  /*a2610*/  LDL.LU R5, [R1+0xc8] ;  /* 0x0000c80001057983 */ /* 0x001ee20000300800 */
[----:B------:R-:W-:-:S02]  /*a2620*/  ISETP.LT.AND P1, PT, R43, c[0x0][0x178], !P1 ;  /* 0x00005e002b007a0c */ /* 0x000fc40004f21270 */
[----:B------:R-:W-:Y:S01]  /*a2630*/  ISETP.LT.AND P5, PT, R58, c[0x0][0x178], !P0 ;  /* 0x00005e003a007a0c */ /* 0x000fe200047a1270 */
[----:B------:R-:W-:Y:S01]  /*a2640*/  IMAD.WIDE R54, R8, 0x2, R50 ;  /* 0x0000000208367825 */ /* 0x000fe200078e0232 */
[----:B------:R-:W-:Y:S01]  /*a2650*/  ISETP.LT.AND P4, PT, R60, c[0x0][0x178], !P0 ;  /* 0x00005e003c007a0c */ /* 0x000fe20004781270 */
[----:B------:R-:W3:Y:S08]  /*a2660*/  LDL.LU R61, [R1+0xd8] ;  /* 0x0000d800013d7983 */ /* 0x000ef00000300800 */
[----:B------:R0:W-:Y:S01]  /*a2670*/  @P1 STG.E.U16 [R52.64], R3 ;  /* 0x0000000334001986 */ /* 0x0001e2000c101504 */
[----:B------:R-:W-:-:S02]  /*a2680*/  IADD3 R0, R8, c[0x0][0x198], RZ ;  /* 0x0000660008007a10 */ /* 0x000fc40007ffe0ff */
[----:B--2---:R-:W-:Y:S01]  /*a2690*/  ISETP.GE.AND P2, PT, R56, c[0x0][0x17c], PT ;  /* 0x00005f0038007a0c */ /* 0x004fe20003f46270 */
[C---:B------:R-:W-:Y:S01]  /*a26a0*/  IMAD.WIDE R56, R8.reuse, 0x2, R48 ;  /* 0x0000000208387825 */ /* 0x040fe200078e0230 */
[----:B----4-:R-:W-:Y:S02]  /*a26b0*/  ISETP.GE.AND P1, PT, R59, c[0x0][0x17c], PT ;  /* 0x00005f003b007a0c */ /* 0x010fe40003f26270 */
[----:B------:R-:W2:Y:S04]  /*a26c0*/  LDL.LU R59, [R1+0x88] ;  /* 0x00008800013b7983 */ /* 0x000ea80000300800 */
[----:B---3--:R1:W-:Y:S01]  /*a26d0*/  @P5 STG.E.U16 [R54.64], R5 ;  /* 0x0000000536005986 */ /* 0x0083e2000c101504 */
[----:B------:R-:W-:Y:S02]  /*a26e0*/  ISETP.LT.AND P5, PT, R27, c[0x0][0x178], !P0 ;  /* 0x00005e001b007a0c */ /* 0x000fe400047a1270 */
[----:B------:R-:W-:Y:S01]  /*a26f0*/  ISETP.LT.AND P0, PT, R43, c[0x0][0x178], !P0 ;  /* 0x00005e002b007a0c */ /* 0x000fe20004701270 */
[----:B------:R3:W-:Y:S01]  /*a2700*/  @P4 STG.E.U16 [R56.64], R9 ;  /* 0x0000000938004986 */ /* 0x0007e2000c101504 */
[----:B0-----:R-:W-:Y:S01]  /*a2710*/  PRMT R3, R5, 0x7632, R3 ;  /* 0x0000763205037816 */ /* 0x001fe20000000003 */
[----:B-1----:R-:W-:Y:S01]  /*a2720*/  IMAD.WIDE R4, R8, 0x2, R46 ;  /* 0x0000000208047825 */ /* 0x002fe200078e022e */
[----:B---3--:R-:W-:-:S03]  /*a2730*/  PRMT R56, R9, 0x7632, R56 ;  /* 0x0000763209387816 */ /* 0x008fc60000000038 */
[----:B------:R-:W-:-:S04]  /*a2740*/  IMAD.WIDE R8, R8, 0x2, R44 ;  /* 0x0000000208087825 */ /* 0x000fc800078e022c */
[----:B------:R-:W-:Y:S04]  /*a2750*/  @P5 STG.E.U16 [R4.64], R11 ;  /* 0x0000000b04005986 */ /* 0x000fe8000c101504 */
[----:B------:R-:W3:Y:S04]  /*a2760*/  LDL.LU R57, [R1+0x48] ;  /* 0x0000480001397983 */ /* 0x000ee80000300800 */
[----:B------:R0:W-:Y:S04]  /*a2770*/  @P0 STG.E.U16 [R8.64], R6 ;  /* 0x0000000608000986 */ /* 0x0001e8000c101504 */
[----:B0-----:R-:W4:Y:S01]  /*a2780*/  LDL.LU R9, [R1+0x3040] ;  /* 0x0030400001097983 */ /* 0x001f220000300800 */
[----:B------:R-:W-:-:S02]  /*a2790*/  ISETP.LT.AND P3, PT, R58, c[0x0][0x178], !P6 ;  /* 0x00005e003a007a0c */ /* 0x000fc40007761270 */
[----:B------:R-:W-:Y:S02]  /*a27a0*/  ISETP.LT.AND P4, PT, R60, c[0x0][0x178], !P6 ;  /* 0x00005e003c007a0c */ /* 0x000fe40007781270 */
[----:B------:R-:W-:Y:S01]  /*a27b0*/  ISETP.LT.AND P5, PT, R27, c[0x0][0x178], !P6 ;  /* 0x00005e001b007a0c */ /* 0x000fe200077a1270 */
[----:B------:R-:W-:Y:S01]  /*a27c0*/  IMAD.WIDE R52, R0, 0x2, R50 ;  /* 0x0000000200347825 */ /* 0x000fe200078e0232 */
[----:B------:R-:W-:Y:S02]  /*a27d0*/  ISETP.LT.AND P6, PT, R43, c[0x0][0x178], !P6 ;  /* 0x00005e002b007a0c */ /* 0x000fe400077c1270 */
[----:B------:R-:W-:Y:S01]  /*a27e0*/  ISETP.LT.AND P0, PT, R58, c[0x0][0x178], !P2 ;  /* 0x00005e003a007a0c */ /* 0x000fe20005701270 */
[----:B------:R-:W-:-:S04]  /*a27f0*/  IMAD.WIDE R54, R0, 0x2, R48 ;  /* 0x0000000200367825 */ /* 0x000fc800078e0230 */
[----:B------:R0:W-:Y:S01]  /*a2800*/  @P3 STG.E.U16 [R52.64], R3 ;  /* 0x0000000334003986 */ /* 0x0001e2000c101504 */
[----:B------:R-:W-:Y:S01]  /*a2810*/  IMAD.WIDE R4, R0, 0x2, R46 ;  /* 0x0000000200047825 */ /* 0x000fe200078e022e */
[----:B------:R-:W-:Y:S02]  /*a2820*/  PRMT R6, R6, 0x7632, R6 ;  /* 0x0000763206067816 */ /* 0x000fe40000000006 */
[----:B------:R1:W-:Y:S01]  /*a2830*/  @P4 STG.E.U16 [R54.64], R56 ;  /* 0x0000003836004986 */ /* 0x0003e2000c101504 */
[----:B0-----:R-:W-:Y:S02]  /*a2840*/  PRMT R52, R11, 0x7632, R52 ;  /* 0x000076320b347816 */ /* 0x001fe40000000034 */
[----:B------:R-:W-:Y:S01]  /*a2850*/  IADD3 R3, R0, c[0x0][0x198], RZ ;  /* 0x0000660000037a10 */ /* 0x000fe20007ffe0ff */
[----:B------:R-:W2:Y:S04]  /*a2860*/  LDL.LU R11, [R1+0x317c] ;  /* 0x00317c00010b7983 */ /* 0x000ea80000300800 */
[----:B------:R0:W-:Y:S04]  /*a2870*/  @P5 STG.E.U16 [R4.64], R52 ;  /* 0x0000003404005986 */ /* 0x0001e8000c101504 */
[----:B-1----:R-:W3:Y:S04]  /*a2880*/  LDL.LU R55, [R1+0x3044] ;  /* 0x0030440001377983 */ /* 0x002ee80000300800 */
[----:B------:R-:W3:Y:S01]  /*a2890*/  LDL.LU R56, [R1+0x3048] ;  /* 0x0030480001387983 */ /* 0x000ee20000300800 */
[----:B0-----:R-:W-:-:S03]  /*a28a0*/  IMAD.WIDE R4, R3, 0x2, R50 ;  /* 0x0000000203047825 */ /* 0x001fc600078e0232 */
[----:B------:R-:W3:Y:S01]  /*a28b0*/  LDL.LU R54, [R1+0xe8] ;  /* 0x0000e80001367983 */ /* 0x000ee20000300800 */
[----:B----4-:R-:W-:Y:S01]  /*a28c0*/  ISETP.GE.AND P4, PT, R9, c[0x0][0x17c], PT ;  /* 0x00005f0009007a0c */ /* 0x010fe20003f86270 */
[----:B------:R-:W-:-:S05]  /*a28d0*/  IMAD.WIDE R8, R0, 0x2, R44 ;  /* 0x0000000200087825 */ /* 0x000fca00078e022c */
[----:B------:R0:W-:Y:S04]  /*a28e0*/  @P6 STG.E.U16 [R8.64], R6 ;  /* 0x0000000608006986 */ /* 0x0001e8000c101504 */
[----:B------:R1:W-:Y:S01]  /*a28f0*/  @P0 STG.E.U16 [R4.64], R61 ;  /* 0x0000003d04000986 */ /* 0x0003e2000c101504 */
[----:B0-----:R-:W-:-:S03]  /*a2900*/  PRMT R6, R61, 0x7632, R6 ;  /* 0x000076323d067816 */ /* 0x001fc60000000006 */
[----:B-1----:R-:W4:Y:S01]  /*a2910*/  LDL.LU R61, [R1+0xb8] ;  /* 0x0000b800013d7983 */ /* 0x002f220000300800 */
[----:B------:R-:W-:Y:S02]  /*a2920*/  ISETP.LT.AND P3, PT, R60, c[0x0][0x178], !P2 ;  /* 0x00005e003c007a0c */ /* 0x000fe40005761270 */
[----:B------:R-:W-:Y:S01]  /*a2930*/  ISETP.LT.AND P5, PT, R27, c[0x0][0x178], !P2 ;  /* 0x00005e001b007a0c */ /* 0x000fe200057a1270 */
[----:B------:R-:W-:Y:S01]  /*a2940*/  IMAD.WIDE R52, R3, 0x2, R48 ;  /* 0x0000000203347825 */ /* 0x000fe200078e0230 */
[----:B------:R-:W-:Y:S02]  /*a2950*/  ISETP.LT.AND P2, PT, R43, c[0x0][0x178], !P2 ;  /* 0x00005e002b007a0c */ /* 0x000fe40005741270 */
[----:B------:R-:W-:Y:S01]  /*a2960*/  ISETP.LT.AND P6, PT, R58, c[0x0][0x178], !P1 ;  /* 0x00005e003a007a0c */ /* 0x000fe20004fc1270 */
[C---:B------:R-:W-:Y:S01]  /*a2970*/  IMAD.WIDE R4, R3.reuse, 0x2, R46 ;  /* 0x0000000203047825 */ /* 0x040fe200078e022e */
[C---:B------:R-:W-:Y:S02]  /*a2980*/  IADD3 R0, R3.reuse, c[0x0][0x198], RZ ;  /* 0x0000660003007a10 */ /* 0x040fe40007ffe0ff */
[----:B------:R-:W-:Y:S01]  /*a2990*/  ISETP.LT.AND P0, PT, R60, c[0x0][0x178], !P1 ;  /* 0x00005e003c007a0c */ /* 0x000fe20004f01270 */
[----:B------:R-:W-:-:S02]  /*a29a0*/  IMAD.WIDE R8, R3, 0x2, R44 ;  /* 0x0000000203087825 */ /* 0x000fc400078e022c */
[----:B--2---:R0:W-:Y:S04]  /*a29b0*/  @P3 STG.E.U16 [R52.64], R59 ;  /* 0x0000003b34003986 */ /* 0x0041e8000c101504 */
[----:B---3--:R1:W-:Y:S01]  /*a29c0*/  @P5 STG.E.U16 [R4.64], R57 ;  /* 0x0000003904005986 */ /* 0x0083e2000c101504 */
[----:B------:R-:W-:Y:S02]  /*a29d0*/  ISETP.LT.AND P5, PT, R27, c[0x0][0x178], !P1 ;  /* 0x00005e001b007a0c */ /* 0x000fe40004fa1270 */
[----:B------:R-:W-:Y:S01]  /*a29e0*/  PRMT R3, R59, 0x7632, R3 ;  /* 0x000076323b037816 */ /* 0x000fe20000000003 */
[----:B------:R2:W-:Y:S01]  /*a29f0*/  @P2 STG.E.U16 [R8.64], R10 ;  /* 0x0000000a08002986 */ /* 0x0005e2000c101504 */
[----:B0-----:R-:W-:Y:S01]  /*a2a00*/  IMAD.WIDE R52, R0, 0x2, R50 ;  /* 0x0000000200347825 */ /* 0x001fe200078e0232 */
[----:B------:R-:W-:-:S03]  /*a2a10*/  ISETP.LT.AND P1, PT, R43, c[0x0][0x178], !P1 ;  /* 0x00005e002b007a0c */ /* 0x000fc60004f21270 */
[----:B-1----:R-:W-:Y:S01]  /*a2a20*/  IMAD.WIDE R4, R0, 0x2, R48 ;  /* 0x0000000200047825 */ /* 0x002fe200078e0230 */
[----:B------:R0:W-:Y:S01]  /*a2a30*/  @P6 STG.E.U16 [R52.64], R6 ;  /* 0x0000000634006986 */ /* 0x0001e2000c101504 */
[----:B------:R-:W-:Y:S02]  /*a2a40*/  ISETP.LT.AND P6, PT, R58, c[0x0][0x178], !P4 ;  /* 0x00005e003a007a0c */ /* 0x000fe400067c1270 */
[----:B--2---:R-:W-:Y:S01]  /*a2a50*/  IMAD.WIDE R8, R0, 0x2, R46 ;  /* 0x0000000200087825 */ /* 0x004fe200078e022e */
[----:B------:R-:W-:Y:S01]  /*a2a60*/  ISETP.LT.AND P2, PT, R60, c[0x0][0x178], !P4 ;  /* 0x00005e003c007a0c */ /* 0x000fe20006741270 */
[----:B------:R1:W-:Y:S01]  /*a2a70*/  @P0 STG.E.U16 [R4.64], R3 ;  /* 0x0000000304000986 */ /* 0x0003e2000c101504 */
[----:B0-----:R-:W-:Y:S02]  /*a2a80*/  PRMT R6, R57, 0x7632, R6 ;  /* 0x0000763239067816 */ /* 0x001fe40000000006 */
[----:B-1----:R-:W-:-:S03]  /*a2a90*/  IADD3 R3, R0, c[0x0][0x198], RZ ;  /* 0x0000660000037a10 */ /* 0x002fc60007ffe0ff */
[----:B------:R0:W-:Y:S01]  /*a2aa0*/  @P5 STG.E.U16 [R8.64], R6 ;  /* 0x0000000608005986 */ /* 0x0001e2000c101504 */
[----:B------:R-:W-:Y:S01]  /*a2ab0*/  IMAD.WIDE R4, R0, 0x2, R44 ;  /* 0x0000000200047825 */ /* 0x000fe200078e022c */
[----:B------:R-:W-:Y:S02]  /*a2ac0*/  ISETP.GE.AND P3, PT, R55, c[0x0][0x17c], PT ;  /* 0x00005f0037007a0c */ /* 0x000fe40003f66270 */
[----:B------:R-:W2:Y:S01]  /*a2ad0*/  LDL.LU R55, [R1+0xa8] ;  /* 0x0000a80001377983 */ /* 0x000ea20000300800 */
[C---:B------:R-:W-:Y:S01]  /*a2ae0*/  IMAD.WIDE R52, R3.reuse, 0x2, R48 ;  /* 0x0000000203347825 */ /* 0x040fe200078e0230 */
[----:B------:R-:W-:Y:S02]  /*a2af0*/  ISETP.GE.AND P0, PT, R56, c[0x0][0x17c], PT ;  /* 0x00005f0038007a0c */ /* 0x000fe40003f06270 */
[----:B------:R-:W3:Y:S01]  /*a2b00*/  LDL.LU R59, [R1+0x78] ;  /* 0x00007800013b7983 */ /* 0x000ee20000300800 */
[----:B0-----:R-:W-:Y:S01]  /*a2b10*/  PRMT R6, R10, 0x7632, R6 ;  /* 0x000076320a067816 */ /* 0x001fe20000000006 */
[----:B------:R-:W-:-:S02]  /*a2b20*/  IMAD.WIDE R8, R3, 0x2, R50 ;  /* 0x0000000203087825 */ /* 0x000fc400078e0232 */
[----:B------:R-:W3:Y:S04]  /*a2b30*/  LDL.LU R57, [R1+0x138] ;  /* 0x0001380001397983 */ /* 0x000ee80000300800 */
[----:B------:R0:W-:Y:S04]  /*a2b40*/  @P1 STG.E.U16 [R4.64], R6 ;  /* 0x0000000604001986 */ /* 0x0001e8000c101504 */
[----:B------:R1:W-:Y:S04]  /*a2b50*/  @P6 STG.E.U16 [R8.64], R54 ;  /* 0x0000003608006986 */ /* 0x0003e8000c101504 */
[----:B------:R-:W3:Y:S01]  /*a2b60*/  LDL.LU R56, [R1+0x118] ;  /* 0x0001180001387983 */ /* 0x000ee20000300800 */
[C---:B------:R-:W-:Y:S01]  /*a2b70*/  IADD3 R0, R3.reuse, c[0x0][0x198], RZ ;  /* 0x0000660003007a10 */ /* 0x040fe20007ffe0ff */
[----:B0-----:R-:W-:-:S04]  /*a2b80*/  IMAD.WIDE R4, R3, 0x2, R46 ;  /* 0x0000000203047825 */ /* 0x001fc800078e022e */
[----:B-1----:R-:W-:Y:S01]  /*a2b90*/  IMAD.WIDE R8, R3, 0x2, R44 ;  /* 0x0000000203087825 */ /* 0x002fe200078e022c */
[----:B------:R-:W-:Y:S01]  /*a2ba0*/  PRMT R3, R54, 0x7632, R3 ;  /* 0x0000763236037816 */ /* 0x000fe20000000003 */
[----:B----4-:R0:W-:Y:S04]  /*a2bb0*/  @P2 STG.E.U16 [R52.64], R61 ;  /* 0x0000003d34002986 */ /* 0x0101e8000c101504 */
[----:B0-----:R-:W4:Y:S01]  /*a2bc0*/  LDL.LU R53, [R1+0x304c] ;  /* 0x00304c0001357983 */ /* 0x001f220000300800 */
[----:B------:R-:W-:-:S03]  /*a2bd0*/  PRMT R6, R61, 0x7632, R6 ;  /* 0x000076323d067816 */ /* 0x000fc60000000006 */
[----:B------:R-:W4:Y:S04]  /*a2be0*/  LDL.LU R54, [R1+0x3050] ;  /* 0x0030500001367983 */ /* 0x000f280000300800 */
[----:B------:R-:W4:Y:S01]  /*a2bf0*/  LDL.LU R61, [R1+0x3054] ;  /* 0x00305400013d7983 */ /* 0x000f220000300800 */
[----:B------:R-:W-:Y:S02]  /*a2c00*/  ISETP.LT.AND P5, PT, R27, c[0x0][0x178], !P4 ;  /* 0x00005e001b007a0c */ /* 0x000fe400067a1270 */
[----:B------:R-:W-:Y:S02]  /*a2c10*/  ISETP.LT.AND P4, PT, R43, c[0x0][0x178], !P4 ;  /* 0x00005e002b007a0c */ /* 0x000fe40006781270 */
[----:B------:R-:W-:Y:S02]  /*a2c20*/  ISETP.LT.AND P6, PT, R58, c[0x0][0x178], !P3 ;  /* 0x00005e003a007a0c */ /* 0x000fe40005fc1270 */
[----:B------:R-:W-:-:S07]  /*a2c30*/  ISETP.LT.AND P1, PT, R60, c[0x0][0x178], !P3 ;  /* 0x00005e003c007a0c */ /* 0x000fce0005f21270 */
[----:B--2---:R0:W-:Y:S04]  /*a2c40*/  @P5 STG.E.U16 [R4.64], R55 ;  /* 0x0000003704005986 */ /* 0x0041e8000c101504 */
[----:B---3--:R1:W-:Y:S01]  /*a2c50*/  @P4 STG.E.U16 [R8.64], R59 ;  /* 0x0000003b08004986 */ /* 0x0083e2000c101504 */
[----:B------:R-:W-:Y:S02]  /*a2c60*/  ISETP.LT.AND P4, PT, R27, c[0x0][0x178], !P3 ;  /* 0x00005e001b007a0c */ /* 0x000fe40005f81270 */
[----:B------:R-:W-:Y:S02]  /*a2c70*/  ISETP.LT.AND P3, PT, R43, c[0x0][0x178], !P3 ;  /* 0x00005e002b007a0c */ /* 0x000fe40005f61270 */
[----:B------:R-:W-:Y:S01]  /*a2c80*/  ISETP.LT.AND P5, PT, R60, c[0x0][0x178], !P0 ;  /* 0x00005e003c007a0c */ /* 0x000fe200047a1270 */
[----:B0-----:R-:W-:Y:S01]  /*a2c90*/  IMAD.WIDE R4, R0, 0x2, R48 ;  /* 0x0000000200047825 */ /* 0x001fe200078e0230 */
[----:B------:R-:W-:-:S03]  /*a2ca0*/  PRMT R10, R59, 0x7632, R10 ;  /* 0x000076323b0a7816 */ /* 0x000fc6000000000a */
[C---:B-1----:R-:W-:Y:S01]  /*a2cb0*/  IMAD.WIDE R8, R0.reuse, 0x2, R44 ;  /* 0x0000000200087825 */ /* 0x042fe200078e022c */
[----:B------:R-:W2:Y:S01]  /*a2cc0*/  LDL.LU R59, [R1+0xcc] ;  /* 0x0000cc00013b7983 */ /* 0x000ea20000300800 */
[----:B----4-:R-:W-:Y:S02]  /*a2cd0*/  ISETP.GE.AND P2, PT, R53, c[0x0][0x17c], PT ;  /* 0x00005f0035007a0c */ /* 0x010fe40003f46270 */
[----:B------:R-:W-:-:S05]  /*a2ce0*/  IMAD.WIDE R52, R0, 0x2, R50 ;  /* 0x0000000200347825 */ /* 0x000fca00078e0232 */
[----:B------:R0:W-:Y:S01]  /*a2cf0*/  @P6 STG.E.U16 [R52.64], R3 ;  /* 0x0000000334006986 */ /* 0x0001e2000c101504 */
[----:B------:R-:W-:-:S03]  /*a2d00*/  ISETP.LT.AND P6, PT, R58, c[0x0][0x178], !P0 ;  /* 0x00005e003a007a0c */ /* 0x000fc600047c1270 */
[----:B------:R1:W-:Y:S01]  /*a2d10*/  @P1 STG.E.U16 [R4.64], R6 ;  /* 0x0000000604001986 */ /* 0x0003e2000c101504 */
[----:B------:R-:W-:Y:S02]  /*a2d20*/  ISETP.GE.AND P1, PT, R54, c[0x0][0x17c], PT ;  /* 0x00005f0036007a0c */ /* 0x000fe40003f26270 */
[C---:B0-----:R-:W-:Y:S02]  /*a2d30*/  IADD3 R3, R0.reuse, c[0x0][0x198], RZ ;  /* 0x0000660000037a10 */ /* 0x041fe40007ffe0ff */
[----:B-1----:R-:W-:Y:S01]  /*a2d40*/  PRMT R6, R55, 0x7632, R6 ;  /* 0x0000763237067816 */ /* 0x002fe20000000006 */
        /* <DEDUP_REMOVED lines=8> */
[----:B------:R-:W4:Y:S01]  /*a2dd0*/  LDL.LU R61, [R1+0x9c] ;  /* 0x00009c00013d7983 */ /* 0x000f220000300800 */
[----:B0-----:R-:W-:Y:S01]  /*a2de0*/  PRMT R6, R57, 0x7632, R6 ;  /* 0x0000763239067816 */ /* 0x001fe20000000006 */
[C---:B------:R-:W-:Y:S02]  /*a2df0*/  IMAD.WIDE R4, R3.reuse, 0x2, R46 ;  /* 0x0000000203047825 */ /* 0x040fe400078e022e */
[----:B------:R0:W-:Y:S01]  /*a2e00*/  @P5 STG.E.U16 [R54.64], R56 ;  /* 0x0000003836005986 */ /* 0x0001e2000c101504 */
[----:B-1----:R-:W-:Y:S01]  /*a2e10*/  PRMT R10, R56, 0x7632, R10 ;  /* 0x00007632380a7816 */ /* 0x002fe2000000000a */
[----:B------:R-:W-:Y:S02]  /*a2e20*/  IMAD.WIDE R8, R3, 0x2, R44 ;  /* 0x0000000203087825 */ /* 0x000fe400078e022c */
[----:B---3--:R-:W3:Y:S04]  /*a2e30*/  LDL.LU R57, [R1+0x3058] ;  /* 0x0030580001397983 */ /* 0x008ee80000300800 */
[----:B0-----:R-:W2:Y:S04]  /*a2e40*/  LDL.LU R56, [R1+0x305c] ;  /* 0x00305c0001387983 */ /* 0x001ea80000300800 */
[----:B------:R-:W2:Y:S01]  /*a2e50*/  LDL.LU R3, [R1+0x128] ;  /* 0x0001280001037983 */ /* 0x000ea20000300800 */
[----:B------:R-:W-:-:S02]  /*a2e60*/  ISETP.LT.AND P6, PT, R27, c[0x0][0x178], !P0 ;  /* 0x00005e001b007a0c */ /* 0x000fc400047c1270 */
[----:B------:R-:W-:Y:S02]  /*a2e70*/  ISETP.LT.AND P0, PT, R43, c[0x0][0x178], !P0 ;  /* 0x00005e002b007a0c */ /* 0x000fe40004701270 */
[----:B------:R-:W-:Y:S02]  /*a2e80*/  ISETP.LT.AND P4, PT, R58, c[0x0][0x178], !P2 ;  /* 0x00005e003a007a0c */ /* 0x000fe40005781270 */
[----:B------:R-:W-:Y:S01]  /*a2e90*/  ISETP.LT.AND P5, PT, R60, c[0x0][0x178], !P2 ;  /* 0x00005e003c007a0c */ /* 0x000fe200057a1270 */
[----:B------:R-:W-:-:S04]  /*a2ea0*/  IMAD.WIDE R52, R0, 0x2, R50 ;  /* 0x0000000200347825 */ /* 0x000fc800078e0232 */
[C---:B------:R-:W-:Y:S02]  /*a2eb0*/  IMAD.WIDE R54, R0.reuse, 0x2, R48 ;  /* 0x0000000200367825 */ /* 0x040fe400078e0230 */
[----:B--2---:R0:W-:Y:S01]  /*a2ec0*/  @P6 STG.E.U16 [R4.64], R3 ;  /* 0x0000000304006986 */ /* 0x0041e2000c101504 */
[----:B------:R-:W-:Y:S02]  /*a2ed0*/  ISETP.LT.AND P6, PT, R27, c[0x0][0x178], !P2 ;  /* 0x00005e001b007a0c */ /* 0x000fe400057c1270 */
[----:B------:R-:W-:Y:S01]  /*a2ee0*/  ISETP.LT.AND P2, PT, R43, c[0x0][0x178], !P2 ;  /* 0x00005e002b007a0c */ /* 0x000fe20005741270 */
[----:B------:R1:W-:Y:S04]  /*a2ef0*/  @P0 STG.E.U16 [R8.64], R7 ;  /* 0x0000000708000986 */ /* 0x0003e8000c101504 */
[----:B------:R2:W-:Y:S04]  /*a2f00*/  @P4 STG.E.U16 [R52.64], R6 ;  /* 0x0000000634004986 */ /* 0x0005e8000c101504 */
[----:B------:R3:W-:Y:S01]  /*a2f10*/  @P5 STG.E.U16 [R54.64], R10 ;  /* 0x0000000a36005986 */ /* 0x0007e2000c101504 */
[----:B0-----:R-:W-:-:S04]  /*a2f20*/  IMAD.WIDE R4, R0, 0x2, R44 ;  /* 0x0000000200047825 */ /* 0x001fc800078e022c */
[----:B-1----:R-:W-:Y:S01]  /*a2f30*/  IMAD.WIDE R8, R0, 0x2, R46 ;  /* 0x0000000200087825 */ /* 0x002fe200078e022e */
[----:B--2---:R-:W-:Y:S01]  /*a2f40*/  PRMT R6, R7, 0x7632, R6 ;  /* 0x0000763207067816 */ /* 0x004fe20000000006 */
[----:B---3--:R-:W2:Y:S01]  /*a2f50*/  LDL.LU R55, [R1+0x5c] ;  /* 0x00005c0001377983 */ /* 0x008ea20000300800 */
[----:B------:R-:W-:-:S03]  /*a2f60*/  PRMT R10, R3, 0x7632, R10 ;  /* 0x00007632030a7816 */ /* 0x000fc6000000000a */
[----:B------:R-:W3:Y:S01]  /*a2f70*/  LDL.LU R7, [R1+0x3178] ;  /* 0x0031780001077983 */ /* 0x000ee20000300800 */
[----:B------:R-:W-:-:S03]  /*a2f80*/  ISETP.GE.AND P0, PT, R57, c[0x0][0x17c], PT ;  /* 0x00005f0039007a0c */ /* 0x000fc60003f06270 */
[----:B------:R0:W-:Y:S04]  /*a2f90*/  @P6 STG.E.U16 [R8.64], R10 ;  /* 0x0000000a08006986 */ /* 0x0001e8000c101504 */
[----:B------:R-:W-:Y:S01]  /*a2fa0*/  @P2 STG.E.U16 [R4.64], R6 ;  /* 0x0000000604002986 */ /* 0x000fe2000c101504 */
[----:B------:R-:W-:-:S03]  /*a2fb0*/  ISETP.GE.AND P2, PT, R56, c[0x0][0x17c], PT ;  /* 0x00005f0038007a0c */ /* 0x000fc60003f46270 */
[----:B------:R-:W3:Y:S04]  /*a2fc0*/  LDL.LU R57, [R1+0xdc] ;  /* 0x0000dc0001397983 */ /* 0x000ee80000300800 */
[----:B------:R-:W3:Y:S01]  /*a2fd0*/  LDL.LU R56, [R1+0x3060] ;  /* 0x0030600001387983 */ /* 0x000ee20000300800 */
[----:B------:R-:W-:Y:S02]  /*a2fe0*/  ISETP.LT.AND P4, PT, R58, c[0x0][0x178], !P1 ;  /* 0x00005e003a007a0c */ /* 0x000fe40004f81270 */
[----:B------:R-:W-:Y:S02]  /*a2ff0*/  IADD3 R3, R0, c[0x0][0x198], RZ ;  /* 0x0000660000037a10 */ /* 0x000fe40007ffe0ff */
[----:B------:R-:W-:-:S03]  /*a3000*/  ISETP.LT.AND P5, PT, R60, c[0x0][0x178], !P1 ;  /* 0x00005e003c007a0c */ /* 0x000fc60004fa1270 */
[----:B0-----:R-:W-:Y:S01]  /*a3010*/  IMAD.WIDE R8, R3, 0x2, R50 ;  /* 0x0000000203087825 */ /* 0x001fe200078e0232 */
[----:B------:R-:W-:Y:S02]  /*a3020*/  ISETP.LT.AND P6, PT, R27, c[0x0][0x178], !P1 ;  /* 0x00005e001b007a0c */ /* 0x000fe40004fc1270 */
[----:B------:R-:W-:Y:S01]  /*a3030*/  PRMT R0, R59, 0x7632, R0 ;  /* 0x000076323b007816 */ /* 0x000fe20000000000 */
[----:B------:R-:W-:Y:S02]  /*a3040*/  IMAD.WIDE R52, R3, 0x2, R48 ;  /* 0x0000000203347825 */ /* 0x000fe400078e0230 */
[----:B------:R0:W-:Y:S01]  /*a3050*/  @P4 STG.E.U16 [R8.64], R59 ;  /* 0x0000003b08004986 */ /* 0x0001e2000c101504 */
[----:B----4-:R-:W-:Y:S02]  /*a3060*/  PRMT R10, R61, 0x7632, R10 ;  /* 0x000076323d0a7816 */ /* 0x010fe4000000000a */
[----:B------:R-:W-:Y:S01]  /*a3070*/  ISETP.LT.AND P1, PT, R43, c[0x0][0x178], !P1 ;  /* 0x00005e002b007a0c */ /* 0x000fe20004f21270 */
[----:B------:R1:W-:Y:S01]  /*a3080*/  @P5 STG.E.U16 [R52.64], R61 ;  /* 0x0000003d34005986 */ /* 0x0003e2000c101504 */
[----:B------:R-:W-:-:S03]  /*a3090*/  ISETP.LT.AND P4, PT, R58, c[0x0][0x178], !P3 ;  /* 0x00005e003a007a0c */ /* 0x000fc60005f81270 */
[----:B0-----:R-:W4:Y:S01]  /*a30a0*/  LDL.LU R59, [R1+0x8c] ;  /* 0x00008c00013b7983 */ /* 0x001f220000300800 */
[C---:B------:R-:W-:Y:S01]  /*a30b0*/  IMAD.WIDE R4, R3.reuse, 0x2, R46 ;  /* 0x0000000203047825 */ /* 0x040fe200078e022e */
[----:B------:R-:W-:Y:S02]  /*a30c0*/  ISETP.LT.AND P5, PT, R60, c[0x0][0x178], !P3 ;  /* 0x00005e003c007a0c */ /* 0x000fe40005fa1270 */
[----:B-1----:R-:W4:Y:S01]  /*a30d0*/  LDL.LU R61, [R1+0x4c] ;  /* 0x00004c00013d7983 */ /* 0x002f220000300800 */
[----:B------:R-:W-:-:S05]  /*a30e0*/  IADD3 R6, R3, c[0x0][0x198], RZ ;  /* 0x0000660003067a10 */ /* 0x000fca0007ffe0ff */
[----:B------:R-:W-:-:S04]  /*a30f0*/  IMAD.WIDE R8, R6, 0x2, R50 ;  /* 0x0000000206087825 */ /* 0x000fc800078e0232 */
[----:B------:R-:W-:Y:S01]  /*a3100*/  IMAD.WIDE R52, R6, 0x2, R48 ;  /* 0x0000000206347825 */ /* 0x000fe200078e0230 */
[----:B--2---:R0:W-:Y:S03]  /*a3110*/  @P6 STG.E.U16 [R4.64], R55 ;  /* 0x0000003704006986 */ /* 0x0041e6000c101504 */
[----:B0-----:R-:W-:Y:S01]  /*a3120*/  IMAD.WIDE R4, R3, 0x2, R44 ;  /* 0x0000000203047825 */ /* 0x001fe200078e022c */
[----:B------:R-:W-:Y:S02]  /*a3130*/  PRMT R3, R55, 0x7632, R3 ;  /* 0x0000763237037816 */ /* 0x000fe40000000003 */
[----:B------:R-:W2:Y:S04]  /*a3140*/  LDL.LU R55, [R1+0x3064] ;  /* 0x0030640001377983 */ /* 0x000ea80000300800 */
[----:B---3--:R-:W-:Y:S01]  /*a3150*/  @P1 STG.E.U16 [R4.64], R7 ;  /* 0x0000000704001986 */ /* 0x008fe2000c101504 */
[----:B------:R-:W-:-:S03]  /*a3160*/  ISETP.GE.AND P1, PT, R56, c[0x0][0x17c], PT ;  /* 0x00005f0038007a0c */ /* 0x000fc60003f26270 */
[----:B------:R-:W-:Y:S04]  /*a3170*/  @P4 STG.E.U16 [R8.64], R0 ;  /* 0x0000000008004986 */ /* 0x000fe8000c101504 */
[----:B------:R0:W-:Y:S04]  /*a3180*/  @P5 STG.E.U16 [R52.64], R10 ;  /* 0x0000000a34005986 */ /* 0x0001e8000c101504 */
[----:B0-----:R-:W3:Y:S04]  /*a3190*/  LDL.LU R53, [R1+0x3068] ;  /* 0x0030680001357983 */ /* 0x001ee80000300800 */
[----:B------:R-:W3:Y:S04]  /*a31a0*/  LDL.LU R56, [R1+0xec] ;  /* 0x0000ec0001387983 */ /* 0x000ee80000300800 */
[----:B------:R-:W3:Y:S01]  /*a31b0*/  LDL.LU R52, [R1+0x306c] ;  /* 0x00306c0001347983 */ /* 0x000ee20000300800 */
[----:B------:R-:W-:-:S02]  /*a31c0*/  ISETP.LT.AND P6, PT, R27, c[0x0][0x178], !P3 ;  /* 0x00005e001b007a0c */ /* 0x000fc40005fc1270 */
[----:B------:R-:W-:Y:S01]  /*a31d0*/  ISETP.LT.AND P3, PT, R43, c[0x0][0x178], !P3 ;  /* 0x00005e002b007a0c */ /* 0x000fe20005f61270 */
[----:B------:R-:W-:Y:S01]  /*a31e0*/  IMAD.WIDE R4, R6, 0x2, R46 ;  /* 0x0000000206047825 */ /* 0x000fe200078e022e */
[----:B------:R-:W-:Y:S02]  /*a31f0*/  ISETP.LT.AND P4, PT, R58, c[0x0][0x178], !P0 ;  /* 0x00005e003a007a0c */ /* 0x000fe40004781270 */
[----:B------:R-:W-:Y:S02]  /*a3200*/  ISETP.LT.AND P5, PT, R60, c[0x0][0x178], !P0 ;  /* 0x00005e003c007a0c */ /* 0x000fe400047a1270 */
[C---:B------:R-:W-:Y:S01]  /*a3210*/  IADD3 R0, R6.reuse, c[0x0][0x198], RZ ;  /* 0x0000660006007a10 */ /* 0x040fe20007ffe0ff */
[----:B------:R-:W-:Y:S01]  /*a3220*/  IMAD.WIDE R8, R6, 0x2, R44 ;  /* 0x0000000206087825 */ /* 0x000fe200078e022c */
[----:B------:R-:W-:-:S03]  /*a3230*/  PRMT R54, R7, 0x7632, R54 ;  /* 0x0000763207367816 */ /* 0x000fc60000000036 */
[----:B------:R0:W-:Y:S01]  /*a3240*/  @P6 STG.E.U16 [R4.64], R3 ;  /* 0x0000000304006986 */ /* 0x0001e2000c101504 */
[----:B------:R-:W-:Y:S02]  /*a3250*/  ISETP.LT.AND P6, PT, R27, c[0x0][0x178], !P0 ;  /* 0x00005e001b007a0c */ /* 0x000fe400047c1270 */
[----:B------:R-:W-:Y:S01]  /*a3260*/  ISETP.LT.AND P0, PT, R43, c[0x0][0x178], !P0 ;  /* 0x00005e002b007a0c */ /* 0x000fe20004701270 */
[C---:B------:R-:W-:Y:S01]  /*a3270*/  IMAD.WIDE R6, R0.reuse, 0x2, R48 ;  /* 0x0000000200067825 */ /* 0x040fe200078e0230 */
[----:B------:R1:W-:Y:S03]  /*a3280*/  @P3 STG.E.U16 [R8.64], R54 ;  /* 0x0000003608003986 */ /* 0x0003e6000c101504 */
[----:B0-----:R-:W-:-:S05]  /*a3290*/  IMAD.WIDE R4, R0, 0x2, R50 ;  /* 0x0000000200047825 */ /* 0x001fca00078e0232 */
[----:B------:R0:W-:Y:S01]  /*a32a0*/  @P4 STG.E.U16 [R4.64], R57 ;  /* 0x0000003904004986 */ /* 0x0001e2000c101504 */
[----:B------:R-:W-:-:S03]  /*a32b0*/  ISETP.LT.AND P4, PT, R58, c[0x0][0x178], !P2 ;  /* 0x00005e003a007a0c */ /* 0x000fc60005781270 */
[----:B----4-:R4:W-:Y:S01]  /*a32c0*/  @P5 STG.E.U16 [R6.64], R59 ;  /* 0x0000003b06005986 */ /* 0x0109e2000c101504 */
[----:B-1----:R-:W-:Y:S02]  /*a32d0*/  IADD3 R9, R0, c[0x0][0x198], RZ ;  /* 0x0000660000097a10 */ /* 0x002fe40007ffe0ff */
[----:B------:R-:W-:Y:S02]  /*a32e0*/  PRMT R3, R57, 0x7632, R3 ;  /* 0x0000763239037816 */ /* 0x000fe40000000003 */
[----:B------:R-:W-:Y:S01]  /*a32f0*/  ISETP.LT.AND P5, PT, R60, c[0x0][0x178], !P2 ;  /* 0x00005e003c007a0c */ /* 0x000fe200057a1270 */
[C---:B0-----:R-:W-:Y:S01]  /*a3300*/  IMAD.WIDE R4, R0.reuse, 0x2, R46 ;  /* 0x0000000200047825 */ /* 0x041fe200078e022e */
[----:B------:R-:W3:Y:S03]  /*a3310*/  LDL.LU R57, [R1+0xbc] ;  /* 0x0000bc0001397983 */ /* 0x000ee60000300800 */
[----:B----4-:R-:W-:Y:S01]  /*a3320*/  IMAD.WIDE R6, R0, 0x2, R44 ;  /* 0x0000000200067825 */ /* 0x010fe200078e022c */
[----:B------:R0:W-:Y:S01]  /*a3330*/  @P6 STG.E.U16 [R4.64], R61 ;  /* 0x0000003d04006986 */ /* 0x0001e2000c101504 */
[----:B------:R-:W-:-:S03]  /*a3340*/  PRMT R0, R61, 0x7632, R0 ;  /* 0x000076323d007816 */ /* 0x000fc60000000000 */
[----:B------:R1:W-:Y:S01]  /*a3350*/  @P0 STG.E.U16 [R6.64], R11 ;  /* 0x0000000b06000986 */ /* 0x0003e2000c101504 */
[----:B------:R-:W-:Y:S02]  /*a3360*/  ISETP.LT.AND P0, PT, R27, c[0x0][0x178], !P2 ;  /* 0x00005e001b007a0c */ /* 0x000fe40005701270 */
[----:B------:R-:W-:Y:S02]  /*a3370*/  ISETP.LT.AND P2, PT, R43, c[0x0][0x178], !P2 ;  /* 0x00005e002b007a0c */ /* 0x000fe40005741270 */
[----:B------:R-:W-:Y:S01]  /*a3380*/  ISETP.LT.AND P6, PT, R58, c[0x0][0x178], !P1 ;  /* 0x00005e003a007a0c */ /* 0x000fe20004fc1270 */
[----:B0-----:R-:W-:Y:S01]  /*a3390*/  IMAD.WIDE R4, R9, 0x2, R50 ;  /* 0x0000000209047825 */ /* 0x001fe200078e0232 */
[----:B------:R-:W4:Y:S01]  /*a33a0*/  LDL.LU R61, [R1+0xac] ;  /* 0x0000ac00013d7983 */ /* 0x000f220000300800 */
[----:B------:R-:W-:Y:S02]  /*a33b0*/  PRMT R8, R59, 0x7632, R8 ;  /* 0x000076323b087816 */ /* 0x000fe40000000008 */
[----:B-1----:R-:W-:Y:S01]  /*a33c0*/  IMAD.WIDE R6, R9, 0x2, R48 ;  /* 0x0000000209067825 */ /* 0x002fe200078e0230 */
[----:B------:R-:W4:Y:S04]  /*a33d0*/  LDL.LU R59, [R1+0x7c] ;  /* 0x00007c00013b7983 */ /* 0x000f280000300800 */
[----:B------:R0:W-:Y:S01]  /*a33e0*/  @P4 STG.E.U16 [R4.64], R3 ;  /* 0x0000000304004986 */ /* 0x0001e2000c101504 */
[----:B------:R-:W-:-:S03]  /*a33f0*/  PRMT R11, R11, 0x7632, R11 ;  /* 0x000076320b0b7816 */ /* 0x000fc6000000000b */
[----:B------:R1:W-:Y:S01]  /*a3400*/  @P5 STG.E.U16 [R6.64], R8 ;  /* 0x0000000806005986 */ /* 0x0003e2000c101504 */
[C---:B0-----:R-:W-:Y:S01]  /*a3410*/  IADD3 R3, R9.reuse, c[0x0][0x198], RZ ;  /* 0x0000660009037a10 */ /* 0x041fe20007ffe0ff */
[----:B------:R-:W-:-:S04]  /*a3420*/  IMAD.WIDE R4, R9, 0x2, R46 ;  /* 0x0000000209047825 */ /* 0x000fc800078e022e */
[----:B-1----:R-:W-:Y:S01]  /*a3430*/  IMAD.WIDE R6, R9, 0x2, R44 ;  /* 0x0000000209067825 */ /* 0x002fe200078e022c */
[----:B------:R-:W-:Y:S03]  /*a3440*/  @P0 STG.E.U16 [R4.64], R0 ;  /* 0x0000000004000986 */ /* 0x000fe6000c101504 */
[----:B------:R-:W-:Y:S01]  /*a3450*/  IMAD.WIDE R8, R3, 0x2, R50 ;  /* 0x0000000203087825 */ /* 0x000fe200078e0232 */
[----:B------:R0:W-:Y:S01]  /*a3460*/  @P2 STG.E.U16 [R6.64], R11 ;  /* 0x0000000b06002986 */ /* 0x0001e2000c101504 */
[----:B--2---:R-:W-:Y:S02]  /*a3470*/  ISETP.GE.AND P3, PT, R55, c[0x0][0x17c], PT ;  /* 0x00005f0037007a0c */ /* 0x004fe40003f66270 */
[----:B---3--:R-:W-:Y:S02]  /*a3480*/  ISETP.GE.AND P0, PT, R53, c[0x0][0x17c], PT ;  /* 0x00005f0035007a0c */ /* 0x008fe40003f06270 */
[----:B------:R-:W2:Y:S04]  /*a3490*/  LDL.LU R53, [R1+0x13c] ;  /* 0x00013c0001357983 */ /* 0x000ea80000300800 */
[----:B------:R1:W-:Y:S01]  /*a34a0*/  @P6 STG.E.U16 [R8.64], R56 ;  /* 0x0000003808006986 */ /* 0x0003e2000c101504 */
[----:B------:R-:W-:-:S03]  /*a34b0*/  ISETP.GE.AND P6, PT, R52, c[0x0][0x17c], PT ;  /* 0x00005f0034007a0c */ /* 0x000fc60003fc6270 */
[----:B------:R-:W3:Y:S04]  /*a34c0*/  LDL.LU R55, [R1+0x11c] ;  /* 0x00011c0001377983 */ /* 0x000ee80000300800 */
[----:B------:R-:W2:Y:S04]  /*a34d0*/  LDL.LU R54, [R1+0x3074] ;  /* 0x0030740001367983 */ /* 0x000ea80000300800 */
[----:B------:R-:W2:Y:S01]  /*a34e0*/  LDL.LU R52, [R1+0x3070] ;  /* 0x0030700001347983 */ /* 0x000ea20000300800 */
[----:B------:R-:W-:Y:S02]  /*a34f0*/  ISETP.LT.AND P4, PT, R60, c[0x0][0x178], !P1 ;  /* 0x00005e003c007a0c */ /* 0x000fe40004f81270 */
[----:B------:R-:W-:Y:S01]  /*a3500*/  ISETP.LT.AND P5, PT, R27, c[0x0][0x178], !P1 ;  /* 0x00005e001b007a0c */ /* 0x000fe20004fa1270 */
[----:B0-----:R-:W-:Y:S01]  /*a3510*/  IMAD.WIDE R6, R3, 0x2, R48 ;  /* 0x0000000203067825 */ /* 0x001fe200078e0230 */
[----:B------:R-:W-:-:S02]  /*a3520*/  ISETP.LT.AND P1, PT, R43, c[0x0][0x178], !P1 ;  /* 0x00005e002b007a0c */ /* 0x000fc40004f21270 */
[----:B------:R-:W-:Y:S01]  /*a3530*/  ISETP.LT.AND P2, PT, R58, c[0x0][0x178], !P3 ;  /* 0x00005e003a007a0c */ /* 0x000fe20005f41270 */
[C---:B-1----:R-:W-:Y:S01]  /*a3540*/  IMAD.WIDE R8, R3.reuse, 0x2, R46 ;  /* 0x0000000203087825 */ /* 0x042fe200078e022e */
[----:B------:R-:W-:Y:S02]  /*a3550*/  IADD3 R0, R3, c[0x0][0x198], RZ ;  /* 0x0000660003007a10 */ /* 0x000fe40007ffe0ff */
[----:B------:R-:W-:-:S03]  /*a3560*/  PRMT R4, R56, 0x7632, R4 ;  /* 0x0000763238047816 */ /* 0x000fc60000000004 */
[----:B------:R0:W-:Y:S01]  /*a3570*/  @P4 STG.E.U16 [R6.64], R57 ;  /* 0x0000003906004986 */ /* 0x0001e2000c101504 */
[----:B------:R-:W-:Y:S02]  /*a3580*/  ISETP.LT.AND P4, PT, R60, c[0x0][0x178], !P3 ;  /* 0x00005e003c007a0c */ /* 0x000fe40005f81270 */
[----:B------:R-:W-:Y:S01]  /*a3590*/  PRMT R5, R57, 0x7632, R5 ;  /* 0x0000763239057816 */ /* 0x000fe20000000005 */
[----:B0-----:R-:W-:Y:S01]  /*a35a0*/  IMAD.WIDE R6, R3, 0x2, R44 ;  /* 0x0000000203067825 */ /* 0x001fe200078e022c */
[----:B----4-:R0:W-:Y:S01]  /*a35b0*/  @P5 STG.E.U16 [R8.64], R61 ;  /* 0x0000003d08005986 */ /* 0x0101e2000c101504 */
[----:B------:R-:W-:Y:S02]  /*a35c0*/  ISETP.LT.AND P5, PT, R27, c[0x0][0x178], !P3 ;  /* 0x00005e001b007a0c */ /* 0x000fe40005fa1270 */
[----:B------:R-:W-:Y:S01]  /*a35d0*/  ISETP.LT.AND P3, PT, R43, c[0x0][0x178], !P3 ;  /* 0x00005e002b007a0c */ /* 0x000fe20005f61270 */
[----:B------:R1:W-:Y:S01]  /*a35e0*/  @P1 STG.E.U16 [R6.64], R59 ;  /* 0x0000003b06001986 */ /* 0x0003e2000c101504 */
[----:B------:R-:W-:Y:S01]  /*a35f0*/  PRMT R10, R61, 0x7632, R10 ;  /* 0x000076323d0a7816 */ /* 0x000fe2000000000a */
[----:B0-----:R-:W-:-:S02]  /*a3600*/  IMAD.WIDE R8, R0, 0x2, R50 ;  /* 0x0000000200087825 */ /* 0x001fc400078e0232 */
[----:B------:R-:W4:Y:S02]  /*a3610*/  LDL.LU R61, [R1+0x12c] ;  /* 0x00012c00013d7983 */ /* 0x000f240000300800 */
[----:B-1----:R-:W-:Y:S02]  /*a3620*/  IMAD.WIDE R6, R0, 0x2, R48 ;  /* 0x0000000200067825 */ /* 0x002fe400078e0230 */
[----:B------:R0:W-:Y:S01]  /*a3630*/  @P2 STG.E.U16 [R8.64], R4 ;  /* 0x0000000408002986 */ /* 0x0001e2000c101504 */
[----:B------:R-:W-:-:S03]  /*a3640*/  PRMT R3, R59, 0x7632, R3 ;  /* 0x000076323b037816 */ /* 0x000fc60000000003 */
[----:B------:R1:W-:Y:S04]  /*a3650*/  @P4 STG.E.U16 [R6.64], R5 ;  /* 0x0000000506004986 */ /* 0x0003e8000c101504 */
[----:B------:R-:W4:Y:S01]  /*a3660*/  LDL.LU R56, [R1+0xfc] ;  /* 0x0000fc0001387983 */ /* 0x000f220000300800 */
[----:B0-----:R-:W-:-:S04]  /*a3670*/  IMAD.WIDE R8, R0, 0x2, R46 ;  /* 0x0000000200087825 */ /* 0x001fc800078e022e */
[----:B-1----:R-:W-:Y:S01]  /*a3680*/  IMAD.WIDE R6, R0, 0x2, R44 ;  /* 0x0000000200067825 */ /* 0x002fe200078e022c */
[----:B------:R0:W-:Y:S04]  /*a3690*/  @P5 STG.E.U16 [R8.64], R10 ;  /* 0x0000000a08005986 */ /* 0x0001e8000c101504 */
[----:B------:R1:W-:Y:S01]  /*a36a0*/  @P3 STG.E.U16 [R6.64], R3 ;  /* 0x0000000306003986 */ /* 0x0003e2000c101504 */
[----:B--2---:R-:W-:-:S03]  /*a36b0*/  ISETP.GE.AND P3, PT, R52, c[0x0][0x17c], PT ;  /* 0x00005f0034007a0c */ /* 0x004fc60003f66270 */
[----:B------:R-:W2:Y:S01]  /*a36c0*/  LDL.LU R52, [R1+0x3078] ;  /* 0x0030780001347983 */ /* 0x000ea20000300800 */
[----:B------:R-:W-:Y:S02]  /*a36d0*/  ISETP.LT.AND P1, PT, R58, c[0x0][0x178], !P0 ;  /* 0x00005e003a007a0c */ /* 0x000fe40004721270 */
[----:B------:R-:W-:Y:S01]  /*a36e0*/  ISETP.LT.AND P2, PT, R60, c[0x0][0x178], !P0 ;  /* 0x00005e003c007a0c */ /* 0x000fe20004741270 */
[----:B------:R-:W2:Y:S01]  /*a36f0*/  LDL.LU R57, [R1+0x250] ;  /* 0x0002500001397983 */ /* 0x000ea20000300800 */
[----:B------:R-:W-:Y:S02]  /*a3700*/  IADD3 R4, R0, c[0x0][0x198], RZ ;  /* 0x0000660000047a10 */ /* 0x000fe40007ffe0ff */
[----:B------:R-:W-:Y:S01]  /*a3710*/  ISETP.LT.AND P4, PT, R27, c[0x0][0x178], !P0 ;  /* 0x00005e001b007a0c */ /* 0x000fe20004781270 */
[----:B------:R-:W2:Y:S02]  /*a3720*/  LDL.LU R59, [R1+0x210] ;  /* 0x00021000013b7983 */ /* 0x000ea40000300800 */
[----:B0-----:R-:W-:-:S04]  /*a3730*/  IMAD.WIDE R8, R4, 0x2, R50 ;  /* 0x0000000204087825 */ /* 0x001fc800078e0232 */
[----:B------:R-:W-:Y:S01]  /*a3740*/  IMAD.WIDE R10, R4, 0x2, R48 ;  /* 0x00000002040a7825 */ /* 0x000fe200078e0230 */
[----:B------:R-:W-:Y:S01]  /*a3750*/  @P1 STG.E.U16 [R8.64], R53 ;  /* 0x0000003508001986 */ /* 0x000fe2000c101504 */
[----:B------:R-:W-:-:S03]  /*a3760*/  ISETP.LT.AND P0, PT, R43, c[0x0][0x178], !P0 ;  /* 0x00005e002b007a0c */ /* 0x000fc60004701270 */
[----:B---3--:R0:W-:Y:S01]  /*a3770*/  @P2 STG.E.U16 [R10.64], R55 ;  /* 0x000000370a002986 */ /* 0x0081e2000c101504 */
[----:B------:R-:W-:Y:S01]  /*a3780*/  ISETP.LT.AND P2, PT, R58, c[0x0][0x178], !P6 ;  /* 0x00005e003a007a0c */ /* 0x000fe20007741270 */
[C---:B-1----:R-:W-:Y:S01]  /*a3790*/  IMAD.WIDE R6, R4.reuse, 0x2, R46 ;  /* 0x0000000204067825 */ /* 0x042fe200078e022e */
[----:B------:R-:W-:-:S03]  /*a37a0*/  IADD3 R0, R4, c[0x0][0x198], RZ ;  /* 0x0000660004007a10 */ /* 0x000fc60007ffe0ff */
[----:B------:R-:W-:Y:S01]  /*a37b0*/  IMAD.WIDE R4, R4, 0x2, R44 ;  /* 0x0000000204047825 */ /* 0x000fe200078e022c */
[----:B0-----:R-:W-:Y:S01]  /*a37c0*/  PRMT R10, R53, 0x7632, R10 ;  /* 0x00007632350a7816 */ /* 0x001fe2000000000a */
[----:B----4-:R0:W-:Y:S01]  /*a37d0*/  @P4 STG.E.U16 [R6.64], R61 ;  /* 0x0000003d06004986 */ /* 0x0101e2000c101504 */
[----:B------:R-:W-:Y:S01]  /*a37e0*/  PRMT R11, R61, 0x7632, R11 ;  /* 0x000076323d0b7816 */ /* 0x000fe2000000000b */
[----:B0-----:R-:W-:Y:S02]  /*a37f0*/  IMAD.WIDE R6, R0, 0x2, R50 ;  /* 0x0000000200067825 */ /* 0x001fe400078e0232 */
[----:B------:R0:W-:Y:S04]  /*a3800*/  @P0 STG.E.U16 [R4.64], R56 ;  /* 0x0000003804000986 */ /* 0x0001e8000c101504 */
[----:B------:R1:W-:Y:S04]  /*a3810*/  @P2 STG.E.U16 [R6.64], R10 ;  /* 0x0000000a06002986 */ /* 0x0003e8000c101504 */
[----:B------:R-:W3:Y:S01]  /*a3820*/  LDL.LU R61, [R1+0x1e0] ;  /* 0x0001e000013d7983 */ /* 0x000ee20000300800 */
[----:B--2---:R-:W-:-:S03]  /*a3830*/  ISETP.GE.AND P2, PT, R52, c[0x0][0x17c], PT ;  /* 0x00005f0034007a0c */ /* 0x004fc60003f46270 */
[----:B------:R-:W2:Y:S01]  /*a3840*/  LDL.LU R52, [R1+0x307c] ;  /* 0x00307c0001347983 */ /* 0x000ea20000300800 */
[----:B------:R-:W-:Y:S01]  /*a3850*/  ISETP.LT.AND P1, PT, R60, c[0x0][0x178], !P6 ;  /* 0x00005e003c007a0c */ /* 0x000fe20007721270 */
[----:B------:R-:W-:Y:S01]  /*a3860*/  IMAD.WIDE R8, R0, 0x2, R48 ;  /* 0x0000000200087825 */ /* 0x000fe200078e0230 */
[----:B------:R-:W-:Y:S01]  /*a3870*/  ISETP.LT.AND P4, PT, R27, c[0x0][0x178], !P6 ;  /* 0x00005e001b007a0c */ /* 0x000fe20007781270 */
[----:B------:R-:W4:Y:S01]  /*a3880*/  LDL.LU R53, [R1+0x3080] ;  /* 0x0030800001357983 */ /* 0x000f220000300800 */
[----:B------:R-:W-:Y:S02]  /*a3890*/  PRMT R3, R55, 0x7632, R3 ;  /* 0x0000763237037816 */ /* 0x000fe40000000003 */
[----:B------:R-:W-:Y:S01]  /*a38a0*/  ISETP.GE.AND P5, PT, R54, c[0x0][0x17c], PT ;  /* 0x00005f0036007a0c */ /* 0x000fe20003fa6270 */
[----:B0-----:R-:W-:Y:S01]  /*a38b0*/  IMAD.WIDE R4, R0, 0x2, R46 ;  /* 0x0000000200047825 */ /* 0x001fe200078e022e */
[----:B------:R-:W-:Y:S01]  /*a38c0*/  ISETP.LT.AND P6, PT, R43, c[0x0][0x178], !P6 ;  /* 0x00005e002b007a0c */ /* 0x000fe200077c1270 */
[----:B------:R-:W3:Y:S01]  /*a38d0*/  LDL.LU R55, [R1+0x270] ;  /* 0x0002700001377983 */ /* 0x000ee20000300800 */
[----:B------:R-:W-:-:S03]  /*a38e0*/  ISETP.LT.AND P0, PT, R58, c[0x0][0x178], !P5 ;  /* 0x00005e003a007a0c */ /* 0x000fc60006f01270 */
[----:B------:R0:W-:Y:S01]  /*a38f0*/  @P1 STG.E.U16 [R8.64], R3 ;  /* 0x0000000308001986 */ /* 0x0001e2000c101504 */
[----:B------:R-:W-:Y:S01]  /*a3900*/  ISETP.LT.AND P1, PT, R60, c[0x0][0x178], !P5 ;  /* 0x00005e003c007a0c */ /* 0x000fe20006f21270 */
[----:B-1----:R-:W-:Y:S01]  /*a3910*/  IMAD.WIDE R6, R0, 0x2, R44 ;  /* 0x0000000200067825 */ /* 0x002fe200078e022c */
[----:B------:R-:W-:Y:S01]  /*a3920*/  PRMT R10, R56, 0x7632, R10 ;  /* 0x00007632380a7816 */ /* 0x000fe2000000000a */
[----:B------:R1:W-:Y:S01]  /*a3930*/  @P4 STG.E.U16 [R4.64], R11 ;  /* 0x0000000b04004986 */ /* 0x0003e2000c101504 */
[----:B0-----:R-:W-:-:S03]  /*a3940*/  IADD3 R3, R0, c[0x0][0x198], RZ ;  /* 0x0000660000037a10 */ /* 0x001fc60007ffe0ff */
[----:B------:R-:W-:Y:S02]  /*a3950*/  @P6 STG.E.U16 [R6.64], R10 ;  /* 0x0000000a06006986 */ /* 0x000fe4000c101504 */
[C---:B-1----:R-:W-:Y:S02]  /*a3960*/  IMAD.WIDE R4, R3.reuse, 0x2, R50 ;  /* 0x0000000203047825 */ /* 0x042fe400078e0232 */
[----:B------:R-:W4:Y:S02]  /*a3970*/  LDL.LU R56, [R1+0x230] ;  /* 0x0002300001387983 */ /* 0x000f240000300800 */
[----:B------:R-:W-:Y:S02]  /*a3980*/  IMAD.WIDE R8, R3, 0x2, R48 ;  /* 0x0000000203087825 */ /* 0x000fe400078e0230 */
[----:B------:R0:W-:Y:S01]  /*a3990*/  @P0 STG.E.U16 [R4.64], R57 ;  /* 0x0000003904000986 */ /* 0x0001e2000c101504 */
[----:B------:R-:W-:-:S03]  /*a39a0*/  PRMT R0, R57, 0x7632, R0 ;  /* 0x0000763239007816 */ /* 0x000fc60000000000 */
[----:B------:R1:W-:Y:S01]  /*a39b0*/  @P1 STG.E.U16 [R8.64], R59 ;  /* 0x0000003b08001986 */ /* 0x0003e2000c101504 */
[----:B--2---:R-:W-:-:S03]  /*a39c0*/  ISETP.GE.AND P1, PT, R52, c[0x0][0x17c], PT ;  /* 0x00005f0034007a0c */ /* 0x004fc60003f26270 */
[----:B------:R-:W2:Y:S04]  /*a39d0*/  LDL.LU R52, [R1+0x3084] ;  /* 0x0030840001347983 */ /* 0x000ea80000300800 */
[----:B0-----:R-:W2:Y:S01]  /*a39e0*/  LDL.LU R57, [R1+0x1d0] ;  /* 0x0001d00001397983 */ /* 0x001ea20000300800 */
[----:B------:R-:W-:Y:S02]  /*a39f0*/  ISETP.LT.AND P4, PT, R27, c[0x0][0x178], !P5 ;  /* 0x00005e001b007a0c */ /* 0x000fe40006f81270 */
[----:B------:R-:W-:Y:S02]  /*a3a00*/  ISETP.LT.AND P5, PT, R43, c[0x0][0x178], !P5 ;  /* 0x00005e002b007a0c */ /* 0x000fe40006fa1270 */
[----:B------:R-:W-:Y:S01]  /*a3a10*/  ISETP.LT.AND P6, PT, R58, c[0x0][0x178], !P3 ;  /* 0x00005e003a007a0c */ /* 0x000fe20005fc1270 */
[C---:B------:R-:W-:Y:S01]  /*a3a20*/  IMAD.WIDE R4, R3.reuse, 0x2, R46 ;  /* 0x0000000203047825 */ /* 0x040fe200078e022e */
[C---:B------:R-:W-:Y:S01]  /*a3a30*/  IADD3 R10, R3.reuse, c[0x0][0x198], RZ ;  /* 0x00006600030a7a10 */ /* 0x040fe20007ffe0ff */
[----:B------:R-:W2:Y:S01]  /*a3a40*/  LDL.LU R11, [R1+0x3088] ;  /* 0x00308800010b7983 */ /* 0x000ea20000300800 */
[----:B------:R-:W-:Y:S01]  /*a3a50*/  ISETP.LT.AND P0, PT, R60, c[0x0][0x178], !P3 ;  /* 0x00005e003c007a0c */ /* 0x000fe20005f01270 */
[----:B------:R-:W-:-:S04]  /*a3a60*/  IMAD.WIDE R6, R3, 0x2, R44 ;  /* 0x0000000203067825 */ /* 0x000fc800078e022c */
[----:B---3--:R0:W-:Y:S01]  /*a3a70*/  @P4 STG.E.U16 [R4.64], R61 ;  /* 0x0000003d04004986 */ /* 0x0081e2000c101504 */
[----:B-1----:R-:W-:Y:S01]  /*a3a80*/  IMAD.WIDE R8, R10, 0x2, R50 ;  /* 0x000000020a087825 */ /* 0x002fe200078e0232 */
[----:B------:R-:W-:Y:S02]  /*a3a90*/  ISETP.LT.AND P4, PT, R27, c[0x0][0x178], !P3 ;  /* 0x00005e001b007a0c */ /* 0x000fe40005f81270 */
[----:B------:R1:W-:Y:S01]  /*a3aa0*/  @P5 STG.E.U16 [R6.64], R12 ;  /* 0x0000000c06005986 */ /* 0x0003e2000c101504 */
[----:B------:R-:W-:-:S03]  /*a3ab0*/  PRMT R3, R61, 0x7632, R3 ;  /* 0x000076323d037816 */ /* 0x000fc60000000003 */
[----:B------:R3:W-:Y:S01]  /*a3ac0*/  @P6 STG.E.U16 [R8.64], R0 ;  /* 0x0000000008006986 */ /* 0x0007e2000c101504 */
[----:B------:R-:W-:Y:S02]  /*a3ad0*/  ISETP.LT.AND P3, PT, R43, c[0x0][0x178], !P3 ;  /* 0x00005e002b007a0c */ /* 0x000fe40005f61270 */
[----:B------:R-:W-:Y:S01]  /*a3ae0*/  ISETP.LT.AND P6, PT, R58, c[0x0][0x178], !P2 ;  /* 0x00005e003a007a0c */ /* 0x000fe200057c1270 */
[----:B0-----:R-:W-:-:S04]  /*a3af0*/  IMAD.WIDE R4, R10, 0x2, R46 ;  /* 0x000000020a047825 */ /* 0x001fc800078e022e */
[----:B-1----:R-:W-:Y:S01]  /*a3b00*/  IMAD.WIDE R6, R10, 0x2, R48 ;  /* 0x000000020a067825 */ /* 0x002fe200078e0230 */
[----:B---3--:R-:W-:Y:S02]  /*a3b10*/  PRMT R0, R59, 0x7632, R0 ;  /* 0x000076323b007816 */ /* 0x008fe40000000000 */
[----:B------:R-:W-:Y:S01]  /*a3b20*/  ISETP.LT.AND P5, PT, R60, c[0x0][0x178], !P2 ;  /* 0x00005e003c007a0c */ /* 0x000fe200057a1270 */
[----:B------:R-:W3:Y:S04]  /*a3b30*/  LDL.LU R59, [R1+0x260] ;  /* 0x00026000013b7983 */ /* 0x000ee80000300800 */
[----:B------:R0:W-:Y:S04]  /*a3b40*/  @P0 STG.E.U16 [R6.64], R0 ;  /* 0x0000000006000986 */ /* 0x0001e8000c101504 */
[----:B------:R1:W-:Y:S01]  /*a3b50*/  @P4 STG.E.U16 [R4.64], R3 ;  /* 0x0000000304004986 */ /* 0x0003e2000c101504 */
[----:B------:R-:W-:-:S02]  /*a3b60*/  ISETP.LT.AND P4, PT, R27, c[0x0][0x178], !P2 ;  /* 0x00005e001b007a0c */ /* 0x000fc40005781270 */
[----:B------:R-:W-:Y:S01]  /*a3b70*/  ISETP.LT.AND P2, PT, R43, c[0x0][0x178], !P2 ;  /* 0x00005e002b007a0c */ /* 0x000fe20005741270 */
[----:B------:R-:W3:Y:S01]  /*a3b80*/  LDL.LU R61, [R1+0x220] ;  /* 0x00022000013d7983 */ /* 0x000ee20000300800 */
[----:B0-----:R-:W-:Y:S02]  /*a3b90*/  IADD3 R0, R10, c[0x0][0x198], RZ ;  /* 0x000066000a007a10 */ /* 0x001fe40007ffe0ff */
[----:B-1----:R-:W-:Y:S01]  /*a3ba0*/  PRMT R3, R12, 0x7632, R3 ;  /* 0x000076320c037816 */ /* 0x002fe20000000003 */
[----:B------:R-:W-:-:S04]  /*a3bb0*/  IMAD.WIDE R4, R10, 0x2, R44 ;  /* 0x000000020a047825 */ /* 0x000fc800078e022c */
[C---:B------:R-:W-:Y:S01]  /*a3bc0*/  IMAD.WIDE R6, R0.reuse, 0x2, R50 ;  /* 0x0000000200067825 */ /* 0x040fe200078e0232 */
[----:B------:R0:W-:Y:S03]  /*a3bd0*/  @P3 STG.E.U16 [R4.64], R3 ;  /* 0x0000000304003986 */ /* 0x0001e6000c101504 */
[C---:B------:R-:W-:Y:S01]  /*a3be0*/  IMAD.WIDE R8, R0.reuse, 0x2, R48 ;  /* 0x0000000200087825 */ /* 0x040fe200078e0230 */
[----:B------:R1:W-:Y:S04]  /*a3bf0*/  @P6 STG.E.U16 [R6.64], R55 ;  /* 0x0000003706006986 */ /* 0x0003e8000c101504 */
[----:B----4-:R-:W-:Y:S01]  /*a3c00*/  @P5 STG.E.U16 [R8.64], R56 ;  /* 0x0000003808005986 */ /* 0x010fe2000c101504 */
[----:B0-----:R-:W-:-:S04]  /*a3c10*/  IMAD.WIDE R4, R0, 0x2, R46 ;  /* 0x0000000200047825 */ /* 0x001fc800078e022e */
[----:B-1----:R-:W-:Y:S01]  /*a3c20*/  IMAD.WIDE R6, R0, 0x2, R44 ;  /* 0x0000000200067825 */ /* 0x002fe200078e022c */
[----:B------:R-:W-:Y:S02]  /*a3c30*/  ISETP.GE.AND P0, PT, R53, c[0x0][0x17c], PT ;  /* 0x00005f0035007a0c */ /* 0x000fe40003f06270 */
[----:B--2---:R-:W-:Y:S02]  /*a3c40*/  ISETP.GE.AND P5, PT, R52, c[0x0][0x17c], PT ;  /* 0x00005f0034007a0c */ /* 0x004fe40003fa6270 */
[----:B------:R-:W2:Y:S04]  /*a3c50*/  LDL.LU R52, [R1+0x308c] ;  /* 0x00308c0001347983 */ /* 0x000ea80000300800 */
[----:B------:R-:W-:Y:S04]  /*a3c60*/  @P4 STG.E.U16 [R4.64], R57 ;  /* 0x0000003904004986 */ /* 0x000fe8000c101504 */
[----:B------:R0:W-:Y:S02]  /*a3c70*/  @P2 STG.E.U16 [R6.64], R16 ;  /* 0x0000001006002986 */ /* 0x0001e4000c101504 */
[----:B0-----:R-:W-:-:S02]  /*a3c80*/  PRMT R6, R56, 0x7632, R6 ;  /* 0x0000763238067816 */ /* 0x001fc40000000006 */
[----:B------:R-:W4:Y:S01]  /*a3c90*/  LDL.LU R56, [R1+0x170] ;  /* 0x0001700001387983 */ /* 0x000f220000300800 */
[----:B------:R-:W-:-:S03]  /*a3ca0*/  PRMT R12, R57, 0x7632, R12 ;  /* 0x00007632390c7816 */ /* 0x000fc6000000000c */
[----:B------:R-:W4:Y:S04]  /*a3cb0*/  LDL.LU R53, [R1+0x3090] ;  /* 0x0030900001357983 */ /* 0x000f280000300800 */
[----:B------:R-:W4:Y:S01]  /*a3cc0*/  LDL.LU R57, [R1+0x280] ;  /* 0x0002800001397983 */ /* 0x000f220000300800 */
[----:B------:R-:W-:Y:S02]  /*a3cd0*/  ISETP.LT.AND P6, PT, R58, c[0x0][0x178], !P1 ;  /* 0x00005e003a007a0c */ /* 0x000fe40004fc1270 */
[----:B------:R-:W-:Y:S02]  /*a3ce0*/  IADD3 R3, R0, c[0x0][0x198], RZ ;  /* 0x0000660000037a10 */ /* 0x000fe40007ffe0ff */
[----:B------:R-:W-:Y:S02]  /*a3cf0*/  ISETP.LT.AND P3, PT, R60, c[0x0][0x178], !P1 ;  /* 0x00005e003c007a0c */ /* 0x000fe40004f61270 */
[----:B------:R-:W-:Y:S01]  /*a3d00*/  PRMT R0, R55, 0x7632, R0 ;  /* 0x0000763237007816 */ /* 0x000fe20000000000 */
[----:B------:R-:W-:Y:S01]  /*a3d10*/  IMAD.WIDE R8, R3, 0x2, R50 ;  /* 0x0000000203087825 */ /* 0x000fe200078e0232 */
[----:B------:R-:W-:-:S02]  /*a3d20*/  ISETP.LT.AND P2, PT, R27, c[0x0][0x178], !P1 ;  /* 0x00005e001b007a0c */ /* 0x000fc40004f41270 */
[----:B------:R-:W-:Y:S01]  /*a3d30*/  ISETP.LT.AND P1, PT, R43, c[0x0][0x178], !P1 ;  /* 0x00005e002b007a0c */ /* 0x000fe20004f21270 */
[----:B------:R-:W-:Y:S02]  /*a3d40*/  IMAD.WIDE R4, R3, 0x2, R48 ;  /* 0x0000000203047825 */ /* 0x000fe400078e0230 */
[----:B------:R0:W-:Y:S01]  /*a3d50*/  @P6 STG.E.U16 [R8.64], R0 ;  /* 0x0000000008006986 */ /* 0x0001e2000c101504 */
[----:B------:R-:W-:-:S03]  /*a3d60*/  ISETP.LT.AND P6, PT, R58, c[0x0][0x178], !P0 ;  /* 0x00005e003a007a0c */ /* 0x000fc600047c1270 */
[----:B------:R1:W-:Y:S01]  /*a3d70*/  @P3 STG.E.U16 [R4.64], R6 ;  /* 0x0000000604003986 */ /* 0x0003e2000c101504 */
[----:B------:R-:W-:Y:S02]  /*a3d80*/  PRMT R16, R16, 0x7632, R16 ;  /* 0x0000763210107816 */ /* 0x000fe40000000010 */
[C---:B0-----:R-:W-:Y:S01]  /*a3d90*/  IADD3 R0, R3.reuse, c[0x0][0x198], RZ ;  /* 0x0000660003007a10 */ /* 0x041fe20007ffe0ff */
[----:B-1----:R-:W-:-:S04]  /*a3da0*/  IMAD.WIDE R4, R3, 0x2, R46 ;  /* 0x0000000203047825 */ /* 0x002fc800078e022e */
[----:B------:R-:W-:Y:S01]  /*a3db0*/  IMAD.WIDE R6, R3, 0x2, R44 ;  /* 0x0000000203067825 */ /* 0x000fe200078e022c */
[----:B------:R0:W-:Y:S03]  /*a3dc0*/  @P2 STG.E.U16 [R4.64], R12 ;  /* 0x0000000c04002986 */ /* 0x0001e6000c101504 */
[----:B------:R-:W-:Y:S01]  /*a3dd0*/  IMAD.WIDE R8, R0, 0x2, R50 ;  /* 0x0000000200087825 */ /* 0x000fe200078e0232 */
[----:B------:R1:W-:Y:S01]  /*a3de0*/  @P1 STG.E.U16 [R6.64], R16 ;  /* 0x0000001006001986 */ /* 0x0003e2000c101504 */
[----:B------:R-:W-:-:S03]  /*a3df0*/  ISETP.LT.AND P3, PT, R60, c[0x0][0x178], !P0 ;  /* 0x00005e003c007a0c */ /* 0x000fc60004761270 */
[----:B---3--:R3:W-:Y:S01]  /*a3e00*/  @P6 STG.E.U16 [R8.64], R59 ;  /* 0x0000003b08006986 */ /* 0x0087e2000c101504 */
[----:B------:R-:W-:Y:S02]  /*a3e10*/  ISETP.LT.AND P6, PT, R27, c[0x0][0x178], !P0 ;  /* 0x00005e001b007a0c */ /* 0x000fe400047c1270 */
[----:B------:R-:W-:Y:S01]  /*a3e20*/  ISETP.GE.AND P4, PT, R11, c[0x0][0x17c], PT ;  /* 0x00005f000b007a0c */ /* 0x000fe20003f86270 */
[----:B------:R-:W-:Y:S01]  /*a3e30*/  IMAD.WIDE R10, R0, 0x2, R48 ;  /* 0x00000002000a7825 */ /* 0x000fe200078e0230 */
[----:B------:R-:W-:Y:S02]  /*a3e40*/  ISETP.LT.AND P0, PT, R43, c[0x0][0x178], !P0 ;  /* 0x00005e002b007a0c */ /* 0x000fe40004701270 */
[----:B------:R-:W-:Y:S01]  /*a3e50*/  ISETP.LT.AND P2, PT, R58, c[0x0][0x178], !P5 ;  /* 0x00005e003a007a0c */ /* 0x000fe20006f41270 */
[C---:B0-----:R-:W-:Y:S01]  /*a3e60*/  IMAD.WIDE R4, R0.reuse, 0x2, R46 ;  /* 0x0000000200047825 */ /* 0x041fe200078e022e */
[----:B------:R-:W-:Y:S01]  /*a3e70*/  IADD3 R3, R0, c[0x0][0x198], RZ ;  /* 0x0000660000037a10 */ /* 0x000fe20007ffe0ff */
[----:B------:R0:W-:Y:S01]  /*a3e80*/  @P3 STG.E.U16 [R10.64], R61 ;  /* 0x0000003d0a003986 */ /* 0x0001e2000c101504 */
[----:B------:R-:W-:Y:S01]  /*a3e90*/  ISETP.LT.AND P3, PT, R60, c[0x0][0x178], !P5 ;  /* 0x00005e003c007a0c */ /* 0x000fe20006f61270 */
[----:B-1----:R-:W-:Y:S01]  /*a3ea0*/  IMAD.WIDE R6, R0, 0x2, R44 ;  /* 0x0000000200067825 */ /* 0x002fe200078e022c */
[----:B------:R-:W-:-:S02]  /*a3eb0*/  PRMT R12, R59, 0x7632, R12 ;  /* 0x000076323b0c7816 */ /* 0x000fc4000000000c */
[----:B---3--:R-:W3:Y:S01]  /*a3ec0*/  LDL.LU R59, [R1+0x240] ;  /* 0x00024000013b7983 */ /* 0x008ee20000300800 */
[----:B------:R-:W-:Y:S01]  /*a3ed0*/  IMAD.WIDE R8, R3, 0x2, R50 ;  /* 0x0000000203087825 */ /* 0x000fe200078e0232 */
[----:B------:R-:W-:Y:S02]  /*a3ee0*/  PRMT R16, R61, 0x7632, R16 ;  /* 0x000076323d107816 */ /* 0x000fe40000000010 */
[----:B------:R-:W3:Y:S01]  /*a3ef0*/  LDL.LU R55, [R1+0x1f0] ;  /* 0x0001f00001377983 */ /* 0x000ee20000300800 */
[C---:B------:R-:W-:Y:S01]  /*a3f00*/  IADD3 R0, R3.reuse, c[0x0][0x198], RZ ;  /* 0x0000660003007a10 */ /* 0x040fe20007ffe0ff */
[----:B0-----:R-:W-:Y:S02]  /*a3f10*/  IMAD.WIDE R10, R3, 0x2, R48 ;  /* 0x00000002030a7825 */ /* 0x001fe400078e0230 */
[----:B------:R-:W3:Y:S01]  /*a3f20*/  LDL.LU R61, [R1+0x60] ;  /* 0x00006000013d7983 */ /* 0x000ee20000300800 */
[----:B--2---:R-:W-:-:S03]  /*a3f30*/  ISETP.GE.AND P1, PT, R52, c[0x0][0x17c], PT ;  /* 0x00005f0034007a0c */ /* 0x004fc60003f26270 */
[----:B------:R-:W2:Y:S04]  /*a3f40*/  LDL.LU R52, [R1+0x3094] ;  /* 0x0030940001347983 */ /* 0x000ea80000300800 */
[----:B----4-:R0:W-:Y:S01]  /*a3f50*/  @P6 STG.E.U16 [R4.64], R56 ;  /* 0x0000003804006986 */ /* 0x0101e2000c101504 */
[----:B------:R-:W-:Y:S02]  /*a3f60*/  ISETP.LT.AND P6, PT, R27, c[0x0][0x178], !P5 ;  /* 0x00005e001b007a0c */ /* 0x000fe40006fc1270 */
[----:B------:R-:W-:Y:S01]  /*a3f70*/  ISETP.LT.AND P5, PT, R43, c[0x0][0x178], !P5 ;  /* 0x00005e002b007a0c */ /* 0x000fe20006fa1270 */
[----:B------:R-:W-:Y:S01]  /*a3f80*/  @P0 STG.E.U16 [R6.64], R20 ;  /* 0x0000001406000986 */ /* 0x000fe2000c101504 */
[----:B------:R-:W-:-:S03]  /*a3f90*/  ISETP.LT.AND P0, PT, R58, c[0x0][0x178], !P4 ;  /* 0x00005e003a007a0c */ /* 0x000fc60006701270 */
[----:B------:R1:W-:Y:S01]  /*a3fa0*/  @P2 STG.E.U16 [R8.64], R12 ;  /* 0x0000000c08002986 */ /* 0x0003e2000c101504 */
[----:B0-----:R-:W-:-:S03]  /*a3fb0*/  IMAD.WIDE R4, R3, 0x2, R46 ;  /* 0x0000000203047825 */ /* 0x001fc600078e022e */
[----:B------:R0:W-:Y:S01]  /*a3fc0*/  @P3 STG.E.U16 [R10.64], R16 ;  /* 0x000000100a003986 */ /* 0x0001e2000c101504 */
[----:B-1----:R-:W-:Y:S01]  /*a3fd0*/  PRMT R8, R56, 0x7632, R8 ;  /* 0x0000763238087816 */ /* 0x002fe20000000008 */
[----:B------:R-:W-:Y:S01]  /*a3fe0*/  IMAD.WIDE R6, R3, 0x2, R44 ;  /* 0x0000000203067825 */ /* 0x000fe200078e022c */
[----:B0-----:R-:W-:-:S03]  /*a3ff0*/  PRMT R10, R20, 0x7632, R10 ;  /* 0x00007632140a7816 */ /* 0x001fc6000000000a */
[----:B------:R0:W-:Y:S04]  /*a4000*/  @P6 STG.E.U16 [R4.64], R8 ;  /* 0x0000000804006986 */ /* 0x0001e8000c101504 */
[----:B------:R-:W4:Y:S04]  /*a4010*/  LDL.LU R11, [R1+0x3098] ;  /* 0x00309800010b7983 */ /* 0x000f280000300800 */
[----:B------:R1:W-:Y:S01]  /*a4020*/  @P5 STG.E.U16 [R6.64], R10 ;  /* 0x0000000a06005986 */ /* 0x0003e2000c101504 */
[----:B0-----:R-:W-:-:S03]  /*a4030*/  IMAD.WIDE R4, R0, 0x2, R50 ;  /* 0x0000000200047825 */ /* 0x001fc600078e0232 */
[----:B------:R-:W2:Y:S04]  /*a4040*/  LDL.LU R56, [R1+0x254] ;  /* 0x0002540001387983 */ /* 0x000ea80000300800 */
[----:B------:R0:W-:Y:S01]  /*a4050*/  @P0 STG.E.U16 [R4.64], R57 ;  /* 0x0000003904000986 */ /* 0x0001e2000c101504 */
[----:B-1----:R-:W-:-:S03]  /*a4060*/  PRMT R10, R57, 0x7632, R10 ;  /* 0x00007632390a7816 */ /* 0x002fc6000000000a */
[----:B0-----:R-:W2:Y:S04]  /*a4070*/  LDL.LU R57, [R1+0x214] ;  /* 0x0002140001397983 */ /* 0x001ea80000300800 */
[----:B------:R-:W2:Y:S01]  /*a4080*/  LDL.LU R20, [R1+0x309c] ;  /* 0x00309c0001147983 */ /* 0x000ea20000300800 */
[----:B------:R-:W-:Y:S02]  /*a4090*/  ISETP.LT.AND P2, PT, R60, c[0x0][0x178], !P4 ;  /* 0x00005e003c007a0c */ /* 0x000fe40006741270 */
[----:B------:R-:W-:Y:S01]  /*a40a0*/  ISETP.LT.AND P6, PT, R27, c[0x0][0x178], !P4 ;  /* 0x00005e001b007a0c */ /* 0x000fe200067c1270 */
[----:B------:R-:W-:Y:S01]  /*a40b0*/  IMAD.WIDE R8, R0, 0x2, R48 ;  /* 0x0000000200087825 */ /* 0x000fe200078e0230 */
[----:B------:R-:W-:Y:S02]  /*a40c0*/  ISETP.LT.AND P4, PT, R43, c[0x0][0x178], !P4 ;  /* 0x00005e002b007a0c */ /* 0x000fe40006781270 */
[----:B------:R-:W-:Y:S01]  /*a40d0*/  ISETP.LT.AND P5, PT, R58, c[0x0][0x178], !P1 ;  /* 0x00005e003a007a0c */ /* 0x000fe20004fa1270 */
[C---:B------:R-:W-:Y:S01]  /*a40e0*/  IMAD.WIDE R4, R0.reuse, 0x2, R46 ;  /* 0x0000000200047825 */ /* 0x040fe200078e022e */
[----:B------:R-:W-:-:S03]  /*a40f0*/  IADD3 R3, R0, c[0x0][0x198], RZ ;  /* 0x0000660000037a10 */ /* 0x000fc60007ffe0ff */
[----:B------:R-:W-:Y:S02]  /*a4100*/  IMAD.WIDE R6, R0, 0x2, R44 ;  /* 0x0000000200067825 */ /* 0x000fe400078e022c */
[----:B---3--:R0:W-:Y:S01]  /*a4110*/  @P2 STG.E.U16 [R8.64], R59 ;  /* 0x0000003b08002986 */ /* 0x0081e2000c101504 */
[----:B------:R-:W-:Y:S02]  /*a4120*/  ISETP.LT.AND P2, PT, R60, c[0x0][0x178], !P1 ;  /* 0x00005e003c007a0c */ /* 0x000fe40004f41270 */
[----:B------:R-:W-:Y:S01]  /*a4130*/  PRMT R0, R59, 0x7632, R0 ;  /* 0x000076323b007816 */ /* 0x000fe20000000000 */
[----:B------:R1:W-:Y:S01]  /*a4140*/  @P6 STG.E.U16 [R4.64], R55 ;  /* 0x0000003704006986 */ /* 0x0003e2000c101504 */
[----:B------:R-:W-:Y:S02]  /*a4150*/  ISETP.LT.AND P6, PT, R27, c[0x0][0x178], !P1 ;  /* 0x00005e001b007a0c */ /* 0x000fe40004fc1270 */
[----:B------:R-:W-:Y:S01]  /*a4160*/  ISETP.LT.AND P1, PT, R43, c[0x0][0x178], !P1 ;  /* 0x00005e002b007a0c */ /* 0x000fe20004f21270 */
[----:B0-----:R-:W3:Y:S01]  /*a4170*/  LDL.LU R59, [R1+0x1e4] ;  /* 0x0001e400013b7983 */ /* 0x001ee20000300800 */
[----:B------:R-:W-:-:S04]  /*a4180*/  IMAD.WIDE R8, R3, 0x2, R50 ;  /* 0x0000000203087825 */ /* 0x000fc800078e0232 */
[C---:B-1----:R-:W-:Y:S01]  /*a4190*/  IMAD.WIDE R4, R3.reuse, 0x2, R48 ;  /* 0x0000000203047825 */ /* 0x042fe200078e0230 */
[----:B------:R0:W-:Y:S04]  /*a41a0*/  @P4 STG.E.U16 [R6.64], R61 ;  /* 0x0000003d06004986 */ /* 0x0001e8000c101504 */
[----:B------:R1:W-:Y:S04]  /*a41b0*/  @P5 STG.E.U16 [R8.64], R10 ;  /* 0x0000000a08005986 */ /* 0x0003e8000c101504 */
[----:B------:R1:W-:Y:S01]  /*a41c0*/  @P2 STG.E.U16 [R4.64], R0 ;  /* 0x0000000004002986 */ /* 0x0003e2000c101504 */
[----:B0-----:R-:W-:Y:S01]  /*a41d0*/  IMAD.WIDE R6, R3, 0x2, R46 ;  /* 0x0000000203067825 */ /* 0x001fe200078e022e */
[----:B-1----:R-:W-:-:S02]  /*a41e0*/  PRMT R8, R55, 0x7632, R8 ;  /* 0x0000763237087816 */ /* 0x002fc40000000008 */
[----:B------:R-:W-:Y:S01]  /*a41f0*/  PRMT R10, R61, 0x7632, R10 ;  /* 0x000076323d0a7816 */ /* 0x000fe2000000000a */
[----:B------:R-:W-:Y:S02]  /*a4200*/  IMAD.WIDE R4, R3, 0x2, R44 ;  /* 0x0000000203047825 */ /* 0x000fe400078e022c */
[----:B------:R0:W-:Y:S04]  /*a4210*/  @P6 STG.E.U16 [R6.64], R8 ;  /* 0x0000000806006986 */ /* 0x0001e8000c101504 */
[----:B------:R1:W-:Y:S01]  /*a4220*/  @P1 STG.E.U16 [R4.64], R10 ;  /* 0x0000000a04001986 */ /* 0x0003e2000c101504 */
[----:B----4-:R-:W-:-:S03]  /*a4230*/  ISETP.GE.AND P2, PT, R11, c[0x0][0x17c], PT ;  /* 0x00005f000b007a0c */ /* 0x010fc60003f46270 */
[----:B------:R-:W4:Y:S04]  /*a4240*/  LDL.LU R11, [R1+0x30a0] ;  /* 0x0030a000010b7983 */ /* 0x000f280000300800 */
[----:B------:R-:W4:Y:S04]  /*a4250*/  LDL.LU R55, [R1+0x274] ;  /* 0x0002740001377983 */ /* 0x000f280000300800 */
[----:B------:R-:W4:Y:S01]  /*a4260*/  LDL.LU R61, [R1+0x234] ;  /* 0x00023400013d7983 */ /* 0x000f220000300800 */
[----:B--2---:R-:W-:-:S03]  /*a4270*/  ISETP.GE.AND P1, PT, R20, c[0x0][0x17c], PT ;  /* 0x00005f0014007a0c */ /* 0x004fc60003f26270 */
[----:B------:R-:W2:Y:S01]  /*a4280*/  LDL.LU R20, [R1+0x30a4] ;  /* 0x0030a40001147983 */ /* 0x000ea20000300800 */
[----:B------:R-:W-:-:S04]  /*a4290*/  ISETP.GE.AND P3, PT, R53, c[0x0][0x17c], PT ;  /* 0x00005f0035007a0c */ /* 0x000fc80003f66270 */
[----:B------:R-:W-:Y:S02]  /*a42a0*/  ISETP.LT.AND P4, PT, R58, c[0x0][0x178], !P3 ;  /* 0x00005e003a007a0c */ /* 0x000fe40005f81270 */
[----:B------:R-:W-:Y:S02]  /*a42b0*/  IADD3 R0, R3, c[0x0][0x198], RZ ;  /* 0x0000660003007a10 */ /* 0x000fe40007ffe0ff */
[----:B------:R-:W-:-:S03]  /*a42c0*/  ISETP.LT.AND P5, PT, R60, c[0x0][0x178], !P3 ;  /* 0x00005e003c007a0c */ /* 0x000fc60005fa1270 */
[----:B0-----:R-:W-:Y:S01]  /*a42d0*/  IMAD.WIDE R6, R0, 0x2, R50 ;  /* 0x0000000200067825 */ /* 0x001fe200078e0232 */
[----:B------:R-:W-:Y:S02]  /*a42e0*/  ISETP.GE.AND P0, PT, R52, c[0x0][0x17c], PT ;  /* 0x00005f0034007a0c */ /* 0x000fe40003f06270 */
[----:B------:R-:W-:Y:S02]  /*a42f0*/  ISETP.LT.AND P6, PT, R27, c[0x0][0x178], !P3 ;  /* 0x00005e001b007a0c */ /* 0x000fe40005fc1270 */
[----:B------:R-:W-:Y:S01]  /*a4300*/  ISETP.LT.AND P3, PT, R43, c[0x0][0x178], !P3 ;  /* 0x00005e002b007a0c */ /* 0x000fe20005f61270 */
[----:B------:R0:W-:Y:S01]  /*a4310*/  @P4 STG.E.U16 [R6.64], R56 ;  /* 0x0000003806004986 */ /* 0x0001e2000c101504 */
[----:B------:R-:W-:Y:S01]  /*a4320*/  ISETP.LT.AND P4, PT, R58, c[0x0][0x178], !P0 ;  /* 0x00005e003a007a0c */ /* 0x000fe20004781270 */
[C---:B------:R-:W-:Y:S01]  /*a4330*/  IMAD.WIDE R8, R0.reuse, 0x2, R48 ;  /* 0x0000000200087825 */ /* 0x040fe200078e0230 */
[----:B------:R-:W-:-:S04]  /*a4340*/  IADD3 R3, R0, c[0x0][0x198], RZ ;  /* 0x0000660000037a10 */ /* 0x000fc80007ffe0ff */
[----:B------:R3:W-:Y:S01]  /*a4350*/  @P5 STG.E.U16 [R8.64], R57 ;  /* 0x0000003908005986 */ /* 0x0007e2000c101504 */
[----:B-1----:R-:W-:Y:S01]  /*a4360*/  IMAD.WIDE R4, R3, 0x2, R50 ;  /* 0x0000000203047825 */ /* 0x002fe200078e0232 */
[----:B------:R-:W-:-:S03]  /*a4370*/  ISETP.LT.AND P5, PT, R60, c[0x0][0x178], !P0 ;  /* 0x00005e003c007a0c */ /* 0x000fc600047a1270 */
[----:B0-----:R-:W-:-:S04]  /*a4380*/  IMAD.WIDE R6, R0, 0x2, R46 ;  /* 0x0000000200067825 */ /* 0x001fc800078e022e */
[----:B---3--:R-:W-:Y:S01]  /*a4390*/  IMAD.WIDE R8, R0, 0x2, R44 ;  /* 0x0000000200087825 */ /* 0x008fe200078e022c */
[----:B------:R-:W-:Y:S01]  /*a43a0*/  PRMT R0, R56, 0x7632, R0 ;  /* 0x0000763238007816 */ /* 0x000fe20000000000 */
[----:B------:R0:W-:Y:S04]  /*a43b0*/  @P6 STG.E.U16 [R6.64], R59 ;  /* 0x0000003b06006986 */ /* 0x0001e8000c101504 */
[----:B------:R-:W3:Y:S04]  /*a43c0*/  LDL.LU R56, [R1+0x1d4] ;  /* 0x0001d40001387983 */ /* 0x000ee80000300800 */
[----:B------:R1:W-:Y:S01]  /*a43d0*/  @P3 STG.E.U16 [R8.64], R13 ;  /* 0x0000000d08003986 */ /* 0x0003e2000c101504 */
[----:B------:R-:W-:-:S03]  /*a43e0*/  ISETP.LT.AND P3, PT, R43, c[0x0][0x178], !P0 ;  /* 0x00005e002b007a0c */ /* 0x000fc60004761270 */
[----:B------:R1:W-:Y:S01]  /*a43f0*/  @P4 STG.E.U16 [R4.64], R0 ;  /* 0x0000000004004986 */ /* 0x0003e2000c101504 */
[----:B------:R-:W-:Y:S01]  /*a4400*/  ISETP.LT.AND P4, PT, R27, c[0x0][0x178], !P0 ;  /* 0x00005e001b007a0c */ /* 0x000fe20004781270 */
[----:B0-----:R-:W-:Y:S01]  /*a4410*/  IMAD.WIDE R6, R3, 0x2, R48 ;  /* 0x0000000203067825 */ /* 0x001fe200078e0230 */
[----:B------:R-:W-:Y:S01]  /*a4420*/  PRMT R12, R59, 0x7632, R12 ;  /* 0x000076323b0c7816 */ /* 0x000fe2000000000c */
[----:B------:R-:W3:Y:S01]  /*a4430*/  LDL.LU R52, [R1+0x30a8] ;  /* 0x0030a80001347983 */ /* 0x000ee20000300800 */
[----:B-1----:R-:W-:Y:S02]  /*a4440*/  PRMT R8, R57, 0x7632, R8 ;  /* 0x0000763239087816 */ /* 0x002fe40000000008 */
[----:B------:R-:W-:Y:S01]  /*a4450*/  PRMT R13, R13, 0x7632, R13 ;  /* 0x000076320d0d7816 */ /* 0x000fe2000000000d */
[----:B------:R-:W3:Y:S01]  /*a4460*/  LDL.LU R57, [R1+0x264] ;  /* 0x0002640001397983 */ /* 0x000ee20000300800 */
[----:B------:R-:W-:-:S03]  /*a4470*/  IMAD.WIDE R4, R3, 0x2, R46 ;  /* 0x0000000203047825 */ /* 0x000fc600078e022e */
[----:B------:R0:W-:Y:S01]  /*a4480*/  @P5 STG.E.U16 [R6.64], R8 ;  /* 0x0000000806005986 */ /* 0x0001e2000c101504 */
[----:B------:R-:W-:Y:S02]  /*a4490*/  ISETP.LT.AND P6, PT, R58, c[0x0][0x178], !P2 ;  /* 0x00005e003a007a0c */ /* 0x000fe400057c1270 */
[----:B------:R-:W-:Y:S01]  /*a44a0*/  ISETP.LT.AND P5, PT, R60, c[0x0][0x178], !P2 ;  /* 0x00005e003c007a0c */ /* 0x000fe200057a1270 */
[----:B------:R-:W-:Y:S01]  /*a44b0*/  @P4 STG.E.U16 [R4.64], R12 ;  /* 0x0000000c04004986 */ /* 0x000fe2000c101504 */
[----:B------:R-:W-:Y:S02]  /*a44c0*/  ISETP.LT.AND P4, PT, R27, c[0x0][0x178], !P2 ;  /* 0x00005e001b007a0c */ /* 0x000fe40005781270 */
[C---:B------:R-:W-:Y:S01]  /*a44d0*/  IADD3 R0, R3.reuse, c[0x0][0x198], RZ ;  /* 0x0000660003007a10 */ /* 0x040fe20007ffe0ff */
[----:B------:R-:W3:Y:S01]  /*a44e0*/  LDL.LU R59, [R1+0x224] ;  /* 0x00022400013b7983 */ /* 0x000ee20000300800 */
[----:B0-----:R-:W-:-:S05]  /*a44f0*/  IMAD.WIDE R6, R3, 0x2, R44 ;  /* 0x0000000203067825 */ /* 0x001fca00078e022c */
[----:B------:R0:W-:Y:S01]  /*a4500*/  @P3 STG.E.U16 [R6.64], R13 ;  /* 0x0000000d06003986 */ /* 0x0001e2000c101504 */
[----:B------:R-:W-:Y:S01]  /*a4510*/  ISETP.LT.AND P3, PT, R43, c[0x0][0x178], !P2 ;  /* 0x00005e002b007a0c */ /* 0x000fe20005761270 */
[----:B------:R-:W-:Y:S01]  /*a4520*/  IMAD.WIDE R8, R0, 0x2, R50 ;  /* 0x0000000200087825 */ /* 0x000fe200078e0232 */
[----:B----4-:R-:W-:-:S03]  /*a4530*/  ISETP.GE.AND P0, PT, R11, c[0x0][0x17c], PT ;  /* 0x00005f000b007a0c */ /* 0x010fc60003f06270 */
[----:B------:R-:W-:Y:S01]  /*a4540*/  IMAD.WIDE R10, R0, 0x2, R48 ;  /* 0x00000002000a7825 */ /* 0x000fe200078e0230 */
[----:B------:R-:W-:Y:S04]  /*a4550*/  @P6 STG.E.U16 [R8.64], R55 ;  /* 0x0000003708006986 */ /* 0x000fe8000c101504 */
[----:B------:R1:W-:Y:S01]  /*a4560*/  @P5 STG.E.U16 [R10.64], R61 ;  /* 0x0000003d0a005986 */ /* 0x0003e2000c101504 */
[----:B0-----:R-:W-:Y:S02]  /*a4570*/  PRMT R13, R61, 0x7632, R13 ;  /* 0x000076323d0d7816 */ /* 0x001fe4000000000d */
[----:B--2---:R-:W-:Y:S02]  /*a4580*/  ISETP.GE.AND P2, PT, R20, c[0x0][0x17c], PT ;  /* 0x00005f0014007a0c */ /* 0x004fe40003f46270 */
[----:B------:R-:W2:Y:S04]  /*a4590*/  LDL.LU R20, [R1+0x30ac] ;  /* 0x0030ac0001147983 */ /* 0x000ea80000300800 */
[----:B-1----:R-:W4:Y:S01]  /*a45a0*/  LDL.LU R61, [R1+0x174] ;  /* 0x00017400013d7983 */ /* 0x002f220000300800 */
[----:B------:R-:W-:-:S02]  /*a45b0*/  ISETP.LT.AND P6, PT, R58, c[0x0][0x178], !P1 ;  /* 0x00005e003a007a0c */ /* 0x000fc40004fc1270 */
[----:B------:R-:W-:Y:S01]  /*a45c0*/  ISETP.LT.AND P5, PT, R60, c[0x0][0x178], !P1 ;  /* 0x00005e003c007a0c */ /* 0x000fe20004fa1270 */
[C---:B------:R-:W-:Y:S01]  /*a45d0*/  IMAD.WIDE R4, R0.reuse, 0x2, R46 ;  /* 0x0000000200047825 */ /* 0x040fe200078e022e */
[C---:B------:R-:W-:Y:S02]  /*a45e0*/  IADD3 R3, R0.reuse, c[0x0][0x198], RZ ;  /* 0x0000660000037a10 */ /* 0x040fe40007ffe0ff */
[----:B------:R-:W-:Y:S01]  /*a45f0*/  PRMT R12, R55, 0x7632, R12 ;  /* 0x00007632370c7816 */ /* 0x000fe2000000000c */
[----:B------:R-:W-:-:S04]  /*a4600*/  IMAD.WIDE R6, R0, 0x2, R44 ;  /* 0x0000000200067825 */ /* 0x000fc800078e022c */
[----:B------:R-:W-:-:S04]  /*a4610*/  IMAD.WIDE R8, R3, 0x2, R50 ;  /* 0x0000000203087825 */ /* 0x000fc800078e0232 */
[C---:B------:R-:W-:Y:S01]  /*a4620*/  IMAD.WIDE R10, R3.reuse, 0x2, R48 ;  /* 0x00000002030a7825 */ /* 0x040fe200078e0230 */
[----:B------:R-:W-:Y:S01]  /*a4630*/  IADD3 R0, R3, c[0x0][0x198], RZ ;  /* 0x0000660003007a10 */ /* 0x000fe20007ffe0ff */
[----:B---3--:R0:W-:Y:S01]  /*a4640*/  @P4 STG.E.U16 [R4.64], R56 ;  /* 0x0000003804004986 */ /* 0x0081e2000c101504 */
[----:B------:R-:W-:-:S03]  /*a4650*/  ISETP.LT.AND P4, PT, R27, c[0x0][0x178], !P1 ;  /* 0x00005e001b007a0c */ /* 0x000fc60004f81270 */
[----:B------:R-:W-:Y:S01]  /*a4660*/  @P3 STG.E.U16 [R6.64], R17 ;  /* 0x0000001106003986 */ /* 0x000fe2000c101504 */
[----:B------:R-:W-:-:S03]  /*a4670*/  ISETP.LT.AND P3, PT, R43, c[0x0][0x178], !P1 ;  /* 0x00005e002b007a0c */ /* 0x000fc60004f61270 */
[----:B------:R1:W-:Y:S04]  /*a4680*/  @P6 STG.E.U16 [R8.64], R12 ;  /* 0x0000000c08006986 */ /* 0x0003e8000c101504 */
[----:B------:R3:W-:Y:S01]  /*a4690*/  @P5 STG.E.U16 [R10.64], R13 ;  /* 0x0000000d0a005986 */ /* 0x0007e2000c101504 */
[----:B------:R-:W-:Y:S01]  /*a46a0*/  ISETP.LT.AND P5, PT, R58, c[0x0][0x178], !P0 ;  /* 0x00005e003a007a0c */ /* 0x000fe200047a1270 */
[----:B0-----:R-:W-:Y:S01]  /*a46b0*/  IMAD.WIDE R4, R3, 0x2, R46 ;  /* 0x0000000203047825 */ /* 0x001fe200078e022e */
[----:B-1----:R-:W-:-:S03]  /*a46c0*/  PRMT R8, R56, 0x7632, R8 ;  /* 0x0000763238087816 */ /* 0x002fc60000000008 */
[----:B------:R-:W-:Y:S01]  /*a46d0*/  IMAD.WIDE R6, R3, 0x2, R44 ;  /* 0x0000000203067825 */ /* 0x000fe200078e022c */
[----:B------:R-:W-:Y:S02]  /*a46e0*/  ISETP.LT.AND P6, PT, R60, c[0x0][0x178], !P0 ;  /* 0x00005e003c007a0c */ /* 0x000fe400047c1270 */
[----:B---3--:R-:W-:Y:S01]  /*a46f0*/  PRMT R10, R17, 0x7632, R10 ;  /* 0x00007632110a7816 */ /* 0x008fe2000000000a */
[----:B------:R0:W-:Y:S01]  /*a4700*/  @P4 STG.E.U16 [R4.64], R8 ;  /* 0x0000000804004986 */ /* 0x0001e2000c101504 */
[----:B------:R-:W-:Y:S02]  /*a4710*/  ISETP.LT.AND P4, PT, R27, c[0x0][0x178], !P0 ;  /* 0x00005e001b007a0c */ /* 0x000fe40004781270 */
[----:B------:R-:W-:Y:S01]  /*a4720*/  ISETP.LT.AND P0, PT, R43, c[0x0][0x178], !P0 ;  /* 0x00005e002b007a0c */ /* 0x000fe20004701270 */
[----:B------:R-:W3:Y:S04]  /*a4730*/  LDL.LU R11, [R1+0x30b0] ;  /* 0x0030b000010b7983 */ /* 0x000ee80000300800 */
[----:B------:R1:W-:Y:S01]  /*a4740*/  @P3 STG.E.U16 [R6.64], R10 ;  /* 0x0000000a06003986 */ /* 0x0003e2000c101504 */
[----:B0-----:R-:W-:-:S03]  /*a4750*/  IMAD.WIDE R4, R0, 0x2, R50 ;  /* 0x0000000200047825 */ /* 0x001fc600078e0232 */
[----:B------:R-:W3:Y:S01]  /*a4760*/  LDL.LU R53, [R1+0x284] ;  /* 0x0002840001357983 */ /* 0x000ee20000300800 */
[----:B------:R-:W-:-:S03]  /*a4770*/  ISETP.LT.AND P3, PT, R58, c[0x0][0x178], !P2 ;  /* 0x00005e003a007a0c */ /* 0x000fc60005761270 */
[----:B------:R0:W-:Y:S01]  /*a4780*/  @P5 STG.E.U16 [R4.64], R57 ;  /* 0x0000003904005986 */ /* 0x0001e2000c101504 */
[----:B------:R-:W-:-:S03]  /*a4790*/  IMAD.WIDE R8, R0, 0x2, R48 ;  /* 0x0000000200087825 */ /* 0x000fc600078e0230 */
[----:B------:R-:W3:Y:S01]  /*a47a0*/  LDL.LU R56, [R1+0x244] ;  /* 0x0002440001387983 */ /* 0x000ee20000300800 */
[C---:B------:R-:W-:Y:S01]  /*a47b0*/  IADD3 R3, R0.reuse, c[0x0][0x198], RZ ;  /* 0x0000660000037a10 */ /* 0x040fe20007ffe0ff */
[C---:B-1----:R-:W-:Y:S01]  /*a47c0*/  IMAD.WIDE R6, R0.reuse, 0x2, R44 ;  /* 0x0000000200067825 */ /* 0x042fe200078e022c */
[----:B------:R-:W-:Y:S01]  /*a47d0*/  PRMT R10, R57, 0x7632, R10 ;  /* 0x00007632390a7816 */ /* 0x000fe2000000000a */
[----:B------:R1:W-:Y:S02]  /*a47e0*/  @P6 STG.E.U16 [R8.64], R59 ;  /* 0x0000003b08006986 */ /* 0x0003e4000c101504 */
[----:B0-----:R-:W-:-:S04]  /*a47f0*/  IMAD.WIDE R4, R0, 0x2, R46 ;  /* 0x0000000200047825 */ /* 0x001fc800078e022e */
[----:B-1----:R-:W-:Y:S01]  /*a4800*/  IMAD.WIDE R8, R3, 0x2, R50 ;  /* 0x0000000203087825 */ /* 0x002fe200078e0232 */
[----:B--2---:R-:W-:Y:S02]  /*a4810*/  ISETP.GE.AND P5, PT, R20, c[0x0][0x17c], PT ;  /* 0x00005f0014007a0c */ /* 0x004fe40003fa6270 */
[----:B------:R-:W2:Y:S04]  /*a4820*/  LDL.LU R20, [R1+0x30b4] ;  /* 0x0030b40001147983 */ /* 0x000ea80000300800 */
[----:B----4-:R-:W-:Y:S04]  /*a4830*/  @P4 STG.E.U16 [R4.64], R61 ;  /* 0x0000003d04004986 */ /* 0x010fe8000c101504 */
[----:B------:R-:W-:Y:S04]  /*a4840*/  @P0 STG.E.U16 [R6.64], R21 ;  /* 0x0000001506000986 */ /* 0x000fe8000c101504 */
[----:B------:R0:W-:Y:S04]  /*a4850*/  @P3 STG.E.U16 [R8.64], R10 ;  /* 0x0000000a08003986 */ /* 0x0001e8000c101504 */
[----:B------:R-:W4:Y:S01]  /*a4860*/  LDL.LU R57, [R1+0x1f4] ;  /* 0x0001f40001397983 */ /* 0x000f220000300800 */
[----:B0-----:R-:W-:-:S03]  /*a4870*/  PRMT R8, R61, 0x7632, R8 ;  /* 0x000076323d087816 */ /* 0x001fc60000000008 */
[----:B------:R-:W4:Y:S01]  /*a4880*/  LDL.LU R61, [R1+0x64] ;  /* 0x00006400013d7983 */ /* 0x000f220000300800 */
[----:B------:R-:W-:Y:S02]  /*a4890*/  ISETP.LT.AND P6, PT, R60, c[0x0][0x178], !P2 ;  /* 0x00005e003c007a0c */ /* 0x000fe400057c1270 */
[----:B------:R-:W-:Y:S02]  /*a48a0*/  ISETP.LT.AND P4, PT, R27, c[0x0][0x178], !P2 ;  /* 0x00005e001b007a0c */ /* 0x000fe40005781270 */
[----:B------:R-:W-:Y:S01]  /*a48b0*/  ISETP.LT.AND P2, PT, R43, c[0x0][0x178], !P2 ;  /* 0x00005e002b007a0c */ /* 0x000fe20005741270 */
[----:B------:R-:W-:Y:S01]  /*a48c0*/  IMAD.WIDE R4, R3, 0x2, R48 ;  /* 0x0000000203047825 */ /* 0x000fe200078e0230 */
[----:B------:R-:W-:Y:S02]  /*a48d0*/  PRMT R0, R59, 0x7632, R0 ;  /* 0x000076323b007816 */ /* 0x000fe40000000000 */
[----:B------:R-:W-:Y:S01]  /*a48e0*/  ISETP.GE.AND P1, PT, R52, c[0x0][0x17c], PT ;  /* 0x00005f0034007a0c */ /* 0x000fe20003f26270 */
[----:B------:R-:W-:Y:S01]  /*a48f0*/  IMAD.WIDE R6, R3, 0x2, R46 ;  /* 0x0000000203067825 */ /* 0x000fe200078e022e */
[----:B------:R-:W-:-:S03]  /*a4900*/  PRMT R10, R21, 0x7632, R10 ;  /* 0x00007632150a7816 */ /* 0x000fc6000000000a */
[----:B------:R0:W-:Y:S01]  /*a4910*/  @P6 STG.E.U16 [R4.64], R0 ;  /* 0x0000000004006986 */ /* 0x0001e2000c101504 */
[----:B------:R-:W-:Y:S02]  /*a4920*/  ISETP.LT.AND P3, PT, R58, c[0x0][0x178], !P1 ;  /* 0x00005e003a007a0c */ /* 0x000fe40004f61270 */
[----:B------:R-:W-:Y:S01]  /*a4930*/  ISETP.LT.AND P6, PT, R60, c[0x0][0x178], !P1 ;  /* 0x00005e003c007a0c */ /* 0x000fe20004fc1270 */
[----:B------:R1:W-:Y:S01]  /*a4940*/  @P4 STG.E.U16 [R6.64], R8 ;  /* 0x0000000806004986 */ /* 0x0003e2000c101504 */
[----:B------:R-:W-:Y:S01]  /*a4950*/  ISETP.LT.AND P4, PT, R27, c[0x0][0x178], !P1 ;  /* 0x00005e001b007a0c */ /* 0x000fe20004f81270 */
[C---:B0-----:R-:W-:Y:S01]  /*a4960*/  IMAD.WIDE R4, R3.reuse, 0x2, R44 ;  /* 0x0000000203047825 */ /* 0x041fe200078e022c */
[----:B------:R-:W-:Y:S02]  /*a4970*/  IADD3 R0, R3, c[0x0][0x198], RZ ;  /* 0x0000660003007a10 */ /* 0x000fe40007ffe0ff */
[----:B------:R-:W-:Y:S02]  /*a4980*/  ISETP.LT.AND P1, PT, R43, c[0x0][0x178], !P1 ;  /* 0x00005e002b007a0c */ /* 0x000fe40004f21270 */
[----:B------:R0:W-:Y:S01]  /*a4990*/  @P2 STG.E.U16 [R4.64], R10 ;  /* 0x0000000a04002986 */ /* 0x0001e2000c101504 */
[----:B-1----:R-:W-:Y:S01]  /*a49a0*/  IMAD.WIDE R6, R0, 0x2, R50 ;  /* 0x0000000200067825 */ /* 0x002fe200078e0232 */
[----:B---3--:R-:W-:-:S02]  /*a49b0*/  ISETP.GE.AND P0, PT, R11, c[0x0][0x17c], PT ;  /* 0x00005f000b007a0c */ /* 0x008fc40003f06270 */
[----:B------:R-:W3:Y:S04]  /*a49c0*/  LDL.LU R11, [R1+0x30b8] ;  /* 0x0030b800010b7983 */ /* 0x000ee80000300800 */
[----:B------:R-:W3:Y:S04]  /*a49d0*/  LDL.LU R55, [R1+0x258] ;  /* 0x0002580001377983 */ /* 0x000ee80000300800 */
[----:B------:R-:W3:Y:S01]  /*a49e0*/  LDL.LU R59, [R1+0x218] ;  /* 0x00021800013b7983 */ /* 0x000ee20000300800 */
[----:B------:R-:W-:-:S03]  /*a49f0*/  IMAD.WIDE R8, R0, 0x2, R48 ;  /* 0x0000000200087825 */ /* 0x000fc600078e0230 */
[----:B------:R1:W-:Y:S01]  /*a4a00*/  @P3 STG.E.U16 [R6.64], R53 ;  /* 0x0000003506003986 */ /* 0x0003e2000c101504 */
[----:B0-----:R-:W-:-:S03]  /*a4a10*/  IMAD.WIDE R4, R0, 0x2, R46 ;  /* 0x0000000200047825 */ /* 0x001fc600078e022e */
[----:B------:R-:W-:Y:S01]  /*a4a20*/  @P6 STG.E.U16 [R8.64], R56 ;  /* 0x0000003808006986 */ /* 0x000fe2000c101504 */
[----:B-1----:R-:W-:Y:S01]  /*a4a30*/  IMAD.WIDE R6, R0, 0x2, R44 ;  /* 0x0000000200067825 */ /* 0x002fe200078e022c */
[----:B--2---:R-:W-:Y:S02]  /*a4a40*/  ISETP.GE.AND P2, PT, R20, c[0x0][0x17c], PT ;  /* 0x00005f0014007a0c */ /* 0x004fe40003f46270 */
[----:B------:R-:W2:Y:S04]  /*a4a50*/  LDL.LU R20, [R1+0x30bc] ;  /* 0x0030bc0001147983 */ /* 0x000ea80000300800 */
[----:B----4-:R-:W-:Y:S04]  /*a4a60*/  @P4 STG.E.U16 [R4.64], R57 ;  /* 0x0000003904004986 */ /* 0x010fe8000c101504 */
[----:B------:R0:W-:Y:S02]  /*a4a70*/  @P1 STG.E.U16 [R6.64], R61 ;  /* 0x0000003d06001986 */ /* 0x0001e4000c101504 */
[----:B0-----:R-:W-:-:S02]  /*a4a80*/  PRMT R6, R56, 0x7632, R6 ;  /* 0x0000763238067816 */ /* 0x001fc40000000006 */
[----:B------:R-:W4:Y:S01]  /*a4a90*/  LDL.LU R56, [R1+0x1e8] ;  /* 0x0001e80001387983 */ /* 0x000f220000300800 */
[----:B------:R-:W-:Y:S02]  /*a4aa0*/  ISETP.LT.AND P3, PT, R58, c[0x0][0x178], !P5 ;  /* 0x00005e003a007a0c */ /* 0x000fe40006f61270 */
[----:B------:R-:W-:Y:S01]  /*a4ab0*/  IADD3 R3, R0, c[0x0][0x198], RZ ;  /* 0x0000660000037a10 */ /* 0x000fe20007ffe0ff */
[----:B------:R-:W4:Y:S01]  /*a4ac0*/  LDL.LU R21, [R1+0x30c0] ;  /* 0x0030c00001157983 */ /* 0x000f220000300800 */
[----:B------:R-:W-:Y:S02]  /*a4ad0*/  ISETP.LT.AND P6, PT, R60, c[0x0][0x178], !P5 ;  /* 0x00005e003c007a0c */ /* 0x000fe40006fc1270 */
[----:B------:R-:W-:Y:S01]  /*a4ae0*/  PRMT R0, R53, 0x7632, R0 ;  /* 0x0000763235007816 */ /* 0x000fe20000000000 */
[----:B------:R-:W-:Y:S01]  /*a4af0*/  IMAD.WIDE R8, R3, 0x2, R50 ;  /* 0x0000000203087825 */ /* 0x000fe200078e0232 */
[----:B------:R-:W-:-:S03]  /*a4b00*/  ISETP.LT.AND P4, PT, R58, c[0x0][0x178], !P0 ;  /* 0x00005e003a007a0c */ /* 0x000fc60004781270 */
[----:B------:R-:W-:Y:S02]  /*a4b10*/  IMAD.WIDE R4, R3, 0x2, R48 ;  /* 0x0000000203047825 */ /* 0x000fe400078e0230 */
[----:B------:R0:W-:Y:S01]  /*a4b20*/  @P3 STG.E.U16 [R8.64], R0 ;  /* 0x0000000008003986 */ /* 0x0001e2000c101504 */
[----:B------:R-:W-:Y:S02]  /*a4b30*/  ISETP.LT.AND P3, PT, R27, c[0x0][0x178], !P5 ;  /* 0x00005e001b007a0c */ /* 0x000fe40006f61270 */
[----:B------:R-:W-:Y:S01]  /*a4b40*/  ISETP.LT.AND P5, PT, R43, c[0x0][0x178], !P5 ;  /* 0x00005e002b007a0c */ /* 0x000fe20006fa1270 */
[----:B------:R1:W-:Y:S01]  /*a4b50*/  @P6 STG.E.U16 [R4.64], R6 ;  /* 0x0000000604006986 */ /* 0x0003e2000c101504 */
[----:B------:R-:W-:Y:S02]  /*a4b60*/  ISETP.LT.AND P6, PT, R60, c[0x0][0x178], !P0 ;  /* 0x00005e003c007a0c */ /* 0x000fe400047c1270 */
[----:B------:R-:W-:Y:S02]  /*a4b70*/  PRMT R12, R57, 0x7632, R12 ;  /* 0x00007632390c7816 */ /* 0x000fe4000000000c */
[----:B------:R-:W-:Y:S01]  /*a4b80*/  PRMT R13, R61, 0x7632, R13 ;  /* 0x000076323d0d7816 */ /* 0x000fe2000000000d */
[----:B------:R-:W4:Y:S01]  /*a4b90*/  LDL.LU R57, [R1+0x278] ;  /* 0x0002780001397983 */ /* 0x000f220000300800 */
[----:B0-----:R-:W-:-:S03]  /*a4ba0*/  IADD3 R0, R3, c[0x0][0x198], RZ ;  /* 0x0000660003007a10 */ /* 0x001fc60007ffe0ff */
[----:B------:R-:W4:Y:S01]  /*a4bb0*/  LDL.LU R61, [R1+0x238] ;  /* 0x00023800013d7983 */ /* 0x000f220000300800 */
[----:B-1----:R-:W-:-:S04]  /*a4bc0*/  IMAD.WIDE R4, R3, 0x2, R46 ;  /* 0x0000000203047825 */ /* 0x002fc800078e022e */
[----:B------:R-:W-:Y:S01]  /*a4bd0*/  IMAD.WIDE R6, R3, 0x2, R44 ;  /* 0x0000000203067825 */ /* 0x000fe200078e022c */
[----:B------:R0:W-:Y:S03]  /*a4be0*/  @P3 STG.E.U16 [R4.64], R12 ;  /* 0x0000000c04003986 */ /* 0x0001e6000c101504 */
[C---:B------:R-:W-:Y:S01]  /*a4bf0*/  IMAD.WIDE R8, R0.reuse, 0x2, R50 ;  /* 0x0000000200087825 */ /* 0x040fe200078e0232 */
[----:B---3--:R-:W-:Y:S01]  /*a4c00*/  ISETP.GE.AND P1, PT, R11, c[0x0][0x17c], PT ;  /* 0x00005f000b007a0c */ /* 0x008fe20003f26270 */
[----:B------:R1:W-:Y:S01]  /*a4c10*/  @P5 STG.E.U16 [R6.64], R13 ;  /* 0x0000000d06005986 */ /* 0x0003e2000c101504 */
[----:B------:R-:W-:Y:S01]  /*a4c20*/  ISETP.LT.AND P3, PT, R43, c[0x0][0x178], !P0 ;  /* 0x00005e002b007a0c */ /* 0x000fe20004761270 */
[----:B------:R-:W-:Y:S02]  /*a4c30*/  IMAD.WIDE R10, R0, 0x2, R48 ;  /* 0x00000002000a7825 */ /* 0x000fe400078e0230 */
[----:B------:R3:W-:Y:S01]  /*a4c40*/  @P4 STG.E.U16 [R8.64], R55 ;  /* 0x0000003708004986 */ /* 0x0007e2000c101504 */
[----:B------:R-:W-:-:S03]  /*a4c50*/  ISETP.LT.AND P4, PT, R27, c[0x0][0x178], !P0 ;  /* 0x00005e001b007a0c */ /* 0x000fc60004781270 */
[----:B------:R3:W-:Y:S01]  /*a4c60*/  @P6 STG.E.U16 [R10.64], R59 ;  /* 0x0000003b0a006986 */ /* 0x0007e2000c101504 */
[----:B------:R-:W-:Y:S02]  /*a4c70*/  ISETP.LT.AND P6, PT, R58, c[0x0][0x178], !P2 ;  /* 0x00005e003a007a0c */ /* 0x000fe400057c1270 */
[----:B------:R-:W-:Y:S02]  /*a4c80*/  ISETP.LT.AND P5, PT, R60, c[0x0][0x178], !P2 ;  /* 0x00005e003c007a0c */ /* 0x000fe400057a1270 */
[C---:B------:R-:W-:Y:S01]  /*a4c90*/  IADD3 R3, R0.reuse, c[0x0][0x198], RZ ;  /* 0x0000660000037a10 */ /* 0x040fe20007ffe0ff */
[----:B0-----:R-:W-:Y:S01]  /*a4ca0*/  IMAD.WIDE R4, R0, 0x2, R46 ;  /* 0x0000000200047825 */ /* 0x001fe200078e022e */
[----:B------:R-:W-:-:S03]  /*a4cb0*/  PRMT R12, R55, 0x7632, R12 ;  /* 0x00007632370c7816 */ /* 0x000fc6000000000c */
[----:B-1----:R-:W-:Y:S01]  /*a4cc0*/  IMAD.WIDE R6, R0, 0x2, R44 ;  /* 0x0000000200067825 */ /* 0x002fe200078e022c */
[----:B------:R-:W-:-:S03]  /*a4cd0*/  PRMT R13, R59, 0x7632, R13 ;  /* 0x000076323b0d7816 */ /* 0x000fc6000000000d */
[----:B---3--:R-:W-:-:S04]  /*a4ce0*/  IMAD.WIDE R8, R3, 0x2, R50 ;  /* 0x0000000203087825 */ /* 0x008fc800078e0232 */
[----:B------:R-:W-:Y:S01]  /*a4cf0*/  IMAD.WIDE R10, R3, 0x2, R48 ;  /* 0x00000002030a7825 */ /* 0x000fe200078e0230 */
[----:B--2---:R-:W-:Y:S02]  /*a4d00*/  ISETP.GE.AND P0, PT, R20, c[0x0][0x17c], PT ;  /* 0x00005f0014007a0c */ /* 0x004fe40003f06270 */
[----:B------:R-:W2:Y:S04]  /*a4d10*/  LDL.LU R20, [R1+0x30c4] ;  /* 0x0030c40001147983 */ /* 0x000ea80000300800 */
[----:B------:R-:W3:Y:S04]  /*a4d20*/  LDL.LU R59, [R1+0x1d8] ;  /* 0x0001d800013b7983 */ /* 0x000ee80000300800 */
[----:B----4-:R-:W-:Y:S04]  /*a4d30*/  @P4 STG.E.U16 [R4.64], R56 ;  /* 0x0000003804004986 */ /* 0x010fe8000c101504 */
[----:B------:R-:W-:Y:S04]  /*a4d40*/  @P3 STG.E.U16 [R6.64], R14 ;  /* 0x0000000e06003986 */ /* 0x000fe8000c101504 */
[----:B------:R-:W-:Y:S04]  /*a4d50*/  @P6 STG.E.U16 [R8.64], R12 ;  /* 0x0000000c08006986 */ /* 0x000fe8000c101504 */
[----:B------:R0:W-:Y:S04]  /*a4d60*/  @P5 STG.E.U16 [R10.64], R13 ;  /* 0x0000000d0a005986 */ /* 0x0001e8000c101504 */
[----:B0-----:R-:W4:Y:S01]  /*a4d70*/  LDL.LU R11, [R1+0x30c8] ;  /* 0x0030c800010b7983 */ /* 0x001f220000300800 */
[----:B------:R-:W-:-:S02]  /*a4d80*/  ISETP.LT.AND P4, PT, R27, c[0x0][0x178], !P2 ;  /* 0x00005e001b007a0c */ /* 0x000fc40005781270 */
[----:B------:R-:W-:Y:S01]  /*a4d90*/  ISETP.LT.AND P3, PT, R43, c[0x0][0x178], !P2 ;  /* 0x00005e002b007a0c */ /* 0x000fe20005761270 */
[C---:B------:R-:W-:Y:S01]  /*a4da0*/  IMAD.WIDE R4, R3.reuse, 0x2, R46 ;  /* 0x0000000203047825 */ /* 0x040fe200078e022e */
[----:B------:R-:W-:Y:S01]  /*a4db0*/  ISETP.LT.AND P5, PT, R58, c[0x0][0x178], !P1 ;  /* 0x00005e003a007a0c */ /* 0x000fe20004fa1270 */
[----:B------:R-:W4:Y:S01]  /*a4dc0*/  LDL.LU R55, [R1+0x268] ;  /* 0x0002680001377983 */ /* 0x000f220000300800 */
[----:B------:R-:W-:Y:S02]  /*a4dd0*/  PRMT R8, R56, 0x7632, R8 ;  /* 0x0000763238087816 */ /* 0x000fe40000000008 */
[C---:B------:R-:W-:Y:S02]  /*a4de0*/  IADD3 R0, R3.reuse, c[0x0][0x198], RZ ;  /* 0x0000660003007a10 */ /* 0x040fe40007ffe0ff */
[----:B------:R-:W-:Y:S01]  /*a4df0*/  ISETP.LT.AND P6, PT, R60, c[0x0][0x178], !P1 ;  /* 0x00005e003c007a0c */ /* 0x000fe20004fc1270 */
[----:B------:R-:W-:Y:S01]  /*a4e00*/  IMAD.WIDE R6, R3, 0x2, R44 ;  /* 0x0000000203067825 */ /* 0x000fe200078e022c */
[----:B------:R-:W-:Y:S01]  /*a4e10*/  PRMT R10, R14, 0x7632, R10 ;  /* 0x000076320e0a7816 */ /* 0x000fe2000000000a */
[----:B------:R0:W-:Y:S04]  /*a4e20*/  @P4 STG.E.U16 [R4.64], R8 ;  /* 0x0000000804004986 */ /* 0x0001e8000c101504 */
[----:B------:R1:W-:Y:S01]  /*a4e30*/  @P3 STG.E.U16 [R6.64], R10 ;  /* 0x0000000a06003986 */ /* 0x0003e2000c101504 */
[----:B0-----:R-:W-:-:S04]  /*a4e40*/  IMAD.WIDE R4, R0, 0x2, R50 ;  /* 0x0000000200047825 */ /* 0x001fc800078e0232 */
[C---:B------:R-:W-:Y:S01]  /*a4e50*/  IMAD.WIDE R8, R0.reuse, 0x2, R48 ;  /* 0x0000000200087825 */ /* 0x040fe200078e0230 */
[----:B------:R0:W-:Y:S01]  /*a4e60*/  @P5 STG.E.U16 [R4.64], R57 ;  /* 0x0000003904005986 */ /* 0x0001e2000c101504 */
[----:B-1----:R-:W-:Y:S02]  /*a4e70*/  PRMT R10, R57, 0x7632, R10 ;  /* 0x00007632390a7816 */ /* 0x002fe4000000000a */
[C---:B------:R-:W-:Y:S01]  /*a4e80*/  IADD3 R3, R0.reuse, c[0x0][0x198], RZ ;  /* 0x0000660000037a10 */ /* 0x040fe20007ffe0ff */
[----:B------:R-:W-:Y:S01]  /*a4e90*/  IMAD.WIDE R6, R0, 0x2, R44 ;  /* 0x0000000200067825 */ /* 0x000fe200078e022c */
[----:B------:R1:W-:Y:S01]  /*a4ea0*/  @P6 STG.E.U16 [R8.64], R61 ;  /* 0x0000003d08006986 */ /* 0x0003e2000c101504 */
[----:B------:R-:W-:-:S03]  /*a4eb0*/  ISETP.LT.AND P4, PT, R27, c[0x0][0x178], !P1 ;  /* 0x00005e001b007a0c */ /* 0x000fc60004f81270 */
[----:B0-----:R-:W4:Y:S01]  /*a4ec0*/  LDL.LU R57, [R1+0x228] ;  /* 0x0002280001397983 */ /* 0x001f220000300800 */
[----:B------:R-:W-:Y:S01]  /*a4ed0*/  IMAD.WIDE R4, R0, 0x2, R46 ;  /* 0x0000000200047825 */ /* 0x000fe200078e022e */
[----:B------:R-:W-:Y:S02]  /*a4ee0*/  PRMT R0, R61, 0x7632, R0 ;  /* 0x000076323d007816 */ /* 0x000fe40000000000 */
[----:B------:R-:W-:Y:S02]  /*a4ef0*/  ISETP.LT.AND P1, PT, R43, c[0x0][0x178], !P1 ;  /* 0x00005e002b007a0c */ /* 0x000fe40004f21270 */
[----:B------:R-:W-:Y:S01]  /*a4f00*/  ISETP.LT.AND P3, PT, R58, c[0x0][0x178], !P0 ;  /* 0x00005e003a007a0c */ /* 0x000fe20004761270 */
[----:B-1----:R-:W-:Y:S01]  /*a4f10*/  IMAD.WIDE R8, R3, 0x2, R50 ;  /* 0x0000000203087825 */ /* 0x002fe200078e0232 */
[----:B------:R-:W-:Y:S02]  /*a4f20*/  ISETP.GE.AND P2, PT, R21, c[0x0][0x17c], PT ;  /* 0x00005f0015007a0c */ /* 0x000fe40003f46270 */
[----:B--2---:R-:W-:-:S02]  /*a4f30*/  ISETP.GE.AND P5, PT, R20, c[0x0][0x17c], PT ;  /* 0x00005f0014007a0c */ /* 0x004fc40003fa6270 */
[----:B------:R-:W2:Y:S04]  /*a4f40*/  LDL.LU R20, [R1+0x30cc] ;  /* 0x0030cc0001147983 */ /* 0x000ea80000300800 */
[----:B------:R-:W2:Y:S04]  /*a4f50*/  LDL.LU R61, [R1+0x178] ;  /* 0x00017800013d7983 */ /* 0x000ea80000300800 */
[----:B---3--:R-:W-:Y:S04]  /*a4f60*/  @P4 STG.E.U16 [R4.64], R59 ;  /* 0x0000003b04004986 */ /* 0x008fe8000c101504 */
[----:B------:R-:W-:Y:S04]  /*a4f70*/  @P1 STG.E.U16 [R6.64], R18 ;  /* 0x0000001206001986 */ /* 0x000fe8000c101504 */
[----:B------:R0:W-:Y:S02]  /*a4f80*/  @P3 STG.E.U16 [R8.64], R10 ;  /* 0x0000000a08003986 */ /* 0x0001e4000c101504 */
[----:B0-----:R-:W-:-:S02]  /*a4f90*/  PRMT R8, R59, 0x7632, R8 ;  /* 0x000076323b087816 */ /* 0x001fc40000000008 */
[----:B----4-:R-:W-:Y:S02]  /*a4fa0*/  ISETP.GE.AND P1, PT, R11, c[0x0][0x17c], PT ;  /* 0x00005f000b007a0c */ /* 0x010fe40003f26270 */
[----:B------:R-:W4:Y:S04]  /*a4fb0*/  LDL.LU R11, [R1+0x30d0] ;  /* 0x0030d000010b7983 */ /* 0x000f280000300800 */
[----:B------:R-:W4:Y:S04]  /*a4fc0*/  LDL.LU R59, [R1+0x288] ;  /* 0x00028800013b7983 */ /* 0x000f280000300800 */
[----:B------:R-:W4:Y:S04]  /*a4fd0*/  LDL.LU R56, [R1+0x248] ;  /* 0x0002480001387983 */ /* 0x000f280000300800 */
[----:B------:R-:W4:Y:S01]  /*a4fe0*/  LDL.LU R21, [R1+0x30d4] ;  /* 0x0030d40001157983 */ /* 0x000f220000300800 */
[----:B------:R-:W-:-:S02]  /*a4ff0*/  ISETP.LT.AND P6, PT, R60, c[0x0][0x178], !P0 ;  /* 0x00005e003c007a0c */ /* 0x000fc400047c1270 */
[----:B------:R-:W-:Y:S01]  /*a5000*/  ISETP.LT.AND P4, PT, R27, c[0x0][0x178], !P0 ;  /* 0x00005e001b007a0c */ /* 0x000fe20004781270 */
[----:B------:R-:W-:Y:S01]  /*a5010*/  IMAD.WIDE R4, R3, 0x2, R48 ;  /* 0x0000000203047825 */ /* 0x000fe200078e0230 */
[----:B------:R-:W-:Y:S02]  /*a5020*/  ISETP.LT.AND P0, PT, R43, c[0x0][0x178], !P0 ;  /* 0x00005e002b007a0c */ /* 0x000fe40004701270 */
[----:B------:R-:W-:Y:S01]  /*a5030*/  ISETP.LT.AND P3, PT, R58, c[0x0][0x178], !P2 ;  /* 0x00005e003a007a0c */ /* 0x000fe20005761270 */
[----:B------:R-:W-:Y:S01]  /*a5040*/  IMAD.WIDE R6, R3, 0x2, R46 ;  /* 0x0000000203067825 */ /* 0x000fe200078e022e */
[----:B------:R-:W-:-:S05]  /*a5050*/  PRMT R10, R18, 0x7632, R10 ;  /* 0x00007632120a7816 */ /* 0x000fca000000000a */
[----:B------:R0:W-:Y:S01]  /*a5060*/  @P6 STG.E.U16 [R4.64], R0 ;  /* 0x0000000004006986 */ /* 0x0001e2000c101504 */
[----:B------:R-:W-:-:S03]  /*a5070*/  ISETP.LT.AND P6, PT, R60, c[0x0][0x178], !P2 ;  /* 0x00005e003c007a0c */ /* 0x000fc600057c1270 */
[----:B------:R1:W-:Y:S01]  /*a5080*/  @P4 STG.E.U16 [R6.64], R8 ;  /* 0x0000000806004986 */ /* 0x0003e2000c101504 */
[C---:B0-----:R-:W-:Y:S01]  /*a5090*/  IADD3 R0, R3.reuse, c[0x0][0x198], RZ ;  /* 0x0000660003007a10 */ /* 0x041fe20007ffe0ff */
[----:B------:R-:W-:-:S04]  /*a50a0*/  IMAD.WIDE R4, R3, 0x2, R44 ;  /* 0x0000000203047825 */ /* 0x000fc800078e022c */
[----:B-1----:R-:W-:Y:S01]  /*a50b0*/  IMAD.WIDE R6, R0, 0x2, R50 ;  /* 0x0000000200067825 */ /* 0x002fe200078e0232 */
[----:B------:R-:W-:Y:S01]  /*a50c0*/  ISETP.LT.AND P4, PT, R27, c[0x0][0x178], !P2 ;  /* 0x00005e001b007a0c */ /* 0x000fe20005781270 */
[----:B------:R0:W-:Y:S01]  /*a50d0*/  @P0 STG.E.U16 [R4.64], R10 ;  /* 0x0000000a04000986 */ /* 0x0001e2000c101504 */
[----:B------:R-:W-:-:S03]  /*a50e0*/  ISETP.LT.AND P2, PT, R43, c[0x0][0x178], !P2 ;  /* 0x00005e002b007a0c */ /* 0x000fc60005741270 */
[----:B------:R1:W-:Y:S01]  /*a50f0*/  @P3 STG.E.U16 [R6.64], R55 ;  /* 0x0000003706003986 */ /* 0x0003e2000c101504 */
[----:B------:R-:W-:Y:S01]  /*a5100*/  ISETP.LT.AND P3, PT, R58, c[0x0][0x178], !P5 ;  /* 0x00005e003a007a0c */ /* 0x000fe20006f61270 */
[C---:B------:R-:W-:Y:S01]  /*a5110*/  IMAD.WIDE R8, R0.reuse, 0x2, R48 ;  /* 0x0000000200087825 */ /* 0x040fe200078e0230 */
[----:B------:R-:W-:-:S04]  /*a5120*/  IADD3 R3, R0, c[0x0][0x198], RZ ;  /* 0x0000660000037a10 */ /* 0x000fc80007ffe0ff */
[----:B------:R1:W-:Y:S01]  /*a5130*/  @P6 STG.E.U16 [R8.64], R57 ;  /* 0x0000003908006986 */ /* 0x0003e2000c101504 */
[----:B0-----:R-:W-:Y:S01]  /*a5140*/  IMAD.WIDE R4, R0, 0x2, R46 ;  /* 0x0000000200047825 */ /* 0x001fe200078e022e */
[----:B------:R-:W-:-:S03]  /*a5150*/  ISETP.LT.AND P6, PT, R60, c[0x0][0x178], !P5 ;  /* 0x00005e003c007a0c */ /* 0x000fc60006fc1270 */
[----:B-1----:R-:W-:Y:S01]  /*a5160*/  IMAD.WIDE R6, R0, 0x2, R44 ;  /* 0x0000000200067825 */ /* 0x002fe200078e022c */
[----:B------:R-:W-:Y:S02]  /*a5170*/  PRMT R0, R55, 0x7632, R0 ;  /* 0x0000763237007816 */ /* 0x000fe40000000000 */
[----:B------:R-:W4:Y:S01]  /*a5180*/  LDL.LU R55, [R1+0x1f8] ;  /* 0x0001f80001377983 */ /* 0x000f220000300800 */
[----:B------:R-:W-:Y:S01]  /*a5190*/  IMAD.WIDE R8, R3, 0x2, R50 ;  /* 0x0000000203087825 */ /* 0x000fe200078e0232 */
[----:B------:R-:W-:Y:S02]  /*a51a0*/  PRMT R13, R22, 0x7632, R13 ;  /* 0x00007632160d7816 */ /* 0x000fe4000000000d */
[----:B--2---:R0:W-:Y:S04]  /*a51b0*/  @P4 STG.E.U16 [R4.64], R61 ;  /* 0x0000003d04004986 */ /* 0x0041e8000c101504 */
[----:B------:R1:W-:Y:S01]  /*a51c0*/  @P2 STG.E.U16 [R6.64], R22 ;  /* 0x0000001606002986 */ /* 0x0003e2000c101504 */
[----:B------:R-:W-:-:S03]  /*a51d0*/  ISETP.LT.AND P4, PT, R58, c[0x0][0x178], !P1 ;  /* 0x00005e003a007a0c */ /* 0x000fc60004f81270 */
[----:B------:R2:W-:Y:S01]  /*a51e0*/  @P3 STG.E.U16 [R8.64], R0 ;  /* 0x0000000008003986 */ /* 0x0005e2000c101504 */
[----:B------:R-:W-:Y:S02]  /*a51f0*/  ISETP.LT.AND P3, PT, R27, c[0x0][0x178], !P5 ;  /* 0x00005e001b007a0c */ /* 0x000fe40006f61270 */
[----:B------:R-:W-:Y:S01]  /*a5200*/  ISETP.LT.AND P5, PT, R43, c[0x0][0x178], !P5 ;  /* 0x00005e002b007a0c */ /* 0x000fe20006fa1270 */
[----:B0-----:R-:W-:Y:S01]  /*a5210*/  IMAD.WIDE R4, R3, 0x2, R48 ;  /* 0x0000000203047825 */ /* 0x001fe200078e0230 */
[----:B-1----:R-:W-:Y:S02]  /*a5220*/  PRMT R6, R57, 0x7632, R6 ;  /* 0x0000763239067816 */ /* 0x002fe40000000006 */
[----:B------:R-:W3:Y:S01]  /*a5230*/  LDL.LU R57, [R1+0x68] ;  /* 0x0000680001397983 */ /* 0x000ee20000300800 */
[----:B--2---:R-:W-:-:S03]  /*a5240*/  IADD3 R0, R3, c[0x0][0x198], RZ ;  /* 0x0000660003007a10 */ /* 0x004fc60007ffe0ff */
[----:B------:R0:W-:Y:S01]  /*a5250*/  @P6 STG.E.U16 [R4.64], R6 ;  /* 0x0000000604006986 */ /* 0x0001e2000c101504 */
[----:B------:R-:W-:Y:S01]  /*a5260*/  PRMT R12, R61, 0x7632, R12 ;  /* 0x000076323d0c7816 */ /* 0x000fe2000000000c */
[----:B------:R-:W-:Y:S01]  /*a5270*/  IMAD.WIDE R8, R0, 0x2, R50 ;  /* 0x0000000200087825 */ /* 0x000fe200078e0232 */
[----:B------:R-:W-:-:S03]  /*a5280*/  ISETP.GE.AND P0, PT, R20, c[0x0][0x17c], PT ;  /* 0x00005f0014007a0c */ /* 0x000fc60003f06270 */
[----:B0-----:R-:W-:-:S04]  /*a5290*/  IMAD.WIDE R4, R3, 0x2, R46 ;  /* 0x0000000203047825 */ /* 0x001fc800078e022e */
[----:B------:R-:W-:Y:S01]  /*a52a0*/  IMAD.WIDE R6, R3, 0x2, R44 ;  /* 0x0000000203067825 */ /* 0x000fe200078e022c */
[----:B------:R0:W-:Y:S01]  /*a52b0*/  @P3 STG.E.U16 [R4.64], R12 ;  /* 0x0000000c04003986 */ /* 0x0001e2000c101504 */
[----:B------:R-:W-:-:S03]  /*a52c0*/  ISETP.LT.AND P6, PT, R60, c[0x0][0x178], !P1 ;  /* 0x00005e003c007a0c */ /* 0x000fc60004fc1270 */
[----:B------:R-:W-:Y:S01]  /*a52d0*/  @P5 STG.E.U16 [R6.64], R13 ;  /* 0x0000000d06005986 */ /* 0x000fe2000c101504 */
[----:B------:R-:W-:-:S03]  /*a52e0*/  ISETP.LT.AND P3, PT, R43, c[0x0][0x178], !P1 ;  /* 0x00005e002b007a0c */ /* 0x000fc60004f61270 */
[----:B------:R-:W2:Y:S04]  /*a52f0*/  LDL.LU R20, [R1+0x30d8] ;  /* 0x0030d80001147983 */ /* 0x000ea80000300800 */
[----:B----4-:R1:W-:Y:S01]  /*a5300*/  @P4 STG.E.U16 [R8.64], R59 ;  /* 0x0000003b08004986 */ /* 0x0103e2000c101504 */
[----:B------:R-:W-:Y:S02]  /*a5310*/  ISETP.LT.AND P4, PT, R27, c[0x0][0x178], !P1 ;  /* 0x00005e001b007a0c */ /* 0x000fe40004f81270 */
[----:B------:R-:W-:Y:S02]  /*a5320*/  ISETP.GE.AND P1, PT, R21, c[0x0][0x17c], PT ;  /* 0x00005f0015007a0c */ /* 0x000fe40003f26270 */
[----:B------:R-:W4:Y:S04]  /*a5330*/  LDL.LU R21, [R1+0x30dc] ;  /* 0x0030dc0001157983 */ /* 0x000f280000300800 */
[----:B------:R-:W4:Y:S01]  /*a5340*/  LDL.LU R61, [R1+0x25c] ;  /* 0x00025c00013d7983 */ /* 0x000f220000300800 */
[----:B------:R-:W-:Y:S01]  /*a5350*/  ISETP.GE.AND P2, PT, R11, c[0x0][0x17c], PT ;  /* 0x00005f000b007a0c */ /* 0x000fe20003f46270 */
[----:B------:R-:W-:Y:S01]  /*a5360*/  IMAD.WIDE R10, R0, 0x2, R48 ;  /* 0x00000002000a7825 */ /* 0x000fe200078e0230 */
[----:B0-----:R-:W-:-:S02]  /*a5370*/  PRMT R12, R59, 0x7632, R12 ;  /* 0x000076323b0c7816 */ /* 0x001fc4000000000c */
[----:B------:R-:W-:Y:S01]  /*a5380*/  ISETP.LT.AND P5, PT, R60, c[0x0][0x178], !P0 ;  /* 0x00005e003c007a0c */ /* 0x000fe200047a1270 */
[----:B-1----:R-:W4:Y:S04]  /*a5390*/  LDL.LU R59, [R1+0x21c] ;  /* 0x00021c00013b7983 */ /* 0x002f280000300800 */
[----:B------:R0:W-:Y:S01]  /*a53a0*/  @P6 STG.E.U16 [R10.64], R56 ;  /* 0x000000380a006986 */ /* 0x0001e2000c101504 */
[----:B------:R-:W-:Y:S01]  /*a53b0*/  ISETP.LT.AND P6, PT, R58, c[0x0][0x178], !P0 ;  /* 0x00005e003a007a0c */ /* 0x000fe200047c1270 */
[C---:B------:R-:W-:Y:S01]  /*a53c0*/  IMAD.WIDE R4, R0.reuse, 0x2, R46 ;  /* 0x0000000200047825 */ /* 0x040fe200078e022e */
[----:B------:R-:W-:Y:S02]  /*a53d0*/  IADD3 R3, R0, c[0x0][0x198], RZ ;  /* 0x0000660000037a10 */ /* 0x000fe40007ffe0ff */
[----:B------:R-:W-:Y:S01]  /*a53e0*/  PRMT R13, R56, 0x7632, R13 ;  /* 0x00007632380d7816 */ /* 0x000fe2000000000d */
[----:B------:R-:W-:-:S04]  /*a53f0*/  IMAD.WIDE R6, R0, 0x2, R44 ;  /* 0x0000000200067825 */ /* 0x000fc800078e022c */
[C---:B------:R-:W-:Y:S01]  /*a5400*/  IMAD.WIDE R8, R3.reuse, 0x2, R50 ;  /* 0x0000000203087825 */ /* 0x040fe200078e0232 */
[----:B0-----:R-:W4:Y:S03]  /*a5410*/  LDL.LU R56, [R1+0x1ec] ;  /* 0x0001ec0001387983 */ /* 0x001f260000300800 */
[C---:B------:R-:W-:Y:S01]  /*a5420*/  IMAD.WIDE R10, R3.reuse, 0x2, R48 ;  /* 0x00000002030a7825 */ /* 0x040fe200078e0230 */
[----:B------:R-:W-:Y:S01]  /*a5430*/  IADD3 R0, R3, c[0x0][0x198], RZ ;  /* 0x0000660003007a10 */ /* 0x000fe20007ffe0ff */
[----:B------:R0:W-:Y:S01]  /*a5440*/  @P4 STG.E.U16 [R4.64], R55 ;  /* 0x0000003704004986 */ /* 0x0001e2000c101504 */
[----:B------:R-:W-:Y:S01]  /*a5450*/  ISETP.LT.AND P4, PT, R27, c[0x0][0x178], !P0 ;  /* 0x00005e001b007a0c */ /* 0x000fe20004781270 */
[----:B0-----:R-:W-:Y:S02]  /*a5460*/  IMAD.WIDE R4, R3, 0x2, R44 ;  /* 0x0000000203047825 */ /* 0x001fe400078e022c */
[----:B---3--:R0:W-:Y:S01]  /*a5470*/  @P3 STG.E.U16 [R6.64], R57 ;  /* 0x0000003906003986 */ /* 0x0081e2000c101504 */
[----:B------:R-:W-:-:S03]  /*a5480*/  ISETP.LT.AND P3, PT, R43, c[0x0][0x178], !P0 ;  /* 0x00005e002b007a0c */ /* 0x000fc60004761270 */
[----:B------:R1:W-:Y:S04]  /*a5490*/  @P6 STG.E.U16 [R8.64], R12 ;  /* 0x0000000c08006986 */ /* 0x0003e8000c101504 */
[----:B------:R3:W-:Y:S01]  /*a54a0*/  @P5 STG.E.U16 [R10.64], R13 ;  /* 0x0000000d0a005986 */ /* 0x0007e2000c101504 */
[----:B------:R-:W-:Y:S01]  /*a54b0*/  ISETP.LT.AND P5, PT, R58, c[0x0][0x178], !P2 ;  /* 0x00005e003a007a0c */ /* 0x000fe200057a1270 */
[----:B0-----:R-:W-:Y:S01]  /*a54c0*/  IMAD.WIDE R6, R3, 0x2, R46 ;  /* 0x0000000203067825 */ /* 0x001fe200078e022e */
[----:B-1----:R-:W-:Y:S02]  /*a54d0*/  PRMT R8, R55, 0x7632, R8 ;  /* 0x0000763237087816 */ /* 0x002fe40000000008 */
[----:B---3--:R-:W-:-:S03]  /*a54e0*/  PRMT R10, R57, 0x7632, R10 ;  /* 0x00007632390a7816 */ /* 0x008fc6000000000a */
[----:B------:R0:W-:Y:S04]  /*a54f0*/  @P4 STG.E.U16 [R6.64], R8 ;  /* 0x0000000806004986 */ /* 0x0001e8000c101504 */
[----:B------:R-:W-:Y:S01]  /*a5500*/  @P3 STG.E.U16 [R4.64], R10 ;  /* 0x0000000a04003986 */ /* 0x000fe2000c101504 */
[----:B--2---:R-:W-:-:S03]  /*a5510*/  ISETP.GE.AND P0, PT, R20, c[0x0][0x17c], PT ;  /* 0x00005f0014007a0c */ /* 0x004fc60003f06270 */
[----:B------:R-:W2:Y:S01]  /*a5520*/  LDL.LU R20, [R1+0x30e0] ;  /* 0x0030e00001147983 */ /* 0x000ea20000300800 */
[----:B0-----:R-:W-:-:S03]  /*a5530*/  IMAD.WIDE R6, R0, 0x2, R50 ;  /* 0x0000000200067825 */ /* 0x001fc600078e0232 */
[----:B------:R-:W3:Y:S01]  /*a5540*/  LDL.LU R13, [R1+0x30e4] ;  /* 0x0030e400010d7983 */ /* 0x000ee20000300800 */
[----:B----4-:R-:W-:-:S03]  /*a5550*/  PRMT R3, R61, 0x7632, R3 ;  /* 0x000076323d037816 */ /* 0x010fc60000000003 */
[----:B------:R0:W-:Y:S04]  /*a5560*/  @P5 STG.E.U16 [R6.64], R61 ;  /* 0x0000003d06005986 */ /* 0x0001e8000c101504 */
[----:B0-----:R-:W4:Y:S01]  /*a5570*/  LDL.LU R61, [R1+0x27c] ;  /* 0x00027c00013d7983 */ /* 0x001f220000300800 */
[----:B------:R-:W-:Y:S01]  /*a5580*/  ISETP.LT.AND P6, PT, R60, c[0x0][0x178], !P2 ;  /* 0x00005e003c007a0c */ /* 0x000fe200057c1270 */
[C---:B------:R-:W-:Y:S01]  /*a5590*/  IMAD.WIDE R8, R0.reuse, 0x2, R48 ;  /* 0x0000000200087825 */ /* 0x040fe200078e0230 */
[----:B------:R-:W-:Y:S01]  /*a55a0*/  ISETP.LT.AND P4, PT, R27, c[0x0][0x178], !P2 ;  /* 0x00005e001b007a0c */ /* 0x000fe20005781270 */
[----:B------:R-:W2:Y:S01]  /*a55b0*/  LDL.LU R57, [R1+0x23c] ;  /* 0x00023c0001397983 */ /* 0x000ea20000300800 */
[----:B------:R-:W-:Y:S01]  /*a55c0*/  ISETP.LT.AND P2, PT, R43, c[0x0][0x178], !P2 ;  /* 0x00005e002b007a0c */ /* 0x000fe20005741270 */
[C---:B------:R-:W-:Y:S01]  /*a55d0*/  IMAD.WIDE R4, R0.reuse, 0x2, R46 ;  /* 0x0000000200047825 */ /* 0x040fe200078e022e */
[----:B------:R-:W-:-:S07]  /*a55e0*/  IADD3 R10, R0, c[0x0][0x198], RZ ;  /* 0x00006600000a7a10 */ /* 0x000fce0007ffe0ff */
[----:B------:R0:W-:Y:S01]  /*a55f0*/  @P6 STG.E.U16 [R8.64], R59 ;  /* 0x0000003b08006986 */ /* 0x0001e2000c101504 */
[----:B------:R-:W-:Y:S01]  /*a5600*/  ISETP.LT.AND P6, PT, R58, c[0x0][0x178], !P1 ;  /* 0x00005e003a007a0c */ /* 0x000fe20004fc1270 */
[----:B------:R-:W-:Y:S01]  /*a5610*/  IMAD.WIDE R6, R10, 0x2, R50 ;  /* 0x000000020a067825 */ /* 0x000fe200078e0232 */
[----:B------:R-:W-:Y:S01]  /*a5620*/  ISETP.LT.AND P5, PT, R60, c[0x0][0x178], !P1 ;  /* 0x00005e003c007a0c */ /* 0x000fe20004fa1270 */
[----:B------:R1:W-:Y:S01]  /*a5630*/  @P4 STG.E.U16 [R4.64], R56 ;  /* 0x0000003804004986 */ /* 0x0003e2000c101504 */
[----:B------:R-:W-:Y:S02]  /*a5640*/  PRMT R12, R59, 0x7632, R12 ;  /* 0x000076323b0c7816 */ /* 0x000fe4000000000c */
[----:B------:R-:W-:Y:S02]  /*a5650*/  ISETP.LT.AND P4, PT, R27, c[0x0][0x178], !P1 ;  /* 0x00005e001b007a0c */ /* 0x000fe40004f81270 */
[----:B------:R-:W-:Y:S01]  /*a5660*/  ISETP.LT.AND P1, PT, R43, c[0x0][0x178], !P1 ;  /* 0x00005e002b007a0c */ /* 0x000fe20004f21270 */
[----:B0-----:R-:W2:Y:S01]  /*a5670*/  LDL.LU R59, [R1+0x1dc] ;  /* 0x0001dc00013b7983 */ /* 0x001ea20000300800 */
[----:B-1----:R-:W-:Y:S01]  /*a5680*/  IMAD.WIDE R4, R0, 0x2, R44 ;  /* 0x0000000200047825 */ /* 0x002fe200078e022c */
[----:B------:R-:W-:-:S04]  /*a5690*/  PRMT R0, R56, 0x7632, R0 ;  /* 0x0000763238007816 */ /* 0x000fc80000000000 */
[----:B------:R0:W-:Y:S01]  /*a56a0*/  @P2 STG.E.U16 [R4.64], R15 ;  /* 0x0000000f04002986 */ /* 0x0001e2000c101504 */
[----:B------:R-:W-:-:S03]  /*a56b0*/  IMAD.WIDE R8, R10, 0x2, R48 ;  /* 0x000000020a087825 */ /* 0x000fc600078e0230 */
[----:B------:R1:W-:Y:S01]  /*a56c0*/  @P6 STG.E.U16 [R6.64], R3 ;  /* 0x0000000306006986 */ /* 0x0003e2000c101504 */
[----:B------:R-:W-:Y:S02]  /*a56d0*/  ISETP.LT.AND P6, PT, R58, c[0x0][0x178], !P0 ;  /* 0x00005e003a007a0c */ /* 0x000fe400047c1270 */
[----:B------:R-:W-:Y:S01]  /*a56e0*/  PRMT R11, R15, 0x7632, R11 ;  /* 0x000076320f0b7816 */ /* 0x000fe2000000000b */
[----:B------:R-:W-:Y:S01]  /*a56f0*/  @P5 STG.E.U16 [R8.64], R12 ;  /* 0x0000000c08005986 */ /* 0x000fe2000c101504 */
[C---:B0-----:R-:W-:Y:S01]  /*a5700*/  IMAD.WIDE R4, R10.reuse, 0x2, R46 ;  /* 0x000000020a047825 */ /* 0x041fe200078e022e */
[----:B-1----:R-:W-:-:S03]  /*a5710*/  IADD3 R3, R10, c[0x0][0x198], RZ ;  /* 0x000066000a037a10 */ /* 0x002fc60007ffe0ff */
[----:B------:R-:W-:Y:S01]  /*a5720*/  IMAD.WIDE R6, R10, 0x2, R44 ;  /* 0x000000020a067825 */ /* 0x000fe200078e022c */
[----:B------:R0:W-:Y:S01]  /*a5730*/  @P4 STG.E.U16 [R4.64], R0 ;  /* 0x0000000004004986 */ /* 0x0001e2000c101504 */
[----:B------:R-:W-:Y:S02]  /*a5740*/  ISETP.LT.AND P5, PT, R60, c[0x0][0x178], !P0 ;  /* 0x00005e003c007a0c */ /* 0x000fe400047a1270 */
[----:B------:R-:W-:Y:S01]  /*a5750*/  ISETP.LT.AND P4, PT, R43, c[0x0][0x178], !P0 ;  /* 0x00005e002b007a0c */ /* 0x000fe20004781270 */
[----:B------:R-:W-:Y:S01]  /*a5760*/  @P1 STG.E.U16 [R6.64], R11 ;  /* 0x0000000b06001986 */ /* 0x000fe2000c101504 */
[----:B------:R-:W-:Y:S01]  /*a5770*/  ISETP.LT.AND P1, PT, R27, c[0x0][0x178], !P0 ;  /* 0x00005e001b007a0c */ /* 0x000fe20004721270 */
[----:B0-----:R-:W-:Y:S01]  /*a5780*/  IMAD.WIDE R4, R3, 0x2, R50 ;  /* 0x0000000203047825 */ /* 0x001fe200078e0232 */
[----:B---3--:R-:W-:Y:S02]  /*a5790*/  ISETP.GE.AND P0, PT, R13, c[0x0][0x17c], PT ;  /* 0x00005f000d007a0c */ /* 0x008fe40003f06270 */
[----:B------:R-:W3:Y:S01]  /*a57a0*/  LDL.LU R13, [R1+0x30e8] ;  /* 0x0030e800010d7983 */ /* 0x000ee20000300800 */
[----:B----4-:R-:W-:-:S03]  /*a57b0*/  PRMT R0, R61, 0x7632, R0 ;  /* 0x000076323d007816 */ /* 0x010fc60000000000 */
[----:B------:R0:W-:Y:S04]  /*a57c0*/  @P6 STG.E.U16 [R4.64], R61 ;  /* 0x0000003d04006986 */ /* 0x0001e8000c101504 */
[----:B0-----:R-:W4:Y:S04]  /*a57d0*/  LDL.LU R61, [R1+0x26c] ;  /* 0x00026c00013d7983 */ /* 0x001f280000300800 */
[----:B------:R-:W3:Y:S01]  /*a57e0*/  LDL.LU R11, [R1+0x30ec] ;  /* 0x0030ec00010b7983 */ /* 0x000ee20000300800 */
[----:B------:R-:W-:Y:S01]  /*a57f0*/  IMAD.WIDE R6, R3, 0x2, R48 ;  /* 0x0000000203067825 */ /* 0x000fe200078e0230 */
[----:B------:R-:W-:-:S02]  /*a5800*/  ISETP.GE.AND P3, PT, R21, c[0x0][0x17c], PT ;  /* 0x00005f0015007a0c */ /* 0x000fc40003f66270 */
[----:B--2---:R-:W-:Y:S01]  /*a5810*/  PRMT R8, R57, 0x7632, R8 ;  /* 0x0000763239087816 */ /* 0x004fe20000000008 */
[C---:B------:R-:W-:Y:S01]  /*a5820*/  IMAD.WIDE R4, R3.reuse, 0x2, R46 ;  /* 0x0000000203047825 */ /* 0x040fe200078e022e */
[----:B------:R0:W-:Y:S01]  /*a5830*/  @P5 STG.E.U16 [R6.64], R57 ;  /* 0x0000003906005986 */ /* 0x0001e2000c101504 */
[----:B------:R-:W-:Y:S02]  /*a5840*/  ISETP.LT.AND P5, PT, R58, c[0x0][0x178], !P3 ;  /* 0x00005e003a007a0c */ /* 0x000fe40005fa1270 */
[----:B------:R-:W-:Y:S01]  /*a5850*/  ISETP.LT.AND P6, PT, R60, c[0x0][0x178], !P3 ;  /* 0x00005e003c007a0c */ /* 0x000fe20005fc1270 */
[----:B------:R1:W-:Y:S01]  /*a5860*/  @P1 STG.E.U16 [R4.64], R59 ;  /* 0x0000003b04001986 */ /* 0x0003e2000c101504 */
[----:B------:R-:W-:-:S03]  /*a5870*/  IADD3 R9, R3, c[0x0][0x198], RZ ;  /* 0x0000660003097a10 */ /* 0x000fc60007ffe0ff */
[----:B0-----:R-:W2:Y:S01]  /*a5880*/  LDL.LU R57, [R1+0x22c] ;  /* 0x00022c0001397983 */ /* 0x001ea20000300800 */
[----:B------:R-:W-:Y:S01]  /*a5890*/  IMAD.WIDE R6, R3, 0x2, R44 ;  /* 0x0000000203067825 */ /* 0x000fe200078e022c */
[----:B------:R-:W-:Y:S02]  /*a58a0*/  PRMT R3, R59, 0x7632, R3 ;  /* 0x000076323b037816 */ /* 0x000fe40000000003 */
[----:B-1----:R-:W2:Y:S01]  /*a58b0*/  LDL.LU R59, [R1+0x17c] ;  /* 0x00017c00013b7983 */ /* 0x002ea20000300800 */
[----:B------:R-:W-:Y:S01]  /*a58c0*/  ISETP.GE.AND P2, PT, R20, c[0x0][0x17c], PT ;  /* 0x00005f0014007a0c */ /* 0x000fe20003f46270 */
[----:B------:R-:W-:Y:S01]  /*a58d0*/  IMAD.WIDE R4, R9, 0x2, R50 ;  /* 0x0000000209047825 */ /* 0x000fe200078e0232 */
[----:B------:R-:W-:Y:S01]  /*a58e0*/  ISETP.LT.AND P1, PT, R27, c[0x0][0x178], !P3 ;  /* 0x00005e001b007a0c */ /* 0x000fe20005f21270 */
[----:B------:R0:W-:Y:S01]  /*a58f0*/  @P4 STG.E.U16 [R6.64], R19 ;  /* 0x0000001306004986 */ /* 0x0001e2000c101504 */
[----:B------:R-:W-:Y:S02]  /*a5900*/  ISETP.LT.AND P3, PT, R43, c[0x0][0x178], !P3 ;  /* 0x00005e002b007a0c */ /* 0x000fe40005f61270 */
[----:B------:R-:W-:Y:S01]  /*a5910*/  ISETP.LT.AND P4, PT, R58, c[0x0][0x178], !P2 ;  /* 0x00005e003a007a0c */ /* 0x000fe20005781270 */
[----:B------:R1:W-:Y:S01]  /*a5920*/  @P5 STG.E.U16 [R4.64], R0 ;  /* 0x0000000004005986 */ /* 0x0003e2000c101504 */
[----:B------:R-:W-:-:S03]  /*a5930*/  PRMT R10, R19, 0x7632, R10 ;  /* 0x00007632130a7816 */ /* 0x000fc6000000000a */
[----:B------:R-:W2:Y:S01]  /*a5940*/  LDL.LU R20, [R1+0x30f0] ;  /* 0x0030f00001147983 */ /* 0x000ea20000300800 */
[C---:B0-----:R-:W-:Y:S01]  /*a5950*/  IMAD.WIDE R6, R9.reuse, 0x2, R48 ;  /* 0x0000000209067825 */ /* 0x041fe200078e0230 */
[----:B-1----:R-:W-:-:S04]  /*a5960*/  IADD3 R0, R9, c[0x0][0x198], RZ ;  /* 0x0000660009007a10 */ /* 0x002fc80007ffe0ff */
[----:B------:R0:W-:Y:S01]  /*a5970*/  @P6 STG.E.U16 [R6.64], R8 ;  /* 0x0000000806006986 */ /* 0x0001e2000c101504 */
[----:B------:R-:W-:Y:S01]  /*a5980*/  IMAD.WIDE R4, R9, 0x2, R46 ;  /* 0x0000000209047825 */ /* 0x000fe200078e022e */
[----:B------:R-:W-:Y:S02]  /*a5990*/  ISETP.LT.AND P5, PT, R60, c[0x0][0x178], !P2 ;  /* 0x00005e003c007a0c */ /* 0x000fe400057a1270 */
[----:B------:R-:W-:Y:S02]  /*a59a0*/  ISETP.LT.AND P6, PT, R27, c[0x0][0x178], !P2 ;  /* 0x00005e001b007a0c */ /* 0x000fe400057c1270 */
[----:B------:R-:W-:Y:S01]  /*a59b0*/  @P1 STG.E.U16 [R4.64], R3 ;  /* 0x0000000304001986 */ /* 0x000fe2000c101504 */
[----:B0-----:R-:W-:-:S04]  /*a59c0*/  IMAD.WIDE R6, R9, 0x2, R44 ;  /* 0x0000000209067825 */ /* 0x001fc800078e022c */
[----:B------:R-:W-:Y:S01]  /*a59d0*/  IMAD.WIDE R8, R0, 0x2, R50 ;  /* 0x0000000200087825 */ /* 0x000fe200078e0232 */
[----:B------:R-:W-:Y:S01]  /*a59e0*/  @P3 STG.E.U16 [R6.64], R10 ;  /* 0x0000000a06003986 */ /* 0x000fe2000c101504 */
[----:B------:R-:W-:-:S03]  /*a59f0*/  ISETP.LT.AND P3, PT, R43, c[0x0][0x178], !P2 ;  /* 0x00005e002b007a0c */ /* 0x000fc60005761270 */
[----:B----4-:R0:W-:Y:S01]  /*a5a00*/  @P4 STG.E.U16 [R8.64], R61 ;  /* 0x0000003d08004986 */ /* 0x0101e2000c101504 */
[----:B---3--:R-:W-:-:S03]  /*a5a10*/  ISETP.GE.AND P2, PT, R11, c[0x0][0x17c], PT ;  /* 0x00005f000b007a0c */ /* 0x008fc60003f46270 */
[----:B------:R-:W3:Y:S01]  /*a5a20*/  LDL.LU R11, [R1+0x30f4] ;  /* 0x0030f400010b7983 */ /* 0x000ee20000300800 */
[----:B0-----:R-:W-:-:S03]  /*a5a30*/  PRMT R8, R61, 0x7632, R8 ;  /* 0x000076323d087816 */ /* 0x001fc60000000008 */
[----:B------:R-:W4:Y:S01]  /*a5a40*/  LDL.LU R61, [R1+0x28c] ;  /* 0x00028c00013d7983 */ /* 0x000f220000300800 */
[----:B------:R-:W-:Y:S01]  /*a5a50*/  ISETP.GE.AND P1, PT, R13, c[0x0][0x17c], PT ;  /* 0x00005f000d007a0c */ /* 0x000fe20003f26270 */
[----:B------:R-:W-:Y:S02]  /*a5a60*/  IMAD.WIDE R4, R0, 0x2, R48 ;  /* 0x0000000200047825 */ /* 0x000fe400078e0230 */
[----:B------:R-:W3:Y:S04]  /*a5a70*/  LDL.LU R13, [R1+0x30f8] ;  /* 0x0030f800010d7983 */ /* 0x000ee80000300800 */
[----:B------:R-:W3:Y:S04]  /*a5a80*/  LDL.LU R55, [R1+0x24c] ;  /* 0x00024c0001377983 */ /* 0x000ee80000300800 */
[----:B------:R-:W3:Y:S01]  /*a5a90*/  LDL.LU R56, [R1+0x1fc] ;  /* 0x0001fc0001387983 */ /* 0x000ee20000300800 */
[----:B------:R-:W-:Y:S01]  /*a5aa0*/  ISETP.LT.AND P4, PT, R58, c[0x0][0x178], !P0 ;  /* 0x00005e003a007a0c */ /* 0x000fe20004781270 */
[C---:B------:R-:W-:Y:S01]  /*a5ab0*/  IMAD.WIDE R6, R0.reuse, 0x2, R46 ;  /* 0x0000000200067825 */ /* 0x040fe200078e022e */
[----:B--2---:R-:W-:Y:S01]  /*a5ac0*/  PRMT R9, R57, 0x7632, R9 ;  /* 0x0000763239097816 */ /* 0x004fe20000000009 */
[----:B------:R0:W-:Y:S01]  /*a5ad0*/  @P5 STG.E.U16 [R4.64], R57 ;  /* 0x0000003904005986 */ /* 0x0001e2000c101504 */
[----:B------:R-:W-:-:S03]  /*a5ae0*/  IADD3 R3, R0, c[0x0][0x198], RZ ;  /* 0x0000660000037a10 */ /* 0x000fc60007ffe0ff */
[----:B------:R1:W-:Y:S01]  /*a5af0*/  @P6 STG.E.U16 [R6.64], R59 ;  /* 0x0000003b06006986 */ /* 0x0003e2000c101504 */
[----:B------:R-:W-:-:S03]  /*a5b00*/  ISETP.LT.AND P6, PT, R60, c[0x0][0x178], !P0 ;  /* 0x00005e003c007a0c */ /* 0x000fc600047c1270 */
[----:B0-----:R-:W2:Y:S01]  /*a5b10*/  LDL.LU R57, [R1+0x6c] ;  /* 0x00006c0001397983 */ /* 0x001ea20000300800 */
[----:B------:R-:W-:Y:S01]  /*a5b20*/  IMAD.WIDE R4, R0, 0x2, R44 ;  /* 0x0000000200047825 */ /* 0x000fe200078e022c */
[----:B------:R-:W-:Y:S02]  /*a5b30*/  ISETP.LT.AND P5, PT, R27, c[0x0][0x178], !P0 ;  /* 0x00005e001b007a0c */ /* 0x000fe400047a1270 */
[----:B------:R-:W-:Y:S01]  /*a5b40*/  PRMT R10, R59, 0x7632, R10 ;  /* 0x000076323b0a7816 */ /* 0x000fe2000000000a */
[----:B-1----:R-:W-:Y:S01]  /*a5b50*/  IMAD.WIDE R6, R3, 0x2, R50 ;  /* 0x0000000203067825 */ /* 0x002fe200078e0232 */
[----:B------:R0:W-:Y:S01]  /*a5b60*/  @P3 STG.E.U16 [R4.64], R23 ;  /* 0x0000001704003986 */ /* 0x0001e2000c101504 */
[----:B------:R-:W-:-:S03]  /*a5b70*/  ISETP.LT.AND P3, PT, R43, c[0x0][0x178], !P0 ;  /* 0x00005e002b007a0c */ /* 0x000fc60004761270 */
[----:B------:R1:W-:Y:S01]  /*a5b80*/  @P4 STG.E.U16 [R6.64], R8 ;  /* 0x0000000806004986 */ /* 0x0003e2000c101504 */
[----:B------:R-:W-:Y:S02]  /*a5b90*/  ISETP.LT.AND P4, PT, R58, c[0x0][0x178], !P1 ;  /* 0x00005e003a007a0c */ /* 0x000fe40004f81270 */
[C---:B------:R-:W-:Y:S01]  /*a5ba0*/  IADD3 R0, R3.reuse, c[0x0][0x198], RZ ;  /* 0x0000660003007a10 */ /* 0x040fe20007ffe0ff */
[----:B------:R-:W2:Y:S01]  /*a5bb0*/  LDL.LU R19, [R1+0x30fc] ;  /* 0x0030fc0001137983 */ /* 0x000ea20000300800 */
[----:B0-----:R-:W-:-:S03]  /*a5bc0*/  IMAD.WIDE R4, R3, 0x2, R48 ;  /* 0x0000000203047825 */ /* 0x001fc600078e0230 */
[----:B------:R-:W2:Y:S01]  /*a5bd0*/  LDL.LU R59, [R1+0x2f0] ;  /* 0x0002f000013b7983 */ /* 0x000ea20000300800 */
[----:B-1----:R-:W-:-:S03]  /*a5be0*/  IMAD.WIDE R6, R3, 0x2, R46 ;  /* 0x0000000203067825 */ /* 0x002fc600078e022e */
[----:B------:R0:W-:Y:S01]  /*a5bf0*/  @P6 STG.E.U16 [R4.64], R9 ;  /* 0x0000000904006986 */ /* 0x0001e2000c101504 */
[----:B------:R-:W-:-:S03]  /*a5c00*/  PRMT R8, R23, 0x7632, R8 ;  /* 0x0000763217087816 */ /* 0x000fc60000000008 */
[----:B------:R1:W-:Y:S01]  /*a5c10*/  @P5 STG.E.U16 [R6.64], R10 ;  /* 0x0000000a06005986 */ /* 0x0003e2000c101504 */
[----:B0-----:R-:W-:-:S04]  /*a5c20*/  IMAD.WIDE R4, R3, 0x2, R44 ;  /* 0x0000000203047825 */ /* 0x001fc800078e022c */
[----:B-1----:R-:W-:Y:S01]  /*a5c30*/  IMAD.WIDE R6, R0, 0x2, R50 ;  /* 0x0000000200067825 */ /* 0x002fe200078e0232 */
[----:B------:R0:W-:Y:S04]  /*a5c40*/  @P3 STG.E.U16 [R4.64], R8 ;  /* 0x0000000804003986 */ /* 0x0001e8000c101504 */
[----:B----4-:R1:W-:Y:S01]  /*a5c50*/  @P4 STG.E.U16 [R6.64], R61 ;  /* 0x0000003d06004986 */ /* 0x0103e2000c101504 */
[----:B------:R-:W-:Y:S02]  /*a5c60*/  PRMT R12, R61, 0x7632, R12 ;  /* 0x000076323d0c7816 */ /* 0x000fe4000000000c */
[----:B------:R-:W-:Y:S02]  /*a5c70*/  ISETP.LT.AND P5, PT, R60, c[0x0][0x178], !P1 ;  /* 0x00005e003c007a0c */ /* 0x000fe40004fa1270 */
[----:B------:R-:W-:Y:S01]  /*a5c80*/  ISETP.LT.AND P6, PT, R27, c[0x0][0x178], !P1 ;  /* 0x00005e001b007a0c */ /* 0x000fe20004fc1270 */
[----:B0-----:R-:W-:Y:S01]  /*a5c90*/  IMAD.WIDE R8, R0, 0x2, R48 ;  /* 0x0000000200087825 */ /* 0x001fe200078e0230 */
[----:B---3--:R-:W-:Y:S01]  /*a5ca0*/  ISETP.GE.AND P3, PT, R11, c[0x0][0x17c], PT ;  /* 0x00005f000b007a0c */ /* 0x008fe20003f66270 */
[----:B------:R0:W3:Y:S04]  /*a5cb0*/  LDS.128 R4, [R2] ;  /* 0x0000000002047984 */ /* 0x0000e80000000c00 */
[----:B-1----:R-:W4:Y:S01]  /*a5cc0*/  LDL.LU R61, [R1+0x290] ;  /* 0x00029000013d7983 */ /* 0x002f220000300800 */
[----:B------:R-:W-:-:S02]  /*a5cd0*/  ISETP.LT.AND P1, PT, R43, c[0x0][0x178], !P1 ;  /* 0x00005e002b007a0c */ /* 0x000fc40004f21270 */
[----:B------:R-:W-:Y:S01]  /*a5ce0*/  ISETP.LT.AND P4, PT, R58, c[0x0][0x178], !P2 ;  /* 0x00005e003a007a0c */ /* 0x000fe20005781270 */
[----:B0-----:R-:W-:-:S04]  /*a5cf0*/  IMAD.WIDE R2, R0, 0x2, R46 ;  /* 0x0000000200027825 */ /* 0x001fc800078e022e */
[C---:B------:R-:W-:Y:S01]  /*a5d00*/  IMAD.WIDE R10, R0.reuse, 0x2, R44 ;  /* 0x00000002000a7825 */ /* 0x040fe200078e022c */
[----:B------:R-:W-:Y:S01]  /*a5d10*/  IADD3 R0, R0, c[0x0][0x198], RZ ;  /* 0x0000660000007a10 */ /* 0x000fe20007ffe0ff */
[----:B------:R-:W-:Y:S04]  /*a5d20*/  @P5 STG.E.U16 [R8.64], R55 ;  /* 0x0000003708005986 */ /* 0x000fe8000c101504 */
[----:B------:R0:W-:Y:S01]  /*a5d30*/  @P6 STG.E.U16 [R2.64], R56 ;  /* 0x0000003802006986 */ /* 0x0001e2000c101504 */
[----:B------:R-:W-:-:S03]  /*a5d40*/  ISETP.LT.AND P5, PT, R60, c[0x0][0x178], !P2 ;  /* 0x00005e003c007a0c */ /* 0x000fc600057a1270 */
[----:B--2---:R-:W-:Y:S01]  /*a5d50*/  @P1 STG.E.U16 [R10.64], R57 ;  /* 0x000000390a001986 */ /* 0x004fe2000c101504 */
[----:B0-----:R-:W-:-:S05]  /*a5d60*/  IMAD.WIDE R2, R0, 0x2, R50 ;  /* 0x0000000200027825 */ /* 0x001fca00078e0232 */
[----:B------:R0:W-:Y:S01]  /*a5d70*/  @P4 STG.E.U16 [R2.64], R12 ;  /* 0x0000000c02004986 */ /* 0x0001e2000c101504 */
[----:B------:R-:W-:Y:S01]  /*a5d80*/  ISETP.LT.AND P6, PT, R27, c[0x0][0x178], !P2 ;  /* 0x00005e001b007a0c */ /* 0x000fe200057c1270 */
[----:B------:R-:W-:Y:S01]  /*a5d90*/  IMAD.WIDE R8, R0, 0x2, R48 ;  /* 0x0000000200087825 */ /* 0x000fe200078e0230 */
[----:B------:R-:W-:Y:S02]  /*a5da0*/  PRMT R15, R55, 0x7632, R15 ;  /* 0x00007632370f7816 */ /* 0x000fe4000000000f */
[----:B------:R-:W-:Y:S02]  /*a5db0*/  ISETP.GE.AND P0, PT, R20, c[0x0][0x17c], PT ;  /* 0x00005f0014007a0c */ /* 0x000fe40003f06270 */
[----:B0-----:R-:W-:Y:S01]  /*a5dc0*/  PRMT R3, R57, 0x7632, R3 ;  /* 0x0000763239037816 */ /* 0x001fe20000000003 */
[----:B------:R0:W-:Y:S04]  /*a5dd0*/  @P5 STG.E.U16 [R8.64], R15 ;  /* 0x0000000f08005986 */ /* 0x0001e8000c101504 */
[----:B------:R-:W1:Y:S01]  /*a5de0*/  S2R R57, SR_TID.X ;  /* 0x0000000000397919 */ /* 0x000e620000002100 */
[----:B------:R-:W-:-:S02]  /*a5df0*/  ISETP.LT.AND P2, PT, R43, c[0x0][0x178], !P2 ;  /* 0x00005e002b007a0c */ /* 0x000fc40005741270 */
[----:B------:R-:W-:Y:S01]  /*a5e00*/  ISETP.LT.AND P4, PT, R58, c[0x0][0x178], !P0 ;  /* 0x00005e003a007a0c */ /* 0x000fe20004781270 */
[----:B------:R-:W-:Y:S01]  /*a5e10*/  IMAD.WIDE R10, R0, 0x2, R46 ;  /* 0x00000002000a7825 */ /* 0x000fe200078e022e */
[----:B------:R-:W-:Y:S01]  /*a5e20*/  ISETP.LT.AND P5, PT, R60, c[0x0][0x178], !P0 ;  /* 0x00005e003c007a0c */ /* 0x000fe200047a1270 */
[----:B------:R-:W2:Y:S01]  /*a5e30*/  LDL.LU R20, [R1+0x3100] ;  /* 0x0031000001147983 */ /* 0x000ea20000300800 */
[----:B------:R-:W-:Y:S02]  /*a5e40*/  PRMT R14, R56, 0x7632, R14 ;  /* 0x00007632380e7816 */ /* 0x000fe4000000000e */
[C---:B------:R-:W-:Y:S02]  /*a5e50*/  IADD3 R2, R0.reuse, c[0x0][0x198], RZ ;  /* 0x0000660000027a10 */ /* 0x040fe40007ffe0ff */
[----:B------:R-:W-:Y:S01]  /*a5e60*/  ISETP.GE.AND P1, PT, R13, c[0x0][0x17c], PT ;  /* 0x00005f000d007a0c */ /* 0x000fe20003f26270 */
[----:B------:R-:W-:Y:S01]  /*a5e70*/  IMAD.WIDE R12, R0, 0x2, R44 ;  /* 0x00000002000c7825 */ /* 0x000fe200078e022c */
[----:B------:R1:W-:Y:S03]  /*a5e80*/  @P6 STG.E.U16 [R10.64], R14 ;  /* 0x0000000e0a006986 */ /* 0x0003e6000c101504 */
[C---:B0-----:R-:W-:Y:S01]  /*a5e90*/  IMAD.WIDE R8, R2.reuse, 0x2, R50 ;  /* 0x0000000202087825 */ /* 0x041fe200078e0232 */
[----:B------:R0:W-:Y:S04]  /*a5ea0*/  @P2 STG.E.U16 [R12.64], R3 ;  /* 0x000000030c002986 */ /* 0x0001e8000c101504 */
[----:B------:R-:W-:Y:S01]  /*a5eb0*/  @P4 STG.E.U16 [R8.64], R59 ;  /* 0x0000003b08004986 */ /* 0x000fe2000c101504 */
[----:B-1----:R-:W-:Y:S01]  /*a5ec0*/  IMAD.WIDE R14, R2, 0x2, R48 ;  /* 0x00000002020e7825 */ /* 0x002fe200078e0230 */
[----:B------:R-:W-:-:S03]  /*a5ed0*/  LOP3.LUT R56, R57, 0x1f, RZ, 0xc0, !PT ;  /* 0x0000001f39387812 */ /* 0x000fc600078ec0ff */
[----:B------:R-:W-:-:S05]  /*a5ee0*/  IMAD.SHL.U32 R57, R57, 0x100, RZ ;  /* 0x0000010039397824 */ /* 0x000fca00078e00ff */
[----:B------:R-:W-:-:S05]  /*a5ef0*/  LOP3.LUT R57, R57, 0x600, RZ, 0xc0, !PT ;  /* 0x0000060039397812 */ /* 0x000fca00078ec0ff */
[----:B------:R-:W-:Y:S01]  /*a5f00*/  IMAD R57, R56, 0x10, R57 ;  /* 0x0000001038397824 */ /* 0x000fe200078e0239 */
[----:B------:R-:W-:Y:S01]  /*a5f10*/  ISETP.LT.AND P2, PT, R27, c[0x0][0x178], !P0 ;  /* 0x00005e001b007a0c */ /* 0x000fe20004741270 */
[----:B------:R-:W2:Y:S01]  /*a5f20*/  LDL.LU R56, [R1+0x2e0] ;  /* 0x0002e00001387983 */ /* 0x000ea20000300800 */
[----:B------:R-:W-:Y:S02]  /*a5f30*/  ISETP.LT.AND P6, PT, R43, c[0x0][0x178], !P0 ;  /* 0x00005e002b007a0c */ /* 0x000fe400047c1270 */
[----:B------:R-:W-:Y:S02]  /*a5f40*/  LOP3.LUT R57, R57, 0x20, RZ, 0x3c, !PT ;  /* 0x0000002039397812 */ /* 0x000fe400078e3cff */
[----:B------:R-:W-:Y:S02]  /*a5f50*/  ISETP.GE.AND P0, PT, R19, c[0x0][0x17c], PT ;  /* 0x00005f0013007a0c */ /* 0x000fe40003f06270 */
[----:B------:R-:W-:Y:S01]  /*a5f60*/  ISETP.LT.AND P4, PT, R58, c[0x0][0x178], !P3 ;  /* 0x00005e003a007a0c */ /* 0x000fe20005f81270 */
[----:B------:R-:W2:Y:S01]  /*a5f70*/  LDL.LU R19, [R1+0x3104] ;  /* 0x0031040001137983 */ /* 0x000ea20000300800 */
[----:B------:R-:W-:-:S03]  /*a5f80*/  IADD3 R0, R2, c[0x0][0x198], RZ ;  /* 0x0000660002007a10 */ /* 0x000fc60007ffe0ff */
[----:B------:R1:W2:Y:S01]  /*a5f90*/  LDS.128 R8, [R57] ;  /* 0x0000000039087984 */ /* 0x0002a20000000c00 */
[----:B0-----:R-:W-:Y:S01]  /*a5fa0*/  IMAD.WIDE R12, R2, 0x2, R46 ;  /* 0x00000002020c7825 */ /* 0x001fe200078e022e */
[----:B------:R-:W-:-:S03]  /*a5fb0*/  PRMT R16, R59, 0x7632, R16 ;  /* 0x000076323b107816 */ /* 0x000fc60000000010 */
[----:B------:R-:W-:Y:S01]  /*a5fc0*/  IMAD.WIDE R2, R2, 0x2, R44 ;  /* 0x0000000202027825 */ /* 0x000fe200078e022c */
[----:B-1----:R-:W2:Y:S01]  /*a5fd0*/  LDL.LU R57, [R1+0x200] ;  /* 0x0002000001397983 */ /* 0x002ea20000300800 */
[----:B------:R-:W-:-:S03]  /*a5fe0*/  PRMT R18, R28, 0x7632, R18 ;  /* 0x000076321c127816 */ /* 0x000fc60000000012 */
[----:B------:R-:W2:Y:S04]  /*a5ff0*/  LDL.LU R22, [R1+0x3108] ;  /* 0x0031080001167983 */ /* 0x000ea80000300800 */
[----:B----4-:R0:W-:Y:S01]  /*a6000*/  @P5 STG.E.U16 [R14.64], R61 ;  /* 0x0000003d0e005986 */ /* 0x0101e2000c101504 */
[----:B------:R-:W-:-:S03]  /*a6010*/  PRMT R17, R61, 0x7632, R17 ;  /* 0x000076323d117816 */ /* 0x000fc60000000011 */
[----:B0-----:R-:W0:Y:S01]  /*a6020*/  S2R R61, SR_TID.X ;  /* 0x00000000003d7919 */ /* 0x001e220000002100 */
[----:B------:R-:W-:Y:S01]  /*a6030*/  IMAD.WIDE R14, R0, 0x2, R50 ;  /* 0x00000002000e7825 */ /* 0x000fe200078e0232 */
[----:B------:R-:W-:Y:S02]  /*a6040*/  ISETP.LT.AND P5, PT, R60, c[0x0][0x178], !P3 ;  /* 0x00005e003c007a0c */ /* 0x000fe40005fa1270 */
[----:B------:R1:W-:Y:S04]  /*a6050*/  @P2 STG.E.U16 [R12.64], R28 ;  /* 0x0000001c0c002986 */ /* 0x0003e8000c101504 */
[----:B---3--:R-:W-:Y:S01]  /*a6060*/  @P6 STG.E.U16 [R2.64], R4 ;  /* 0x0000000402006986 */ /* 0x008fe2000c101504 */
[----:B------:R-:W-:-:S03]  /*a6070*/  ISETP.LT.AND P6, PT, R27, c[0x0][0x178], !P3 ;  /* 0x00005e001b007a0c */ /* 0x000fc60005fc1270 */
[----:B------:R3:W-:Y:S01]  /*a6080*/  @P4 STG.E.U16 [R14.64], R16 ;  /* 0x000000100e004986 */ /* 0x0007e2000c101504 */
[----:B------:R-:W-:Y:S02]  /*a6090*/  ISETP.LT.AND P4, PT, R43, c[0x0][0x178], !P3 ;  /* 0x00005e002b007a0c */ /* 0x000fe40005f81270 */
[C---:B0-----:R-:W-:Y:S01]  /*a60a0*/  LOP3.LUT R59, R61.reuse, 0x1f, RZ, 0xc0, !PT ;  /* 0x0000001f3d3b7812 */ /* 0x041fe200078ec0ff */
[----:B------:R-:W-:-:S05]  /*a60b0*/  IMAD.SHL.U32 R61, R61, 0x100, RZ ;  /* 0x000001003d3d7824 */ /* 0x000fca00078e00ff */
[----:B------:R-:W-:Y:S01]  /*a60c0*/  LOP3.LUT R61, R61, 0x600, RZ, 0xc0, !PT ;  /* 0x000006003d3d7812 */ /* 0x000fe200078ec0ff */
[----:B-1----:R-:W-:-:S04]  /*a60d0*/  IMAD.WIDE R12, R0, 0x2, R48 ;  /* 0x00000002000c7825 */ /* 0x002fc800078e0230 */
[----:B------:R-:W-:Y:S01]  /*a60e0*/  IMAD R61, R59, 0x10, R61 ;  /* 0x000000103b3d7824 */ /* 0x000fe200078e023d */
[----:B---3--:R-:W-:Y:S01]  /*a60f0*/  PRMT R16, R4, 0x7632, R16 ;  /* 0x0000763204107816 */ /* 0x008fe20000000010 */
[C---:B------:R-:W-:Y:S01]  /*a6100*/  IMAD.WIDE R2, R0.reuse, 0x2, R46 ;  /* 0x0000000200027825 */ /* 0x040fe200078e022e */
[----:B------:R-:W-:Y:S02]  /*a6110*/  @P5 STG.E.U16 [R12.64], R17 ;  /* 0x000000110c005986 */ /* 0x000fe4000c101504 */
[----:B------:R-:W-:Y:S01]  /*a6120*/  LOP3.LUT R61, R61, 0x40, RZ, 0x3c, !PT ;  /* 0x000000403d3d7812 */ /* 0x000fe200078e3cff */
[----:B------:R-:W-:Y:S01]  /*a6130*/  IMAD.WIDE R14, R0, 0x2, R44 ;  /* 0x00000002000e7825 */ /* 0x000fe200078e022c */
[----:B------:R-:W-:Y:S04]  /*a6140*/  @P6 STG.E.U16 [R2.64], R18 ;  /* 0x0000001202006986 */ /* 0x000fe8000c101504 */
[----:B------:R-:W-:Y:S04]  /*a6150*/  @P4 STG.E.U16 [R14.64], R16 ;  /* 0x000000100e004986 */ /* 0x000fe8000c101504 */
[----:B------:R0:W1:Y:S04]  /*a6160*/  LDS.128 R12, [R61] ;  /* 0x000000003d0c7984 */ /* 0x0000680000000c00 */
[----:B0-----:R-:W3:Y:S04]  /*a6170*/  LDL.LU R61, [R1+0x2d0] ;  /* 0x0002d000013d7983 */ /* 0x001ee80000300800 */
[----:B------:R-:W4:Y:S04]  /*a6180*/  LDL.LU R59, [R1+0x1c0] ;  /* 0x0001c000013b7983 */ /* 0x000f280000300800 */
[----:B------:R-:W4:Y:S04]  /*a6190*/  LDL.LU R52, [R1+0x310c] ;  /* 0x00310c0001347983 */ /* 0x000f280000300800 */
[----:B------:R-:W4:Y:S01]  /*a61a0*/  LDL.LU R28, [R1+0x3110] ;  /* 0x00311000011c7983 */ /* 0x000f220000300800 */
[----:B------:R-:W-:-:S02]  /*a61b0*/  ISETP.LT.AND P3, PT, R58, c[0x0][0x178], !P1 ;  /* 0x00005e003a007a0c */ /* 0x000fc40004f61270 */
[----:B------:R-:W-:Y:S02]  /*a61c0*/  IADD3 R4, R0, c[0x0][0x198], RZ ;  /* 0x0000660000047a10 */ /* 0x000fe40007ffe0ff */
[----:B------:R-:W-:Y:S02]  /*a61d0*/  ISETP.LT.AND P5, PT, R60, c[0x0][0x178], !P1 ;  /* 0x00005e003c007a0c */ /* 0x000fe40004fa1270 */
[----:B------:R-:W-:Y:S01]  /*a61e0*/  ISETP.LT.AND P4, PT, R27, c[0x0][0x178], !P1 ;  /* 0x00005e001b007a0c */ /* 0x000fe20004f81270 */
[----:B------:R-:W-:Y:S01]  /*a61f0*/  IMAD.WIDE R2, R4, 0x2, R50 ;  /* 0x0000000204027825 */ /* 0x000fe200078e0232 */
[----:B------:R-:W-:Y:S02]  /*a6200*/  ISETP.LT.AND P1, PT, R43, c[0x0][0x178], !P1 ;  /* 0x00005e002b007a0c */ /* 0x000fe40004f21270 */
[----:B------:R-:W-:Y:S01]  /*a6210*/  ISETP.LT.AND P6, PT, R58, c[0x0][0x178], !P0 ;  /* 0x00005e003a007a0c */ /* 0x000fe200047c1270 */
[C---:B------:R-:W-:Y:S02]  /*a6220*/  IMAD.WIDE R16, R4.reuse, 0x2, R46 ;  /* 0x0000000204107825 */ /* 0x040fe400078e022e */
[----:B--2---:R0:W-:Y:S01]  /*a6230*/  @P3 STG.E.U16 [R2.64], R56 ;  /* 0x0000003802003986 */ /* 0x0041e2000c101504 */
[----:B------:R-:W-:Y:S01]  /*a6240*/  ISETP.GE.AND P3, PT, R19, c[0x0][0x17c], PT ;  /* 0x00005f0013007a0c */ /* 0x000fe20003f66270 */
[C---:B------:R-:W-:Y:S01]  /*a6250*/  IMAD.WIDE R18, R4.reuse, 0x2, R44 ;  /* 0x0000000204127825 */ /* 0x040fe200078e022c */
[----:B------:R-:W-:-:S03]  /*a6260*/  IADD3 R0, R4, c[0x0][0x198], RZ ;  /* 0x0000660004007a10 */ /* 0x000fc60007ffe0ff */
[----:B0-----:R-:W-:Y:S01]  /*a6270*/  IMAD.WIDE R2, R4, 0x2, R48 ;  /* 0x0000000204027825 */ /* 0x001fe200078e0230 */
[----:B------:R-:W-:-:S04]  /*a6280*/  ISETP.GE.AND P2, PT, R20, c[0x0][0x17c], PT ;  /* 0x00005f0014007a0c */ /* 0x000fc80003f46270 */
[----:B------:R0:W-:Y:S04]  /*a6290*/  @P5 STG.E.U16 [R2.64], R57 ;  /* 0x0000003902005986 */ /* 0x0001e8000c101504 */
[----:B------:R2:W-:Y:S01]  /*a62a0*/  @P4 STG.E.U16 [R16.64], R32 ;  /* 0x0000002010004986 */ /* 0x0005e2000c101504 */
[----:B------:R-:W-:-:S03]  /*a62b0*/  ISETP.LT.AND P4, PT, R27, c[0x0][0x178], !P0 ;  /* 0x00005e001b007a0c */ /* 0x000fc60004781270 */
[----:B------:R1:W-:Y:S01]  /*a62c0*/  @P1 STG.E.U16 [R18.64], R8 ;  /* 0x0000000812001986 */ /* 0x0003e2000c101504 */
[----:B------:R-:W-:Y:S01]  /*a62d0*/  ISETP.LT.AND P1, PT, R60, c[0x0][0x178], !P0 ;  /* 0x00005e003c007a0c */ /* 0x000fe20004721270 */
[----:B------:R-:W-:Y:S01]  /*a62e0*/  IMAD.WIDE R20, R0, 0x2, R50 ;  /* 0x0000000200147825 */ /* 0x000fe200078e0232 */
[----:B------:R-:W-:Y:S02]  /*a62f0*/  PRMT R4, R56, 0x7632, R4 ;  /* 0x0000763238047816 */ /* 0x000fe40000000004 */
[----:B------:R-:W-:Y:S01]  /*a6300*/  ISETP.LT.AND P0, PT, R43, c[0x0][0x178], !P0 ;  /* 0x00005e002b007a0c */ /* 0x000fe20004701270 */
[----:B0-----:R-:W-:Y:S02]  /*a6310*/  IMAD.WIDE R2, R0, 0x2, R46 ;  /* 0x0000000200027825 */ /* 0x001fe400078e022e */
[----:B------:R0:W-:Y:S01]  /*a6320*/  @P6 STG.E.U16 [R20.64], R4 ;  /* 0x0000000414006986 */ /* 0x0001e2000c101504 */
[----:B------:R-:W-:Y:S01]  /*a6330*/  ISETP.LT.AND P5, PT, R58, c[0x0][0x178], !P2 ;  /* 0x00005e003a007a0c */ /* 0x000fe200057a1270 */
[----:B--2---:R-:W-:Y:S01]  /*a6340*/  IMAD.WIDE R16, R0, 0x2, R48 ;  /* 0x0000000200107825 */ /* 0x004fe200078e0230 */
[----:B-1----:R-:W-:-:S02]  /*a6350*/  PRMT R8, R32, 0x7632, R8 ;  /* 0x0000763220087816 */ /* 0x002fc40000000008 */
[----:B------:R-:W-:Y:S01]  /*a6360*/  ISETP.LT.AND P6, PT, R60, c[0x0][0x178], !P2 ;  /* 0x00005e003c007a0c */ /* 0x000fe200057c1270 */
[----:B------:R-:W-:Y:S01]  /*a6370*/  IMAD.WIDE R18, R0, 0x2, R44 ;  /* 0x0000000200127825 */ /* 0x000fe200078e022c */
[----:B0-----:R-:W-:Y:S02]  /*a6380*/  PRMT R21, R57, 0x7632, R21 ;  /* 0x0000763239157816 */ /* 0x001fe40000000015 */
[----:B------:R-:W-:Y:S02]  /*a6390*/  PRMT R20, R8, 0x7632, R20 ;  /* 0x0000763208147816 */ /* 0x000fe40000000014 */
[----:B------:R-:W-:Y:S01]  /*a63a0*/  IADD3 R4, R0, c[0x0][0x198], RZ ;  /* 0x0000660000047a10 */ /* 0x000fe20007ffe0ff */
[----:B------:R0:W-:Y:S04]  /*a63b0*/  @P1 STG.E.U16 [R16.64], R21 ;  /* 0x0000001510001986 */ /* 0x0001e8000c101504 */
[----:B------:R1:W-:Y:S04]  /*a63c0*/  @P4 STG.E.U16 [R2.64], R8 ;  /* 0x0000000802004986 */ /* 0x0003e8000c101504 */
[----:B------:R2:W-:Y:S01]  /*a63d0*/  @P0 STG.E.U16 [R18.64], R20 ;  /* 0x0000001412000986 */ /* 0x0005e2000c101504 */
[----:B------:R-:W-:-:S02]  /*a63e0*/  ISETP.LT.AND P0, PT, R27, c[0x0][0x178], !P2 ;  /* 0x00005e001b007a0c */ /* 0x000fc40005701270 */
[----:B------:R-:W-:Y:S01]  /*a63f0*/  ISETP.LT.AND P2, PT, R43, c[0x0][0x178], !P2 ;  /* 0x00005e002b007a0c */ /* 0x000fe20005741270 */
[----:B0-----:R-:W-:-:S04]  /*a6400*/  IMAD.WIDE R16, R4, 0x2, R50 ;  /* 0x0000000204107825 */ /* 0x001fc800078e0232 */
[----:B-1----:R-:W-:-:S04]  /*a6410*/  IMAD.WIDE R2, R4, 0x2, R48 ;  /* 0x0000000204027825 */ /* 0x002fc800078e0230 */
[----:B--2---:R-:W-:Y:S01]  /*a6420*/  IMAD.WIDE R20, R4, 0x2, R44 ;  /* 0x0000000204147825 */ /* 0x004fe200078e022c */
[----:B---3--:R0:W-:Y:S04]  /*a6430*/  @P5 STG.E.U16 [R16.64], R61 ;  /* 0x0000003d10005986 */ /* 0x0081e8000c101504 */
[----:B----4-:R1:W-:Y:S01]  /*a6440*/  @P6 STG.E.U16 [R2.64], R59 ;  /* 0x0000003b02006986 */ /* 0x0103e2000c101504 */
[----:B------:R-:W-:Y:S02]  /*a6450*/  PRMT R8, R61, 0x7632, R8 ;  /* 0x000076323d087816 */ /* 0x000fe40000000008 */
[----:B------:R-:W-:Y:S01]  /*a6460*/  ISETP.GE.AND P4, PT, R52, c[0x0][0x17c], PT ;  /* 0x00005f0034007a0c */ /* 0x000fe20003f86270 */
[----:B0-----:R-:W2:Y:S01]  /*a6470*/  LDL.LU R61, [R1+0x2c0] ;  /* 0x0002c000013d7983 */ /* 0x001ea20000300800 */
[----:B-1----:R-:W-:-:S03]  /*a6480*/  IMAD.WIDE R2, R4, 0x2, R46 ;  /* 0x0000000204027825 */ /* 0x002fc600078e022e */
[----:B------:R-:W3:Y:S04]  /*a6490*/  LDL.LU R52, [R1+0x3114] ;  /* 0x0031140001347983 */ /* 0x000ee80000300800 */
[----:B------:R0:W-:Y:S04]  /*a64a0*/  @P0 STG.E.U16 [R2.64], R36 ;  /* 0x0000002402000986 */ /* 0x0001e8000c101504 */
[----:B------:R1:W-:Y:S01]  /*a64b0*/  @P2 STG.E.U16 [R20.64], R12 ;  /* 0x0000000c14002986 */ /* 0x0003e2000c101504 */
[----:B------:R-:W-:-:S03]  /*a64c0*/  ISETP.GE.AND P2, PT, R28, c[0x0][0x17c], PT ;  /* 0x00005f001c007a0c */ /* 0x000fc60003f46270 */
[----:B------:R-:W4:Y:S04]  /*a64d0*/  LDL.LU R28, [R1+0x3118] ;  /* 0x00311800011c7983 */ /* 0x000f280000300800 */
[----:B------:R-:W0:Y:S01]  /*a64e0*/  S2R R57, SR_TID.X ;  /* 0x0000000000397919 */ /* 0x000e220000002100 */
[----:B------:R-:W-:Y:S02]  /*a64f0*/  ISETP.LT.AND P5, PT, R58, c[0x0][0x178], !P3 ;  /* 0x00005e003a007a0c */ /* 0x000fe40005fa1270 */
[----:B------:R-:W-:Y:S01]  /*a6500*/  IADD3 R0, R4, c[0x0][0x198], RZ ;  /* 0x0000660004007a10 */ /* 0x000fe20007ffe0ff */
[----:B------:R-:W3:Y:S01]  /*a6510*/  LDL.LU R32, [R1+0x311c] ;  /* 0x00311c0001207983 */ /* 0x000ee20000300800 */
[----:B------:R-:W-:Y:S02]  /*a6520*/  ISETP.LT.AND P6, PT, R60, c[0x0][0x178], !P3 ;  /* 0x00005e003c007a0c */ /* 0x000fe40005fc1270 */
[----:B------:R-:W-:-:S02]  /*a6530*/  ISETP.LT.AND P0, PT, R27, c[0x0][0x178], !P3 ;  /* 0x00005e001b007a0c */ /* 0x000fc40005f01270 */
[----:B------:R-:W-:Y:S01]  /*a6540*/  ISETP.GE.AND P1, PT, R22, c[0x0][0x17c], PT ;  /* 0x00005f0016007a0c */ /* 0x000fe20003f26270 */
[----:B------:R-:W-:Y:S01]  /*a6550*/  IMAD.WIDE R22, R0, 0x2, R50 ;  /* 0x0000000200167825 */ /* 0x000fe200078e0232 */
[----:B0-----:R-:W-:-:S03]  /*a6560*/  LOP3.LUT R56, R57, 0x1f, RZ, 0xc0, !PT ;  /* 0x0000001f39387812 */ /* 0x001fc600078ec0ff */
[----:B------:R-:W-:-:S05]  /*a6570*/  IMAD.SHL.U32 R57, R57, 0x100, RZ ;  /* 0x0000010039397824 */ /* 0x000fca00078e00ff */
[----:B------:R-:W-:-:S05]  /*a6580*/  LOP3.LUT R57, R57, 0x600, RZ, 0xc0, !PT ;  /* 0x0000060039397812 */ /* 0x000fca00078ec0ff */
[----:B------:R-:W-:Y:S01]  /*a6590*/  IMAD R57, R56, 0x10, R57 ;  /* 0x0000001038397824 */ /* 0x000fe200078e0239 */
[----:B------:R0:W-:Y:S01]  /*a65a0*/  @P5 STG.E.U16 [R22.64], R8 ;  /* 0x0000000816005986 */ /* 0x0001e2000c101504 */
[----:B------:R-:W-:-:S03]  /*a65b0*/  PRMT R4, R59, 0x7632, R4 ;  /* 0x000076323b047816 */ /* 0x000fc60000000004 */
[----:B------:R-:W-:Y:S01]  /*a65c0*/  LOP3.LUT R57, R57, 0x60, RZ, 0x3c, !PT ;  /* 0x0000006039397812 */ /* 0x000fe200078e3cff */
[C---:B------:R-:W-:Y:S01]  /*a65d0*/  IMAD.WIDE R2, R0.reuse, 0x2, R48 ;  /* 0x0000000200027825 */ /* 0x040fe200078e0230 */
[----:B------:R-:W-:Y:S01]  /*a65e0*/  ISETP.LT.AND P3, PT, R43, c[0x0][0x178], !P3 ;  /* 0x00005e002b007a0c */ /* 0x000fe20005f61270 */
[----:B------:R-:W3:Y:S02]  /*a65f0*/  LDL.LU R56, [R1+0x2f4] ;  /* 0x0002f40001387983 */ /* 0x000ee40000300800 */
[----:B-1----:R-:W-:Y:S02]  /*a6600*/  IMAD.WIDE R20, R0, 0x2, R46 ;  /* 0x0000000200147825 */ /* 0x002fe400078e022e */
[----:B------:R1:W2:Y:S01]  /*a6610*/  LDS.128 R16, [R57] ;  /* 0x0000000039107984 */ /* 0x0002a20000000c00 */
[----:B0-----:R-:W-:Y:S02]  /*a6620*/  PRMT R8, R36, 0x7632, R8 ;  /* 0x0000763224087816 */ /* 0x001fe40000000008 */
[----:B------:R-:W-:Y:S01]  /*a6630*/  ISETP.LT.AND P5, PT, R58, c[0x0][0x178], !P1 ;  /* 0x00005e003a007a0c */ /* 0x000fe20004fa1270 */
[----:B------:R0:W-:Y:S01]  /*a6640*/  @P6 STG.E.U16 [R2.64], R4 ;  /* 0x0000000402006986 */ /* 0x0001e2000c101504 */
[----:B------:R-:W-:-:S03]  /*a6650*/  ISETP.LT.AND P6, PT, R60, c[0x0][0x178], !P1 ;  /* 0x00005e003c007a0c */ /* 0x000fc60004fc1270 */
[----:B-1----:R-:W3:Y:S04]  /*a6660*/  LDL.LU R57, [R1+0x294] ;  /* 0x0002940001397983 */ /* 0x002ee80000300800 */
[----:B------:R1:W-:Y:S01]  /*a6670*/  @P0 STG.E.U16 [R20.64], R8 ;  /* 0x0000000814000986 */ /* 0x0003e2000c101504 */
[----:B------:R-:W-:Y:S02]  /*a6680*/  ISETP.LT.AND P0, PT, R27, c[0x0][0x178], !P1 ;  /* 0x00005e001b007a0c */ /* 0x000fe40004f01270 */
[C---:B0-----:R-:W-:Y:S01]  /*a6690*/  IADD3 R4, R0.reuse, c[0x0][0x198], RZ ;  /* 0x0000660000047a10 */ /* 0x041fe20007ffe0ff */
[----:B------:R-:W-:Y:S01]  /*a66a0*/  IMAD.WIDE R2, R0, 0x2, R44 ;  /* 0x0000000200027825 */ /* 0x000fe200078e022c */
[----:B-1----:R-:W-:-:S03]  /*a66b0*/  PRMT R8, R12, 0x7632, R8 ;  /* 0x000076320c087816 */ /* 0x002fc60000000008 */
[----:B------:R-:W-:-:S04]  /*a66c0*/  IMAD.WIDE R20, R4, 0x2, R50 ;  /* 0x0000000204147825 */ /* 0x000fc800078e0232 */
[C---:B------:R-:W-:Y:S01]  /*a66d0*/  IMAD.WIDE R22, R4.reuse, 0x2, R48 ;  /* 0x0000000204167825 */ /* 0x040fe200078e0230 */
[----:B------:R0:W-:Y:S03]  /*a66e0*/  @P3 STG.E.U16 [R2.64], R8 ;  /* 0x0000000802003986 */ /* 0x0001e6000c101504 */
[C---:B0-----:R-:W-:Y:S01]  /*a66f0*/  IMAD.WIDE R2, R4.reuse, 0x2, R46 ;  /* 0x0000000204027825 */ /* 0x041fe200078e022e */
[----:B------:R-:W-:Y:S01]  /*a6700*/  IADD3 R0, R4, c[0x0][0x198], RZ ;  /* 0x0000660004007a10 */ /* 0x000fe20007ffe0ff */
[----:B--2---:R0:W-:Y:S04]  /*a6710*/  @P5 STG.E.U16 [R20.64], R61 ;  /* 0x0000003d14005986 */ /* 0x0041e8000c101504 */
[----:B------:R1:W-:Y:S04]  /*a6720*/  @P6 STG.E.U16 [R22.64], R24 ;  /* 0x0000001816006986 */ /* 0x0003e8000c101504 */
[----:B------:R2:W-:Y:S01]  /*a6730*/  @P0 STG.E.U16 [R2.64], R40 ;  /* 0x0000002802000986 */ /* 0x0005e2000c101504 */
[----:B----4-:R-:W-:-:S03]  /*a6740*/  ISETP.GE.AND P0, PT, R28, c[0x0][0x17c], PT ;  /* 0x00005f001c007a0c */ /* 0x010fc60003f06270 */
[----:B------:R-:W4:Y:S01]  /*a6750*/  LDL.LU R28, [R1+0x3120] ;  /* 0x00312000011c7983 */ /* 0x000f220000300800 */
[----:B0-----:R-:W-:Y:S01]  /*a6760*/  IMAD.WIDE R20, R4, 0x2, R44 ;  /* 0x0000000204147825 */ /* 0x001fe200078e022c */
[----:B------:R-:W-:Y:S02]  /*a6770*/  PRMT R4, R61, 0x7632, R4 ;  /* 0x000076323d047816 */ /* 0x000fe40000000004 */
[----:B------:R-:W4:Y:S04]  /*a6780*/  LDL.LU R59, [R1+0x2e4] ;  /* 0x0002e400013b7983 */ /* 0x000f280000300800 */
[----:B------:R-:W4:Y:S01]  /*a6790*/  LDL.LU R61, [R1+0x204] ;  /* 0x00020400013d7983 */ /* 0x000f220000300800 */
[----:B------:R-:W-:Y:S02]  /*a67a0*/  ISETP.LT.AND P1, PT, R43, c[0x0][0x178], !P1 ;  /* 0x00005e002b007a0c */ /* 0x000fe40004f21270 */
[----:B------:R-:W-:-:S02]  /*a67b0*/  ISETP.LT.AND P5, PT, R58, c[0x0][0x178], !P4 ;  /* 0x00005e003a007a0c */ /* 0x000fc400067a1270 */
[----:B------:R-:W-:Y:S01]  /*a67c0*/  ISETP.LT.AND P6, PT, R60, c[0x0][0x178], !P4 ;  /* 0x00005e003c007a0c */ /* 0x000fe200067c1270 */
[----:B-1----:R-:W-:Y:S01]  /*a67d0*/  IMAD.WIDE R22, R0, 0x2, R50 ;  /* 0x0000000200167825 */ /* 0x002fe200078e0232 */
[----:B------:R-:W-:-:S03]  /*a67e0*/  PRMT R24, R24, 0x7632, R24 ;  /* 0x0000763218187816 */ /* 0x000fc60000000018 */
[----:B--2---:R-:W-:-:S04]  /*a67f0*/  IMAD.WIDE R2, R0, 0x2, R48 ;  /* 0x0000000200027825 */ /* 0x004fc800078e0230 */
[----:B------:R0:W-:Y:S01]  /*a6800*/  @P1 STG.E.U16 [R20.64], R16 ;  /* 0x0000001014001986 */ /* 0x0001e2000c101504 */
[----:B------:R-:W-:Y:S02]  /*a6810*/  ISETP.LT.AND P1, PT, R27, c[0x0][0x178], !P4 ;  /* 0x00005e001b007a0c */ /* 0x000fe40006721270 */
[----:B------:R-:W-:Y:S01]  /*a6820*/  ISETP.LT.AND P4, PT, R43, c[0x0][0x178], !P4 ;  /* 0x00005e002b007a0c */ /* 0x000fe20006781270 */
[----:B------:R1:W-:Y:S01]  /*a6830*/  @P5 STG.E.U16 [R22.64], R4 ;  /* 0x0000000416005986 */ /* 0x0003e2000c101504 */
[----:B------:R-:W-:Y:S02]  /*a6840*/  ISETP.LT.AND P5, PT, R58, c[0x0][0x178], !P2 ;  /* 0x00005e003a007a0c */ /* 0x000fe400057a1270 */
[----:B------:R-:W-:Y:S01]  /*a6850*/  PRMT R40, R40, 0x7632, R40 ;  /* 0x0000763228287816 */ /* 0x000fe20000000028 */
[----:B------:R2:W-:Y:S01]  /*a6860*/  @P6 STG.E.U16 [R2.64], R24 ;  /* 0x0000001802006986 */ /* 0x0005e2000c101504 */
[----:B------:R-:W-:Y:S02]  /*a6870*/  ISETP.LT.AND P6, PT, R60, c[0x0][0x178], !P2 ;  /* 0x00005e003c007a0c */ /* 0x000fe400057c1270 */
[----:B0-----:R-:W-:Y:S01]  /*a6880*/  PRMT R16, R16, 0x7632, R16 ;  /* 0x0000763210107816 */ /* 0x001fe20000000010 */
[C---:B------:R-:W-:Y:S01]  /*a6890*/  IMAD.WIDE R20, R0.reuse, 0x2, R44 ;  /* 0x0000000200147825 */ /* 0x040fe200078e022c */
[----:B-1----:R-:W-:-:S03]  /*a68a0*/  IADD3 R4, R0, c[0x0][0x198], RZ ;  /* 0x0000660000047a10 */ /* 0x002fc60007ffe0ff */
[----:B--2---:R-:W-:Y:S01]  /*a68b0*/  IMAD.WIDE R2, R0, 0x2, R46 ;  /* 0x0000000200027825 */ /* 0x004fe200078e022e */
[----:B---3--:R-:W-:-:S04]  /*a68c0*/  ISETP.GE.AND P3, PT, R52, c[0x0][0x17c], PT ;  /* 0x00005f0034007a0c */ /* 0x008fc80003f66270 */
[----:B------:R0:W-:Y:S01]  /*a68d0*/  @P1 STG.E.U16 [R2.64], R40 ;  /* 0x0000002802001986 */ /* 0x0001e2000c101504 */
[----:B------:R-:W-:-:S03]  /*a68e0*/  IMAD.WIDE R22, R4, 0x2, R50 ;  /* 0x0000000204167825 */ /* 0x000fc600078e0232 */
[----:B------:R1:W-:Y:S01]  /*a68f0*/  @P4 STG.E.U16 [R20.64], R16 ;  /* 0x0000001014004986 */ /* 0x0003e2000c101504 */
[----:B------:R-:W-:Y:S01]  /*a6900*/  ISETP.LT.AND P4, PT, R27, c[0x0][0x178], !P2 ;  /* 0x00005e001b007a0c */ /* 0x000fe20005781270 */
[----:B------:R-:W-:Y:S01]  /*a6910*/  IMAD.WIDE R52, R4, 0x2, R48 ;  /* 0x0000000204347825 */ /* 0x000fe200078e0230 */
[----:B------:R-:W-:Y:S01]  /*a6920*/  ISETP.LT.AND P2, PT, R43, c[0x0][0x178], !P2 ;  /* 0x00005e002b007a0c */ /* 0x000fe20005741270 */
[----:B------:R2:W-:Y:S01]  /*a6930*/  @P5 STG.E.U16 [R22.64], R56 ;  /* 0x0000003816005986 */ /* 0x0005e2000c101504 */
[----:B------:R-:W-:-:S03]  /*a6940*/  ISETP.LT.AND P5, PT, R60, c[0x0][0x178], !P3 ;  /* 0x00005e003c007a0c */ /* 0x000fc60005fa1270 */
[----:B------:R3:W-:Y:S01]  /*a6950*/  @P6 STG.E.U16 [R52.64], R57 ;  /* 0x0000003934006986 */ /* 0x0007e2000c101504 */
[----:B------:R-:W-:Y:S01]  /*a6960*/  ISETP.LT.AND P6, PT, R58, c[0x0][0x178], !P3 ;  /* 0x00005e003a007a0c */ /* 0x000fe20005fc1270 */
[C---:B0-----:R-:W-:Y:S01]  /*a6970*/  IMAD.WIDE R2, R4.reuse, 0x2, R46 ;  /* 0x0000000204027825 */ /* 0x041fe200078e022e */
[----:B------:R-:W-:Y:S02]  /*a6980*/  IADD3 R0, R4, c[0x0][0x198], RZ ;  /* 0x0000660004007a10 */ /* 0x000fe40007ffe0ff */
[----:B------:R-:W-:Y:S01]  /*a6990*/  PRMT R8, R56, 0x7632, R8 ;  /* 0x0000763238087816 */ /* 0x000fe20000000008 */
[----:B-1----:R-:W-:Y:S01]  /*a69a0*/  IMAD.WIDE R20, R4, 0x2, R44 ;  /* 0x0000000204147825 */ /* 0x002fe200078e022c */
[----:B------:R0:W-:Y:S01]  /*a69b0*/  @P4 STG.E.U16 [R2.64], R29 ;  /* 0x0000001d02004986 */ /* 0x0001e2000c101504 */
[----:B------:R-:W-:Y:S02]  /*a69c0*/  ISETP.LT.AND P4, PT, R27, c[0x0][0x178], !P3 ;  /* 0x00005e001b007a0c */ /* 0x000fe40005f81270 */
[----:B--2---:R-:W-:Y:S01]  /*a69d0*/  IMAD.WIDE R22, R0, 0x2, R50 ;  /* 0x0000000200167825 */ /* 0x004fe200078e0232 */
[----:B------:R-:W-:-:S02]  /*a69e0*/  PRMT R12, R57, 0x7632, R12 ;  /* 0x00007632390c7816 */ /* 0x000fc4000000000c */
[----:B------:R-:W-:Y:S01]  /*a69f0*/  ISETP.LT.AND P3, PT, R43, c[0x0][0x178], !P3 ;  /* 0x00005e002b007a0c */ /* 0x000fe20005f61270 */
[C---:B---3--:R-:W-:Y:S01]  /*a6a00*/  IMAD.WIDE R52, R0.reuse, 0x2, R48 ;  /* 0x0000000200347825 */ /* 0x048fe200078e0230 */
[----:B------:R-:W-:Y:S04]  /*a6a10*/  @P2 STG.E.U16 [R20.64], R5 ;  /* 0x0000000514002986 */ /* 0x000fe8000c101504 */
[----:B------:R1:W-:Y:S01]  /*a6a20*/  @P6 STG.E.U16 [R22.64], R8 ;  /* 0x0000000816006986 */ /* 0x0003e2000c101504 */
[----:B0-----:R-:W-:Y:S01]  /*a6a30*/  PRMT R29, R29, 0x7632, R29 ;  /* 0x000076321d1d7816 */ /* 0x001fe2000000001d */
[----:B------:R-:W-:Y:S02]  /*a6a40*/  IMAD.WIDE R2, R0, 0x2, R46 ;  /* 0x0000000200027825 */ /* 0x000fe400078e022e */
[----:B------:R0:W-:Y:S01]  /*a6a50*/  @P5 STG.E.U16 [R52.64], R12 ;  /* 0x0000000c34005986 */ /* 0x0001e2000c101504 */
[----:B------:R-:W-:-:S02]  /*a6a60*/  ISETP.LT.AND P5, PT, R58, c[0x0][0x178], !P0 ;  /* 0x00005e003a007a0c */ /* 0x000fc400047a1270 */
[----:B------:R-:W-:Y:S02]  /*a6a70*/  ISETP.GE.AND P1, PT, R32, c[0x0][0x17c], PT ;  /* 0x00005f0020007a0c */ /* 0x000fe40003f26270 */
[----:B------:R-:W-:Y:S01]  /*a6a80*/  ISETP.LT.AND P6, PT, R60, c[0x0][0x178], !P0 ;  /* 0x00005e003c007a0c */ /* 0x000fe200047c1270 */
[----:B------:R-:W2:Y:S01]  /*a6a90*/  LDL.LU R32, [R1+0x3124] ;  /* 0x0031240001207983 */ /* 0x000ea20000300800 */
[C---:B-1----:R-:W-:Y:S02]  /*a6aa0*/  IADD3 R8, R0.reuse, c[0x0][0x198], RZ ;  /* 0x0000660000087a10 */ /* 0x042fe40007ffe0ff */
[----:B0-----:R-:W-:Y:S01]  /*a6ab0*/  PRMT R12, R5, 0x7632, R12 ;  /* 0x00007632050c7816 */ /* 0x001fe2000000000c */
[----:B------:R-:W-:Y:S01]  /*a6ac0*/  IMAD.WIDE R4, R0, 0x2, R44 ;  /* 0x0000000200047825 */ /* 0x000fe200078e022c */
[----:B------:R0:W-:Y:S01]  /*a6ad0*/  @P4 STG.E.U16 [R2.64], R29 ;  /* 0x0000001d02004986 */ /* 0x0001e2000c101504 */
[----:B------:R-:W-:Y:S02]  /*a6ae0*/  ISETP.LT.AND P4, PT, R27, c[0x0][0x178], !P0 ;  /* 0x00005e001b007a0c */ /* 0x000fe40004781270 */
[----:B------:R-:W-:Y:S01]  /*a6af0*/  ISETP.LT.AND P0, PT, R43, c[0x0][0x178], !P0 ;  /* 0x00005e002b007a0c */ /* 0x000fe20004701270 */
[----:B------:R1:W-:Y:S01]  /*a6b00*/  @P3 STG.E.U16 [R4.64], R12 ;  /* 0x0000000c04003986 */ /* 0x0003e2000c101504 */
[----:B------:R-:W-:Y:S01]  /*a6b10*/  ISETP.LT.AND P3, PT, R58, c[0x0][0x178], !P1 ;  /* 0x00005e003a007a0c */ /* 0x000fe20004f61270 */
[C---:B------:R-:W-:Y:S01]  /*a6b20*/  IMAD.WIDE R20, R8.reuse, 0x2, R48 ;  /* 0x0000000208147825 */ /* 0x040fe200078e0230 */
[----:B------:R-:W-:-:S03]  /*a6b30*/  IADD3 R0, R8, c[0x0][0x198], RZ ;  /* 0x0000660008007a10 */ /* 0x000fc60007ffe0ff */
[----:B0-----:R-:W-:-:S04]  /*a6b40*/  IMAD.WIDE R2, R8, 0x2, R50 ;  /* 0x0000000208027825 */ /* 0x001fc800078e0232 */
[----:B-1----:R-:W-:Y:S01]  /*a6b50*/  IMAD.WIDE R4, R8, 0x2, R44 ;  /* 0x0000000208047825 */ /* 0x002fe200078e022c */
[----:B----4-:R-:W-:Y:S02]  /*a6b60*/  ISETP.GE.AND P2, PT, R28, c[0x0][0x17c], PT ;  /* 0x00005f001c007a0c */ /* 0x010fe40003f46270 */
[----:B------:R-:W3:Y:S04]  /*a6b70*/  LDL.LU R28, [R1+0x3128] ;  /* 0x00312800011c7983 */ /* 0x000ee80000300800 */
[----:B------:R0:W-:Y:S01]  /*a6b80*/  @P5 STG.E.U16 [R2.64], R59 ;  /* 0x0000003b02005986 */ /* 0x0001e2000c101504 */
[----:B------:R-:W-:-:S03]  /*a6b90*/  PRMT R12, R59, 0x7632, R12 ;  /* 0x000076323b0c7816 */ /* 0x000fc6000000000c */
[----:B------:R1:W-:Y:S04]  /*a6ba0*/  @P6 STG.E.U16 [R20.64], R61 ;  /* 0x0000003d14006986 */ /* 0x0003e8000c101504 */
[----:B------:R-:W4:Y:S01]  /*a6bb0*/  LDL.LU R57, [R1+0x2d4] ;  /* 0x0002d40001397983 */ /* 0x000f220000300800 */
[----:B0-----:R-:W-:-:S03]  /*a6bc0*/  IMAD.WIDE R2, R8, 0x2, R46 ;  /* 0x0000000208027825 */ /* 0x001fc600078e022e */
[----:B------:R-:W2:Y:S01]  /*a6bd0*/  LDL.LU R59, [R1+0x1c4] ;  /* 0x0001c400013b7983 */ /* 0x000ea20000300800 */
[----:B-1----:R-:W-:-:S03]  /*a6be0*/  IMAD.WIDE R20, R0, 0x2, R50 ;  /* 0x0000000200147825 */ /* 0x002fc600078e0232 */
[----:B------:R-:W-:Y:S04]  /*a6bf0*/  @P4 STG.E.U16 [R2.64], R33 ;  /* 0x0000002102004986 */ /* 0x000fe8000c101504 */
[----:B------:R-:W-:Y:S04]  /*a6c00*/  @P0 STG.E.U16 [R4.64], R9 ;  /* 0x0000000904000986 */ /* 0x000fe8000c101504 */
[----:B------:R-:W2:Y:S04]  /*a6c10*/  LDL.LU R29, [R1+0x312c] ;  /* 0x00312c00011d7983 */ /* 0x000ea80000300800 */
[----:B------:R0:W-:Y:S04]  /*a6c20*/  @P3 STG.E.U16 [R20.64], R12 ;  /* 0x0000000c14003986 */ /* 0x0001e8000c101504 */
[----:B0-----:R-:W2:Y:S01]  /*a6c30*/  LDL.LU R21, [R1+0x3130] ;  /* 0x0031300001157983 */ /* 0x001ea20000300800 */
[----:B------:R-:W-:-:S02]  /*a6c40*/  ISETP.LT.AND P6, PT, R60, c[0x0][0x178], !P1 ;  /* 0x00005e003c007a0c */ /* 0x000fc40004fc1270 */
[----:B------:R-:W-:Y:S01]  /*a6c50*/  ISETP.LT.AND P4, PT, R27, c[0x0][0x178], !P1 ;  /* 0x00005e001b007a0c */ /* 0x000fe20004f81270 */
[C---:B------:R-:W-:Y:S01]  /*a6c60*/  IMAD.WIDE R2, R0.reuse, 0x2, R48 ;  /* 0x0000000200027825 */ /* 0x040fe200078e0230 */
[----:B------:R-:W-:Y:S02]  /*a6c70*/  PRMT R8, R61, 0x7632, R8 ;  /* 0x000076323d087816 */ /* 0x000fe40000000008 */
[----:B------:R-:W-:Y:S01]  /*a6c80*/  PRMT R33, R33, 0x7632, R33 ;  /* 0x0000763221217816 */ /* 0x000fe20000000021 */
[----:B------:R-:W-:Y:S01]  /*a6c90*/  IMAD.WIDE R4, R0, 0x2, R46 ;  /* 0x0000000200047825 */ /* 0x000fe200078e022e */
[----:B------:R-:W-:Y:S02]  /*a6ca0*/  ISETP.LT.AND P1, PT, R43, c[0x0][0x178], !P1 ;  /* 0x00005e002b007a0c */ /* 0x000fe40004f21270 */
[----:B------:R-:W-:Y:S02]  /*a6cb0*/  ISETP.LT.AND P3, PT, R58, c[0x0][0x178], !P2 ;  /* 0x00005e003a007a0c */ /* 0x000fe40005761270 */
[----:B------:R-:W-:Y:S01]  /*a6cc0*/  IADD3 R12, R0, c[0x0][0x198], RZ ;  /* 0x00006600000c7a10 */ /* 0x000fe20007ffe0ff */
[----:B------:R0:W-:Y:S01]  /*a6cd0*/  @P6 STG.E.U16 [R2.64], R8 ;  /* 0x0000000802006986 */ /* 0x0001e2000c101504 */
[----:B------:R-:W-:-:S03]  /*a6ce0*/  ISETP.LT.AND P6, PT, R60, c[0x0][0x178], !P2 ;  /* 0x00005e003c007a0c */ /* 0x000fc600057c1270 */
[----:B------:R1:W-:Y:S01]  /*a6cf0*/  @P4 STG.E.U16 [R4.64], R33 ;  /* 0x0000002104004986 */ /* 0x0003e2000c101504 */
[----:B------:R-:W-:Y:S02]  /*a6d00*/  ISETP.LT.AND P4, PT, R27, c[0x0][0x178], !P2 ;  /* 0x00005e001b007a0c */ /* 0x000fe40005781270 */
[----:B------:R-:W-:Y:S02]  /*a6d10*/  ISETP.LT.AND P2, PT, R43, c[0x0][0x178], !P2 ;  /* 0x00005e002b007a0c */ /* 0x000fe40005741270 */
[----:B------:R-:W-:Y:S01]  /*a6d20*/  PRMT R16, R9, 0x7632, R16 ;  /* 0x0000763209107816 */ /* 0x000fe20000000010 */
[----:B0-----:R-:W-:-:S04]  /*a6d30*/  IMAD.WIDE R2, R0, 0x2, R44 ;  /* 0x0000000200027825 */ /* 0x001fc800078e022c */
[C---:B-1----:R-:W-:Y:S01]  /*a6d40*/  IMAD.WIDE R4, R12.reuse, 0x2, R50 ;  /* 0x000000020c047825 */ /* 0x042fe200078e0232 */
[----:B------:R0:W-:Y:S03]  /*a6d50*/  @P1 STG.E.U16 [R2.64], R16 ;  /* 0x0000001002001986 */ /* 0x0001e6000c101504 */
[----:B------:R-:W-:-:S04]  /*a6d60*/  IMAD.WIDE R8, R12, 0x2, R48 ;  /* 0x000000020c087825 */ /* 0x000fc800078e0230 */
[----:B0-----:R-:W-:Y:S01]  /*a6d70*/  IMAD.WIDE R2, R12, 0x2, R46 ;  /* 0x000000020c027825 */ /* 0x001fe200078e022e */
[----:B---3--:R-:W-:Y:S02]  /*a6d80*/  ISETP.GE.AND P0, PT, R28, c[0x0][0x17c], PT ;  /* 0x00005f001c007a0c */ /* 0x008fe40003f06270 */
[----:B------:R-:W3:Y:S04]  /*a6d90*/  LDL.LU R28, [R1+0x3134] ;  /* 0x00313400011c7983 */ /* 0x000ee80000300800 */
[----:B------:R-:W3:Y:S04]  /*a6da0*/  LDL.LU R61, [R1+0x2c4] ;  /* 0x0002c400013d7983 */ /* 0x000ee80000300800 */
[----:B----4-:R0:W-:Y:S04]  /*a6db0*/  @P3 STG.E.U16 [R4.64], R57 ;  /* 0x0000003904003986 */ /* 0x0101e8000c101504 */
[----:B--2---:R1:W-:Y:S01]  /*a6dc0*/  @P6 STG.E.U16 [R8.64], R59 ;  /* 0x0000003b08006986 */ /* 0x0043e2000c101504 */
[----:B0-----:R-:W-:-:S03]  /*a6dd0*/  IMAD.WIDE R4, R12, 0x2, R44 ;  /* 0x000000020c047825 */ /* 0x001fc600078e022c */
[----:B------:R-:W-:Y:S04]  /*a6de0*/  @P4 STG.E.U16 [R2.64], R37 ;  /* 0x0000002502004986 */ /* 0x000fe8000c101504 */
[----:B------:R0:W-:Y:S01]  /*a6df0*/  @P2 STG.E.U16 [R4.64], R13 ;  /* 0x0000000d04002986 */ /* 0x0001e2000c101504 */
[----:B------:R-:W-:-:S03]  /*a6e00*/  ISETP.GE.AND P2, PT, R21, c[0x0][0x17c], PT ;  /* 0x00005f0015007a0c */ /* 0x000fc60003f46270 */
[----:B------:R-:W2:Y:S01]  /*a6e10*/  LDL.LU R21, [R1+0x3144] ;  /* 0x0031440001157983 */ /* 0x000ea20000300800 */
[----:B------:R-:W-:-:S04]  /*a6e20*/  ISETP.GE.AND P5, PT, R32, c[0x0][0x17c], PT ;  /* 0x00005f0020007a0c */ /* 0x000fc80003fa6270 */
[----:B------:R-:W-:Y:S02]  /*a6e30*/  ISETP.LT.AND P3, PT, R58, c[0x0][0x178], !P5 ;  /* 0x00005e003a007a0c */ /* 0x000fe40006f61270 */
[----:B------:R-:W-:Y:S02]  /*a6e40*/  IADD3 R0, R12, c[0x0][0x198], RZ ;  /* 0x000066000c007a10 */ /* 0x000fe40007ffe0ff */
[----:B------:R-:W-:Y:S02]  /*a6e50*/  ISETP.LT.AND P6, PT, R60, c[0x0][0x178], !P5 ;  /* 0x00005e003c007a0c */ /* 0x000fe40006fc1270 */
[----:B------:R-:W-:Y:S01]  /*a6e60*/  PRMT R12, R57, 0x7632, R12 ;  /* 0x00007632390c7816 */ /* 0x000fe2000000000c */
[----:B-1----:R-:W-:Y:S01]  /*a6e70*/  IMAD.WIDE R8, R0, 0x2, R50 ;  /* 0x0000000200087825 */ /* 0x002fe200078e0232 */
[----:B0-----:R-:W-:Y:S02]  /*a6e80*/  PRMT R4, R59, 0x7632, R4 ;  /* 0x000076323b047816 */ /* 0x001fe40000000004 */
[----:B------:R-:W-:Y:S01]  /*a6e90*/  ISETP.LT.AND P4, PT, R58, c[0x0][0x178], !P0 ;  /* 0x00005e003a007a0c */ /* 0x000fe20004781270 */
[C---:B------:R-:W-:Y:S01]  /*a6ea0*/  IMAD.WIDE R2, R0.reuse, 0x2, R48 ;  /* 0x0000000200027825 */ /* 0x040fe200078e0230 */
[----:B------:R-:W-:Y:S01]  /*a6eb0*/  IADD3 R16, R0, c[0x0][0x198], RZ ;  /* 0x0000660000107a10 */ /* 0x000fe20007ffe0ff */
[----:B------:R0:W-:Y:S01]  /*a6ec0*/  @P3 STG.E.U16 [R8.64], R12 ;  /* 0x0000000c08003986 */ /* 0x0001e2000c101504 */
[----:B------:R-:W-:-:S02]  /*a6ed0*/  ISETP.LT.AND P3, PT, R27, c[0x0][0x178], !P5 ;  /* 0x00005e001b007a0c */ /* 0x000fc40006f61270 */
[----:B------:R-:W-:Y:S01]  /*a6ee0*/  ISETP.LT.AND P5, PT, R43, c[0x0][0x178], !P5 ;  /* 0x00005e002b007a0c */ /* 0x000fe20006fa1270 */
[----:B------:R1:W-:Y:S01]  /*a6ef0*/  @P6 STG.E.U16 [R2.64], R4 ;  /* 0x0000000402006986 */ /* 0x0003e2000c101504 */
[----:B------:R-:W-:Y:S02]  /*a6f00*/  PRMT R37, R37, 0x7632, R37 ;  /* 0x0000763225257816 */ /* 0x000fe40000000025 */
[----:B------:R-:W-:Y:S01]  /*a6f10*/  PRMT R20, R13, 0x7632, R20 ;  /* 0x000076320d147816 */ /* 0x000fe20000000014 */
[----:B------:R-:W4:Y:S01]  /*a6f20*/  LDL.LU R59, [R1+0x2f8] ;  /* 0x0002f800013b7983 */ /* 0x000f220000300800 */
[----:B0-----:R-:W-:-:S04]  /*a6f30*/  IMAD.WIDE R8, R16, 0x2, R50 ;  /* 0x0000000210087825 */ /* 0x001fc800078e0232 */
[----:B-1----:R-:W-:-:S04]  /*a6f40*/  IMAD.WIDE R2, R0, 0x2, R46 ;  /* 0x0000000200027825 */ /* 0x002fc800078e022e */
[----:B------:R-:W-:Y:S01]  /*a6f50*/  IMAD.WIDE R4, R0, 0x2, R44 ;  /* 0x0000000200047825 */ /* 0x000fe200078e022c */
[----:B------:R0:W-:Y:S01]  /*a6f60*/  @P3 STG.E.U16 [R2.64], R37 ;  /* 0x0000002502003986 */ /* 0x0001e2000c101504 */
[----:B------:R-:W-:-:S03]  /*a6f70*/  ISETP.LT.AND P6, PT, R60, c[0x0][0x178], !P0 ;  /* 0x00005e003c007a0c */ /* 0x000fc600047c1270 */
[----:B------:R1:W-:Y:S01]  /*a6f80*/  @P5 STG.E.U16 [R4.64], R20 ;  /* 0x0000001404005986 */ /* 0x0003e2000c101504 */
[----:B------:R-:W-:Y:S01]  /*a6f90*/  ISETP.LT.AND P3, PT, R43, c[0x0][0x178], !P0 ;  /* 0x00005e002b007a0c */ /* 0x000fe20004761270 */
[C---:B------:R-:W-:Y:S01]  /*a6fa0*/  IMAD.WIDE R12, R16.reuse, 0x2, R48 ;  /* 0x00000002100c7825 */ /* 0x040fe200078e0230 */
[----:B------:R-:W-:Y:S02]  /*a6fb0*/  ISETP.GE.AND P1, PT, R29, c[0x0][0x17c], PT ;  /* 0x00005f001d007a0c */ /* 0x000fe40003f26270 */
[----:B------:R-:W4:Y:S01]  /*a6fc0*/  LDL.LU R29, [R1+0x314c] ;  /* 0x00314c00011d7983 */ /* 0x000f220000300800 */
[----:B0-----:R-:W-:-:S04]  /*a6fd0*/  IMAD.WIDE R2, R16, 0x2, R46 ;  /* 0x0000000210027825 */ /* 0x001fc800078e022e */
[----:B-1----:R-:W-:Y:S01]  /*a6fe0*/  IMAD.WIDE R4, R16, 0x2, R44 ;  /* 0x0000000210047825 */ /* 0x002fe200078e022c */
[----:B------:R-:W-:Y:S01]  /*a6ff0*/  ISETP.LT.AND P5, PT, R60, c[0x0][0x178], !P1 ;  /* 0x00005e003c007a0c */ /* 0x000fe20004fa1270 */
[----:B---3--:R0:W-:Y:S01]  /*a7000*/  @P4 STG.E.U16 [R8.64], R61 ;  /* 0x0000003d08004986 */ /* 0x0081e2000c101504 */
[----:B------:R-:W-:Y:S02]  /*a7010*/  ISETP.LT.AND P4, PT, R27, c[0x0][0x178], !P0 ;  /* 0x00005e001b007a0c */ /* 0x000fe40004781270 */
[----:B------:R-:W-:Y:S01]  /*a7020*/  PRMT R20, R61, 0x7632, R20 ;  /* 0x000076323d147816 */ /* 0x000fe20000000014 */
[----:B------:R1:W-:Y:S01]  /*a7030*/  @P6 STG.E.U16 [R12.64], R25 ;  /* 0x000000190c006986 */ /* 0x0003e2000c101504 */
[----:B------:R-:W-:-:S03]  /*a7040*/  ISETP.LT.AND P6, PT, R58, c[0x0][0x178], !P1 ;  /* 0x00005e003a007a0c */ /* 0x000fc60004fc1270 */
[----:B0-----:R-:W3:Y:S06]  /*a7050*/  LDL.LU R61, [R1+0x298] ;  /* 0x00029800013d7983 */ /* 0x001eec0000300800 */
[----:B------:R0:W-:Y:S01]  /*a7060*/  @P4 STG.E.U16 [R2.64], R41 ;  /* 0x0000002902004986 */ /* 0x0001e2000c101504 */
[----:B------:R-:W-:-:S03]  /*a7070*/  ISETP.LT.AND P4, PT, R27, c[0x0][0x178], !P1 ;  /* 0x00005e001b007a0c */ /* 0x000fc60004f81270 */
[----:B------:R0:W-:Y:S01]  /*a7080*/  @P3 STG.E.U16 [R4.64], R17 ;  /* 0x0000001104003986 */ /* 0x0001e2000c101504 */
[----:B------:R-:W-:Y:S02]  /*a7090*/  ISETP.LT.AND P3, PT, R43, c[0x0][0x178], !P1 ;  /* 0x00005e002b007a0c */ /* 0x000fe40004f61270 */
[----:B--2---:R-:W-:Y:S02]  /*a70a0*/  ISETP.GE.AND P1, PT, R21, c[0x0][0x17c], PT ;  /* 0x00005f0015007a0c */ /* 0x004fe40003f26270 */
[----:B------:R-:W2:Y:S01]  /*a70b0*/  LDL.LU R21, [R1+0x3148] ;  /* 0x0031480001157983 */ /* 0x000ea20000300800 */
[----:B------:R-:W-:-:S03]  /*a70c0*/  ISETP.GE.AND P0, PT, R28, c[0x0][0x17c], PT ;  /* 0x00005f001c007a0c */ /* 0x000fc60003f06270 */
[----:B------:R-:W2:Y:S04]  /*a70d0*/  LDL.LU R28, [R1+0x3140] ;  /* 0x00314000011c7983 */ /* 0x000ea80000300800 */
[----:B------:R-:W2:Y:S01]  /*a70e0*/  LDL.LU R56, [R1+0x2e8] ;  /* 0x0002e80001387983 */ /* 0x000ea20000300800 */
[----:B------:R-:W-:Y:S02]  /*a70f0*/  IADD3 R0, R16, c[0x0][0x198], RZ ;  /* 0x0000660010007a10 */ /* 0x000fe40007ffe0ff */
[----:B-1----:R-:W-:-:S03]  /*a7100*/  PRMT R25, R25, 0x7632, R25 ;  /* 0x0000763219197816 */ /* 0x002fc60000000019 */
[----:B------:R-:W-:-:S04]  /*a7110*/  IMAD.WIDE R8, R0, 0x2, R50 ;  /* 0x0000000200087825 */ /* 0x000fc800078e0232 */
[----:B------:R-:W-:Y:S01]  /*a7120*/  IMAD.WIDE R12, R0, 0x2, R48 ;  /* 0x00000002000c7825 */ /* 0x000fe200078e0230 */
[----:B------:R-:W-:Y:S01]  /*a7130*/  @P6 STG.E.U16 [R8.64], R20 ;  /* 0x0000001408006986 */ /* 0x000fe2000c101504 */
[----:B------:R-:W-:Y:S02]  /*a7140*/  ISETP.LT.AND P6, PT, R58, c[0x0][0x178], !P2 ;  /* 0x00005e003a007a0c */ /* 0x000fe400057c1270 */
[----:B0-----:R-:W-:Y:S01]  /*a7150*/  PRMT R41, R41, 0x7632, R41 ;  /* 0x0000763229297816 */ /* 0x001fe20000000029 */
[----:B------:R0:W-:Y:S01]  /*a7160*/  @P5 STG.E.U16 [R12.64], R25 ;  /* 0x000000190c005986 */ /* 0x0001e2000c101504 */
[----:B------:R-:W-:Y:S01]  /*a7170*/  IMAD.WIDE R2, R0, 0x2, R46 ;  /* 0x0000000200027825 */ /* 0x000fe200078e022e */
[----:B------:R-:W-:-:S03]  /*a7180*/  PRMT R17, R17, 0x7632, R17 ;  /* 0x0000763211117816 */ /* 0x000fc60000000011 */
[C---:B------:R-:W-:Y:S01]  /*a7190*/  IMAD.WIDE R4, R0.reuse, 0x2, R44 ;  /* 0x0000000200047825 */ /* 0x040fe200078e022c */
[----:B------:R1:W-:Y:S01]  /*a71a0*/  @P4 STG.E.U16 [R2.64], R41 ;  /* 0x0000002902004986 */ /* 0x0003e2000c101504 */
[----:B0-----:R-:W-:-:S03]  /*a71b0*/  IADD3 R12, R0, c[0x0][0x198], RZ ;  /* 0x00006600000c7a10 */ /* 0x001fc60007ffe0ff */
[----:B------:R-:W-:Y:S02]  /*a71c0*/  @P3 STG.E.U16 [R4.64], R17 ;  /* 0x0000001104003986 */ /* 0x000fe4000c101504 */
[----:B-1----:R-:W-:Y:S01]  /*a71d0*/  IMAD.WIDE R2, R12, 0x2, R50 ;  /* 0x000000020c027825 */ /* 0x002fe200078e0232 */
[----:B----4-:R-:W-:-:S04]  /*a71e0*/  PRMT R13, R59, 0x7632, R13 ;  /* 0x000076323b0d7816 */ /* 0x010fc8000000000d */
[----:B------:R0:W-:Y:S01]  /*a71f0*/  @P6 STG.E.U16 [R2.64], R59 ;  /* 0x0000003b02006986 */ /* 0x0001e2000c101504 */
[----:B------:R-:W-:Y:S02]  /*a7200*/  ISETP.LT.AND P5, PT, R60, c[0x0][0x178], !P2 ;  /* 0x00005e003c007a0c */ /* 0x000fe400057a1270 */
[----:B------:R-:W-:Y:S01]  /*a7210*/  ISETP.LT.AND P4, PT, R27, c[0x0][0x178], !P2 ;  /* 0x00005e001b007a0c */ /* 0x000fe20005781270 */
[----:B0-----:R-:W4:Y:S01]  /*a7220*/  LDL.LU R59, [R1+0x208] ;  /* 0x00020800013b7983 */ /* 0x001f220000300800 */
[----:B------:R-:W-:Y:S02]  /*a7230*/  ISETP.LT.AND P2, PT, R43, c[0x0][0x178], !P2 ;  /* 0x00005e002b007a0c */ /* 0x000fe40005741270 */
[----:B------:R-:W-:Y:S01]  /*a7240*/  ISETP.LT.AND P3, PT, R58, c[0x0][0x178], !P0 ;  /* 0x00005e003a007a0c */ /* 0x000fe20004761270 */
[C---:B------:R-:W-:Y:S01]  /*a7250*/  IMAD.WIDE R8, R12.reuse, 0x2, R48 ;  /* 0x000000020c087825 */ /* 0x040fe200078e0230 */
[----:B------:R-:W-:-:S03]  /*a7260*/  IADD3 R0, R12, c[0x0][0x198], RZ ;  /* 0x000066000c007a10 */ /* 0x000fc60007ffe0ff */
[----:B------:R-:W-:-:S04]  /*a7270*/  IMAD.WIDE R2, R12, 0x2, R46 ;  /* 0x000000020c027825 */ /* 0x000fc800078e022e */
[----:B------:R-:W-:Y:S01]  /*a7280*/  IMAD.WIDE R4, R12, 0x2, R44 ;  /* 0x000000020c047825 */ /* 0x000fe200078e022c */
[----:B------:R-:W-:Y:S02]  /*a7290*/  ISETP.LT.AND P6, PT, R27, c[0x0][0x178], !P0 ;  /* 0x00005e001b007a0c */ /* 0x000fe400047c1270 */
[----:B------:R-:W-:Y:S01]  /*a72a0*/  PRMT R12, R30, 0x7632, R12 ;  /* 0x000076321e0c7816 */ /* 0x000fe2000000000c */
[----:B---3--:R0:W-:Y:S01]  /*a72b0*/  @P5 STG.E.U16 [R8.64], R61 ;  /* 0x0000003d08005986 */ /* 0x0081e2000c101504 */
[----:B------:R-:W-:-:S03]  /*a72c0*/  ISETP.LT.AND P5, PT, R60, c[0x0][0x178], !P0 ;  /* 0x00005e003c007a0c */ /* 0x000fc600047a1270 */
[----:B------:R1:W-:Y:S04]  /*a72d0*/  @P4 STG.E.U16 [R2.64], R30 ;  /* 0x0000001e02004986 */ /* 0x0003e8000c101504 */
[----:B------:R-:W-:Y:S01]  /*a72e0*/  @P2 STG.E.U16 [R4.64], R6 ;  /* 0x0000000604002986 */ /* 0x000fe2000c101504 */
[----:B------:R-:W-:Y:S01]  /*a72f0*/  ISETP.LT.AND P2, PT, R43, c[0x0][0x178], !P0 ;  /* 0x00005e002b007a0c */ /* 0x000fe20004741270 */
[----:B0-----:R-:W-:-:S05]  /*a7300*/  IMAD.WIDE R8, R0, 0x2, R50 ;  /* 0x0000000200087825 */ /* 0x001fca00078e0232 */
[----:B------:R0:W-:Y:S01]  /*a7310*/  @P3 STG.E.U16 [R8.64], R13 ;  /* 0x0000000d08003986 */ /* 0x0001e2000c101504 */
[----:B------:R-:W-:Y:S01]  /*a7320*/  ISETP.LT.AND P3, PT, R58, c[0x0][0x178], !P1 ;  /* 0x00005e003a007a0c */ /* 0x000fe20004f61270 */
[C---:B-1----:R-:W-:Y:S01]  /*a7330*/  IMAD.WIDE R2, R0.reuse, 0x2, R48 ;  /* 0x0000000200027825 */ /* 0x042fe200078e0230 */
[----:B0-----:R-:W-:Y:S02]  /*a7340*/  PRMT R9, R61, 0x7632, R9 ;  /* 0x000076323d097816 */ /* 0x001fe40000000009 */
[----:B--2---:R-:W-:Y:S02]  /*a7350*/  ISETP.GE.AND P0, PT, R21, c[0x0][0x17c], PT ;  /* 0x00005f0015007a0c */ /* 0x004fe40003f06270 */
[----:B------:R-:W2:Y:S04]  /*a7360*/  LDL.LU R21, [R1+0x3154] ;  /* 0x0031540001157983 */ /* 0x000ea80000300800 */
[----:B------:R-:W3:Y:S04]  /*a7370*/  LDL.LU R57, [R1+0x2d8] ;  /* 0x0002d80001397983 */ /* 0x000ee80000300800 */
[----:B------:R-:W2:Y:S01]  /*a7380*/  LDL.LU R61, [R1+0x1c8] ;  /* 0x0001c800013d7983 */ /* 0x000ea20000300800 */
[C---:B------:R-:W-:Y:S01]  /*a7390*/  IMAD.WIDE R4, R0.reuse, 0x2, R46 ;  /* 0x0000000200047825 */ /* 0x040fe200078e022e */
[----:B------:R-:W-:-:S02]  /*a73a0*/  IADD3 R8, R0, c[0x0][0x198], RZ ;  /* 0x0000660000087a10 */ /* 0x000fc40007ffe0ff */
[----:B------:R0:W-:Y:S01]  /*a73b0*/  @P5 STG.E.U16 [R2.64], R9 ;  /* 0x0000000902005986 */ /* 0x0001e2000c101504 */
[----:B------:R-:W-:-:S03]  /*a73c0*/  PRMT R6, R6, 0x7632, R6 ;  /* 0x0000763206067816 */ /* 0x000fc60000000006 */
[----:B------:R1:W-:Y:S01]  /*a73d0*/  @P6 STG.E.U16 [R4.64], R12 ;  /* 0x0000000c04006986 */ /* 0x0003e2000c101504 */
[----:B------:R-:W-:-:S03]  /*a73e0*/  ISETP.GE.AND P4, PT, R29, c[0x0][0x17c], PT ;  /* 0x00005f001d007a0c */ /* 0x000fc60003f86270 */
[----:B------:R-:W2:Y:S01]  /*a73f0*/  LDL.LU R29, [R1+0x3150] ;  /* 0x00315000011d7983 */ /* 0x000ea20000300800 */
[----:B0-----:R-:W-:-:S04]  /*a7400*/  IMAD.WIDE R2, R0, 0x2, R44 ;  /* 0x0000000200027825 */ /* 0x001fc800078e022c */
[----:B-1----:R-:W-:Y:S01]  /*a7410*/  IMAD.WIDE R4, R8, 0x2, R50 ;  /* 0x0000000208047825 */ /* 0x002fe200078e0232 */
[----:B------:R0:W-:Y:S04]  /*a7420*/  @P2 STG.E.U16 [R2.64], R6 ;  /* 0x0000000602002986 */ /* 0x0001e8000c101504 */
[----:B------:R1:W-:Y:S01]  /*a7430*/  @P3 STG.E.U16 [R4.64], R56 ;  /* 0x0000003804003986 */ /* 0x0003e2000c101504 */
[----:B------:R-:W-:-:S03]  /*a7440*/  ISETP.GE.AND P3, PT, R28, c[0x0][0x17c], PT ;  /* 0x00005f001c007a0c */ /* 0x000fc60003f66270 */
[----:B------:R-:W2:Y:S01]  /*a7450*/  LDL.LU R28, [R1+0x3160] ;  /* 0x00316000011c7983 */ /* 0x000ea20000300800 */
[----:B------:R-:W-:Y:S02]  /*a7460*/  ISETP.LT.AND P5, PT, R60, c[0x0][0x178], !P1 ;  /* 0x00005e003c007a0c */ /* 0x000fe40004fa1270 */
[----:B------:R-:W-:Y:S02]  /*a7470*/  ISETP.LT.AND P6, PT, R27, c[0x0][0x178], !P1 ;  /* 0x00005e001b007a0c */ /* 0x000fe40004fc1270 */
[----:B------:R-:W-:Y:S02]  /*a7480*/  ISETP.LT.AND P1, PT, R43, c[0x0][0x178], !P1 ;  /* 0x00005e002b007a0c */ /* 0x000fe40004f21270 */
[----:B------:R-:W-:Y:S02]  /*a7490*/  ISETP.LT.AND P2, PT, R58, c[0x0][0x178], !P4 ;  /* 0x00005e003a007a0c */ /* 0x000fe40006741270 */
[C---:B------:R-:W-:Y:S01]  /*a74a0*/  IADD3 R0, R8.reuse, c[0x0][0x198], RZ ;  /* 0x0000660008007a10 */ /* 0x040fe20007ffe0ff */
[----:B0-----:R-:W-:Y:S01]  /*a74b0*/  IMAD.WIDE R2, R8, 0x2, R48 ;  /* 0x0000000208027825 */ /* 0x001fe200078e0230 */
[----:B------:R-:W-:-:S03]  /*a74c0*/  PRMT R16, R56, 0x7632, R16 ;  /* 0x0000763238107816 */ /* 0x000fc60000000010 */
[----:B-1----:R-:W-:-:S04]  /*a74d0*/  IMAD.WIDE R4, R8, 0x2, R46 ;  /* 0x0000000208047825 */ /* 0x002fc800078e022e */
[----:B------:R-:W-:Y:S01]  /*a74e0*/  IMAD.WIDE R8, R8, 0x2, R44 ;  /* 0x0000000208087825 */ /* 0x000fe200078e022c */
[----:B----4-:R-:W-:Y:S03]  /*a74f0*/  @P5 STG.E.U16 [R2.64], R59 ;  /* 0x0000003b02005986 */ /* 0x010fe6000c101504 */
[----:B------:R-:W-:Y:S01]  /*a7500*/  IMAD.WIDE R12, R0, 0x2, R50 ;  /* 0x00000002000c7825 */ /* 0x000fe200078e0232 */
[----:B------:R0:W-:Y:S04]  /*a7510*/  @P6 STG.E.U16 [R4.64], R34 ;  /* 0x0000002204006986 */ /* 0x0001e8000c101504 */
[----:B------:R1:W-:Y:S01]  /*a7520*/  @P1 STG.E.U16 [R8.64], R10 ;  /* 0x0000000a08001986 */ /* 0x0003e2000c101504 */
[----:B------:R-:W-:-:S03]  /*a7530*/  ISETP.LT.AND P1, PT, R60, c[0x0][0x178], !P4 ;  /* 0x00005e003c007a0c */ /* 0x000fc60006721270 */
[----:B------:R4:W-:Y:S01]  /*a7540*/  @P2 STG.E.U16 [R12.64], R16 ;  /* 0x000000100c002986 */ /* 0x0009e2000c101504 */
[----:B------:R-:W-:Y:S02]  /*a7550*/  ISETP.LT.AND P2, PT, R27, c[0x0][0x178], !P4 ;  /* 0x00005e001b007a0c */ /* 0x000fe40006741270 */
[----:B------:R-:W-:Y:S01]  /*a7560*/  ISETP.LT.AND P4, PT, R43, c[0x0][0x178], !P4 ;  /* 0x00005e002b007a0c */ /* 0x000fe20006781270 */
[----:B0-----:R-:W-:Y:S01]  /*a7570*/  IMAD.WIDE R4, R0, 0x2, R46 ;  /* 0x0000000200047825 */ /* 0x001fe200078e022e */
[----:B------:R-:W-:Y:S02]  /*a7580*/  PRMT R6, R59, 0x7632, R6 ;  /* 0x000076323b067816 */ /* 0x000fe40000000006 */
[----:B------:R-:W-:Y:S01]  /*a7590*/  ISETP.LT.AND P6, PT, R58, c[0x0][0x178], !P0 ;  /* 0x00005e003a007a0c */ /* 0x000fe200047c1270 */
[----:B-1----:R-:W-:Y:S01]  /*a75a0*/  IMAD.WIDE R8, R0, 0x2, R48 ;  /* 0x0000000200087825 */ /* 0x002fe200078e0230 */
[----:B------:R-:W-:Y:S01]  /*a75b0*/  PRMT R20, R10, 0x7632, R20 ;  /* 0x000076320a147816 */ /* 0x000fe20000000014 */
[----:B------:R-:W2:Y:S01]  /*a75c0*/  LDL.LU R59, [R1+0x2c8] ;  /* 0x0002c800013b7983 */ /* 0x000ea20000300800 */
[----:B------:R-:W-:Y:S01]  /*a75d0*/  ISETP.LT.AND P5, PT, R60, c[0x0][0x178], !P0 ;  /* 0x00005e003c007a0c */ /* 0x000fe200047a1270 */
[----:B------:R-:W-:Y:S01]  /*a75e0*/  IMAD.WIDE R2, R0, 0x2, R44 ;  /* 0x0000000200027825 */ /* 0x000fe200078e022c */
[----:B----4-:R-:W-:Y:S01]  /*a75f0*/  PRMT R13, R34, 0x7632, R13 ;  /* 0x00007632220d7816 */ /* 0x010fe2000000000d */
[----:B------:R0:W-:Y:S01]  /*a7600*/  @P1 STG.E.U16 [R8.64], R6 ;  /* 0x0000000608001986 */ /* 0x0001e2000c101504 */
[----:B------:R-:W-:-:S03]  /*a7610*/  IADD3 R17, R0, c[0x0][0x198], RZ ;  /* 0x0000660000117a10 */ /* 0x000fc60007ffe0ff */
[----:B------:R-:W-:Y:S04]  /*a7620*/  @P2 STG.E.U16 [R4.64], R13 ;  /* 0x0000000d04002986 */ /* 0x000fe8000c101504 */
[----:B------:R1:W-:Y:S01]  /*a7630*/  @P4 STG.E.U16 [R2.64], R20 ;  /* 0x0000001402004986 */ /* 0x0003e2000c101504 */
[----:B------:R-:W-:Y:S02]  /*a7640*/  ISETP.LT.AND P4, PT, R27, c[0x0][0x178], !P0 ;  /* 0x00005e001b007a0c */ /* 0x000fe40004781270 */
[----:B------:R-:W-:Y:S01]  /*a7650*/  ISETP.LT.AND P0, PT, R43, c[0x0][0x178], !P0 ;  /* 0x00005e002b007a0c */ /* 0x000fe20004701270 */
[----:B0-----:R-:W-:-:S04]  /*a7660*/  IMAD.WIDE R8, R17, 0x2, R50 ;  /* 0x0000000211087825 */ /* 0x001fc800078e0232 */
[----:B-1----:R-:W-:-:S04]  /*a7670*/  IMAD.WIDE R2, R17, 0x2, R48 ;  /* 0x0000000211027825 */ /* 0x002fc800078e0230 */
[----:B------:R-:W-:Y:S01]  /*a7680*/  IMAD.WIDE R4, R17, 0x2, R44 ;  /* 0x0000000211047825 */ /* 0x000fe200078e022c */
[----:B------:R-:W-:Y:S01]  /*a7690*/  PRMT R10, R38, 0x7632, R10 ;  /* 0x00007632260a7816 */ /* 0x000fe2000000000a */
[----:B---3--:R-:W-:Y:S04]  /*a76a0*/  @P6 STG.E.U16 [R8.64], R57 ;  /* 0x0000003908006986 */ /* 0x008fe8000c101504 */
[----:B--2---:R0:W-:Y:S01]  /*a76b0*/  @P5 STG.E.U16 [R2.64], R61 ;  /* 0x0000003d02005986 */ /* 0x0041e2000c101504 */
[----:B------:R-:W-:Y:S02]  /*a76c0*/  ISETP.LT.AND P6, PT, R58, c[0x0][0x178], !P3 ;  /* 0x00005e003a007a0c */ /* 0x000fe40005fc1270 */
[----:B------:R-:W-:Y:S02]  /*a76d0*/  ISETP.LT.AND P5, PT, R60, c[0x0][0x178], !P3 ;  /* 0x00005e003c007a0c */ /* 0x000fe40005fa1270 */
[----:B------:R-:W-:Y:S01]  /*a76e0*/  ISETP.GE.AND P1, PT, R21, c[0x0][0x17c], PT ;  /* 0x00005f0015007a0c */ /* 0x000fe20003f26270 */
[C---:B0-----:R-:W-:Y:S01]  /*a76f0*/  IMAD.WIDE R2, R17.reuse, 0x2, R46 ;  /* 0x0000000211027825 */ /* 0x041fe200078e022e */
[----:B------:R-:W-:-:S04]  /*a7700*/  IADD3 R21, R17, c[0x0][0x198], RZ ;  /* 0x0000660011157a10 */ /* 0x000fc80007ffe0ff */
[----:B------:R0:W-:Y:S04]  /*a7710*/  @P4 STG.E.U16 [R2.64], R38 ;  /* 0x0000002602004986 */ /* 0x0001e8000c101504 */
[----:B------:R1:W-:Y:S01]  /*a7720*/  @P0 STG.E.U16 [R4.64], R14 ;  /* 0x0000000e04000986 */ /* 0x0003e2000c101504 */
[----:B------:R-:W-:Y:S01]  /*a7730*/  ISETP.LT.AND P0, PT, R27, c[0x0][0x178], !P3 ;  /* 0x00005e001b007a0c */ /* 0x000fe20005f01270 */
[----:B------:R-:W-:Y:S01]  /*a7740*/  IMAD.WIDE R8, R21, 0x2, R50 ;  /* 0x0000000215087825 */ /* 0x000fe200078e0232 */
[----:B------:R-:W-:Y:S02]  /*a7750*/  PRMT R0, R57, 0x7632, R0 ;  /* 0x0000763239007816 */ /* 0x000fe40000000000 */
[----:B------:R-:W-:Y:S01]  /*a7760*/  PRMT R6, R61, 0x7632, R6 ;  /* 0x000076323d067816 */ /* 0x000fe20000000006 */
[----:B------:R-:W-:-:S04]  /*a7770*/  IMAD.WIDE R12, R21, 0x2, R48 ;  /* 0x00000002150c7825 */ /* 0x000fc800078e0230 */
[----:B0-----:R-:W-:Y:S01]  /*a7780*/  IMAD.WIDE R2, R21, 0x2, R46 ;  /* 0x0000000215027825 */ /* 0x001fe200078e022e */
[----:B------:R0:W-:Y:S01]  /*a7790*/  @P6 STG.E.U16 [R8.64], R0 ;  /* 0x0000000008006986 */ /* 0x0001e2000c101504 */
[----:B------:R-:W-:-:S03]  /*a77a0*/  ISETP.GE.AND P2, PT, R29, c[0x0][0x17c], PT ;  /* 0x00005f001d007a0c */ /* 0x000fc60003f46270 */
[----:B------:R2:W-:Y:S04]  /*a77b0*/  @P5 STG.E.U16 [R12.64], R6 ;  /* 0x000000060c005986 */ /* 0x0005e8000c101504 */
[----:B------:R3:W-:Y:S01]  /*a77c0*/  @P0 STG.E.U16 [R2.64], R10 ;  /* 0x0000000a02000986 */ /* 0x0007e2000c101504 */
[----:B------:R-:W-:-:S03]  /*a77d0*/  ISETP.GE.AND P0, PT, R28, c[0x0][0x17c], PT ;  /* 0x00005f001c007a0c */ /* 0x000fc60003f06270 */
[----:B------:R-:W4:Y:S04]  /*a77e0*/  LDL.LU R29, [R1+0x315c] ;  /* 0x00315c00011d7983 */ /* 0x000f280000300800 */
[----:B------:R-:W4:Y:S04]  /*a77f0*/  LDL.LU R28, [R1+0x3168] ;  /* 0x00316800011c7983 */ /* 0x000f280000300800 */
[----:B------:R-:W4:Y:S04]  /*a7800*/  LDL.LU R20, [R1+0x3164] ;  /* 0x0031640001147983 */ /* 0x000f280000300800 */
[----:B------:R-:W4:Y:S01]  /*a7810*/  LDL.LU R61, [R1+0x2fc] ;  /* 0x0002fc00013d7983 */ /* 0x000f220000300800 */
[----:B------:R-:W-:-:S02]  /*a7820*/  ISETP.LT.AND P3, PT, R43, c[0x0][0x178], !P3 ;  /* 0x00005e002b007a0c */ /* 0x000fc40005f61270 */
[----:B------:R-:W-:Y:S02]  /*a7830*/  ISETP.LT.AND P6, PT, R58, c[0x0][0x178], !P1 ;  /* 0x00005e003a007a0c */ /* 0x000fe40004fc1270 */
[C---:B------:R-:W-:Y:S01]  /*a7840*/  IADD3 R17, R21.reuse, c[0x0][0x198], RZ ;  /* 0x0000660015117a10 */ /* 0x040fe20007ffe0ff */
[----:B-1----:R-:W-:Y:S01]  /*a7850*/  IMAD.WIDE R4, R21, 0x2, R44 ;  /* 0x0000000215047825 */ /* 0x002fe200078e022c */
[----:B------:R-:W-:Y:S01]  /*a7860*/  ISETP.LT.AND P5, PT, R60, c[0x0][0x178], !P1 ;  /* 0x00005e003c007a0c */ /* 0x000fe20004fa1270 */
[----:B------:R-:W4:Y:S01]  /*a7870*/  LDL.LU R57, [R1+0x29c] ;  /* 0x00029c0001397983 */ /* 0x000f220000300800 */
[----:B------:R-:W-:Y:S01]  /*a7880*/  PRMT R16, R14, 0x7632, R16 ;  /* 0x000076320e107816 */ /* 0x000fe20000000010 */
[----:B0-----:R-:W-:Y:S01]  /*a7890*/  IMAD.WIDE R8, R17, 0x2, R50 ;  /* 0x0000000211087825 */ /* 0x001fe200078e0232 */
[----:B------:R-:W-:-:S03]  /*a78a0*/  ISETP.LT.AND P4, PT, R27, c[0x0][0x178], !P1 ;  /* 0x00005e001b007a0c */ /* 0x000fc60004f81270 */
[----:B--2---:R-:W-:Y:S01]  /*a78b0*/  IMAD.WIDE R12, R17, 0x2, R48 ;  /* 0x00000002110c7825 */ /* 0x004fe200078e0230 */
[----:B------:R0:W-:Y:S01]  /*a78c0*/  @P3 STG.E.U16 [R4.64], R16 ;  /* 0x0000001004003986 */ /* 0x0001e2000c101504 */
[----:B------:R-:W-:-:S03]  /*a78d0*/  ISETP.LT.AND P3, PT, R43, c[0x0][0x178], !P1 ;  /* 0x00005e002b007a0c */ /* 0x000fc60004f61270 */
[----:B------:R1:W-:Y:S01]  /*a78e0*/  @P6 STG.E.U16 [R8.64], R59 ;  /* 0x0000003b08006986 */ /* 0x0003e2000c101504 */
[C---:B---3--:R-:W-:Y:S01]  /*a78f0*/  IMAD.WIDE R2, R17.reuse, 0x2, R46 ;  /* 0x0000000211027825 */ /* 0x048fe200078e022e */
[----:B------:R-:W-:Y:S02]  /*a7900*/  ISETP.LT.AND P6, PT, R60, c[0x0][0x178], !P2 ;  /* 0x00005e003c007a0c */ /* 0x000fe400057c1270 */
[----:B------:R2:W-:Y:S01]  /*a7910*/  @P5 STG.E.U16 [R12.64], R26 ;  /* 0x0000001a0c005986 */ /* 0x0005e2000c101504 */
[----:B------:R-:W-:Y:S02]  /*a7920*/  ISETP.LT.AND P5, PT, R58, c[0x0][0x178], !P2 ;  /* 0x00005e003a007a0c */ /* 0x000fe400057a1270 */
[----:B------:R-:W-:Y:S01]  /*a7930*/  IADD3 R21, R17, c[0x0][0x198], RZ ;  /* 0x0000660011157a10 */ /* 0x000fe20007ffe0ff */
[----:B------:R3:W-:Y:S01]  /*a7940*/  @P4 STG.E.U16 [R2.64], R42 ;  /* 0x0000002a02004986 */ /* 0x0007e2000c101504 */
[----:B------:R-:W-:Y:S02]  /*a7950*/  ISETP.LT.AND P4, PT, R27, c[0x0][0x178], !P2 ;  /* 0x00005e001b007a0c */ /* 0x000fe40005781270 */
[----:B------:R-:W-:Y:S01]  /*a7960*/  ISETP.LT.AND P2, PT, R43, c[0x0][0x178], !P2 ;  /* 0x00005e002b007a0c */ /* 0x000fe20005741270 */
[----:B0-----:R-:W-:Y:S01]  /*a7970*/  IMAD.WIDE R4, R21, 0x2, R50 ;  /* 0x0000000215047825 */ /* 0x001fe200078e0232 */
[----:B------:R-:W-:-:S02]  /*a7980*/  PRMT R0, R59, 0x7632, R0 ;  /* 0x000076323b007816 */ /* 0x000fc40000000000 */
[----:B------:R-:W-:Y:S01]  /*a7990*/  PRMT R6, R26, 0x7632, R6 ;  /* 0x000076321a067816 */ /* 0x000fe20000000006 */
[----:B-1----:R-:W-:Y:S01]  /*a79a0*/  IMAD.WIDE R8, R21, 0x2, R48 ;  /* 0x0000000215087825 */ /* 0x002fe200078e0230 */
[----:B--2---:R-:W2:Y:S03]  /*a79b0*/  LDL.LU R26, [R1+0x316c] ;  /* 0x00316c00011a7983 */ /* 0x004ea60000300800 */
[----:B---3--:R-:W-:Y:S01]  /*a79c0*/  IMAD.WIDE R2, R17, 0x2, R44 ;  /* 0x0000000211027825 */ /* 0x008fe200078e022c */
[----:B------:R-:W-:-:S04]  /*a79d0*/  PRMT R42, R42, 0x7632, R42 ;  /* 0x000076322a2a7816 */ /* 0x000fc8000000002a */
[----:B------:R0:W-:Y:S04]  /*a79e0*/  @P3 STG.E.U16 [R2.64], R18 ;  /* 0x0000001202003986 */ /* 0x0001e8000c101504 */
[----:B------:R1:W-:Y:S04]  /*a79f0*/  @P5 STG.E.U16 [R4.64], R0 ;  /* 0x0000000004005986 */ /* 0x0003e8000c101504 */
[----:B------:R3:W-:Y:S01]  /*a7a00*/  @P6 STG.E.U16 [R8.64], R6 ;  /* 0x0000000608006986 */ /* 0x0007e2000c101504 */
[----:B0-----:R-:W-:-:S04]  /*a7a10*/  IMAD.WIDE R2, R21, 0x2, R46 ;  /* 0x0000000215027825 */ /* 0x001fc800078e022e */
[C---:B-1----:R-:W-:Y:S01]  /*a7a20*/  IMAD.WIDE R4, R21.reuse, 0x2, R44 ;  /* 0x0000000215047825 */ /* 0x042fe200078e022c */
[----:B---3--:R-:W-:Y:S01]  /*a7a30*/  PRMT R9, R18, 0x7632, R9 ;  /* 0x0000763212097816 */ /* 0x008fe20000000009 */
[----:B------:R0:W-:Y:S04]  /*a7a40*/  @P4 STG.E.U16 [R2.64], R42 ;  /* 0x0000002a02004986 */ /* 0x0001e8000c101504 */
[----:B------:R-:W-:Y:S01]  /*a7a50*/  @P2 STG.E.U16 [R4.64], R9 ;  /* 0x0000000904002986 */ /* 0x000fe2000c101504 */
[----:B------:R-:W-:Y:S02]  /*a7a60*/  ISETP.LT.AND P3, PT, R58, c[0x0][0x178], !P0 ;  /* 0x00005e003a007a0c */ /* 0x000fe40004761270 */
[----:B------:R-:W-:-:S05]  /*a7a70*/  IADD3 R21, R21, c[0x0][0x198], RZ ;  /* 0x0000660015157a10 */ /* 0x000fca0007ffe0ff */
[----:B0-----:R-:W-:Y:S01]  /*a7a80*/  IMAD.WIDE R2, R21, 0x2, R50 ;  /* 0x0000000215027825 */ /* 0x001fe200078e0232 */
[----:B----4-:R-:W-:Y:S02]  /*a7a90*/  ISETP.GE.AND P2, PT, R20, c[0x0][0x17c], PT ;  /* 0x00005f0014007a0c */ /* 0x010fe40003f46270 */
[----:B------:R-:W3:Y:S04]  /*a7aa0*/  LDL.LU R20, [R1+0x3158] ;  /* 0x0031580001147983 */ /* 0x000ee80000300800 */
[----:B------:R-:W4:Y:S01]  /*a7ab0*/  LDL.LU R59, [R1+0x2ec] ;  /* 0x0002ec00013b7983 */ /* 0x000f220000300800 */
[----:B------:R-:W-:-:S03]  /*a7ac0*/  PRMT R0, R61, 0x7632, R0 ;  /* 0x000076323d007816 */ /* 0x000fc60000000000 */
[----:B------:R0:W-:Y:S04]  /*a7ad0*/  @P3 STG.E.U16 [R2.64], R61 ;  /* 0x0000003d02003986 */ /* 0x0001e8000c101504 */
[----:B0-----:R-:W2:Y:S01]  /*a7ae0*/  LDL.LU R61, [R1+0x20c] ;  /* 0x00020c00013d7983 */ /* 0x001ea20000300800 */
[----:B------:R-:W-:Y:S02]  /*a7af0*/  ISETP.LT.AND P6, PT, R60, c[0x0][0x178], !P0 ;  /* 0x00005e003c007a0c */ /* 0x000fe400047c1270 */
[----:B------:R-:W-:Y:S01]  /*a7b00*/  ISETP.LT.AND P5, PT, R27, c[0x0][0x178], !P0 ;  /* 0x00005e001b007a0c */ /* 0x000fe200047a1270 */
[----:B------:R-:W-:Y:S01]  /*a7b10*/  IMAD.WIDE R4, R21, 0x2, R48 ;  /* 0x0000000215047825 */ /* 0x000fe200078e0230 */
[----:B------:R-:W-:Y:S01]  /*a7b20*/  ISETP.LT.AND P0, PT, R43, c[0x0][0x178], !P0 ;  /* 0x00005e002b007a0c */ /* 0x000fe20004701270 */
[----:B------:R-:W3:Y:S01]  /*a7b30*/  LDL.LU R18, [R1+0x313c] ;  /* 0x00313c0001127983 */ /* 0x000ee20000300800 */
[----:B------:R-:W-:Y:S01]  /*a7b40*/  ISETP.GE.AND P1, PT, R29, c[0x0][0x17c], PT ;  /* 0x00005f001d007a0c */ /* 0x000fe20003f26270 */
[----:B------:R-:W-:Y:S01]  /*a7b50*/  IMAD.WIDE R8, R21, 0x2, R46 ;  /* 0x0000000215087825 */ /* 0x000fe200078e022e */
[----:B------:R-:W-:-:S03]  /*a7b60*/  ISETP.GE.AND P4, PT, R28, c[0x0][0x17c], PT ;  /* 0x00005f001c007a0c */ /* 0x000fc60003f86270 */
[----:B------:R-:W-:Y:S01]  /*a7b70*/  IMAD.WIDE R12, R21, 0x2, R44 ;  /* 0x00000002150c7825 */ /* 0x000fe200078e022c */
[----:B------:R-:W-:Y:S01]  /*a7b80*/  ISETP.LT.AND P3, PT, R58, c[0x0][0x178], !P1 ;  /* 0x00005e003a007a0c */ /* 0x000fe20004f61270 */
[----:B------:R0:W-:Y:S01]  /*a7b90*/  @P6 STG.E.U16 [R4.64], R57 ;  /* 0x0000003904006986 */ /* 0x0001e2000c101504 */
[----:B------:R-:W-:-:S03]  /*a7ba0*/  ISETP.LT.AND P6, PT, R60, c[0x0][0x178], !P1 ;  /* 0x00005e003c007a0c */ /* 0x000fc60004fc1270 */
[----:B------:R1:W-:Y:S01]  /*a7bb0*/  @P5 STG.E.U16 [R8.64], R31 ;  /* 0x0000001f08005986 */ /* 0x0003e2000c101504 */
[----:B------:R-:W-:Y:S02]  /*a7bc0*/  ISETP.LT.AND P5, PT, R27, c[0x0][0x178], !P1 ;  /* 0x00005e001b007a0c */ /* 0x000fe40004fa1270 */
[----:B------:R-:W-:Y:S01]  /*a7bd0*/  IADD3 R21, R21, c[0x0][0x198], RZ ;  /* 0x0000660015157a10 */ /* 0x000fe20007ffe0ff */
[----:B------:R1:W-:Y:S01]  /*a7be0*/  @P0 STG.E.U16 [R12.64], R7 ;  /* 0x000000070c000986 */ /* 0x0003e2000c101504 */
[----:B------:R-:W-:Y:S02]  /*a7bf0*/  ISETP.LT.AND P1, PT, R43, c[0x0][0x178], !P1 ;  /* 0x00005e002b007a0c */ /* 0x000fe40004f21270 */
[----:B------:R-:W-:Y:S01]  /*a7c00*/  ISETP.LT.AND P0, PT, R58, c[0x0][0x178], !P4 ;  /* 0x00005e003a007a0c */ /* 0x000fe20006701270 */
[C---:B0-----:R-:W-:Y:S01]  /*a7c10*/  IMAD.WIDE R4, R21.reuse, 0x2, R50 ;  /* 0x0000000215047825 */ /* 0x041fe200078e0232 */
[----:B------:R-:W-:Y:S02]  /*a7c20*/  IADD3 R17, R21, c[0x0][0x198], RZ ;  /* 0x0000660015117a10 */ /* 0x000fe40007ffe0ff */
[----:B------:R-:W-:Y:S01]  /*a7c30*/  PRMT R10, R57, 0x7632, R10 ;  /* 0x00007632390a7816 */ /* 0x000fe2000000000a */
[----:B-1----:R-:W-:Y:S01]  /*a7c40*/  IMAD.WIDE R8, R21, 0x2, R48 ;  /* 0x0000000215087825 */ /* 0x002fe200078e0230 */
[----:B------:R-:W-:-:S02]  /*a7c50*/  PRMT R14, R31, 0x7632, R14 ;  /* 0x000076321f0e7816 */ /* 0x000fc4000000000e */
[----:B------:R-:W-:Y:S01]  /*a7c60*/  PRMT R16, R7, 0x7632, R16 ;  /* 0x0000763207107816 */ /* 0x000fe20000000010 */
[C---:B------:R-:W-:Y:S01]  /*a7c70*/  IMAD.WIDE R2, R21.reuse, 0x2, R46 ;  /* 0x0000000215027825 */ /* 0x040fe200078e022e */
[----:B------:R-:W-:Y:S03]  /*a7c80*/  @P3 STG.E.U16 [R4.64], R0 ;  /* 0x0000000004003986 */ /* 0x000fe6000c101504 */
[----:B------:R-:W-:Y:S01]  /*a7c90*/  IMAD.WIDE R6, R21, 0x2, R44 ;  /* 0x0000000215067825 */ /* 0x000fe200078e022c */
[----:B------:R-:W-:Y:S03]  /*a7ca0*/  @P6 STG.E.U16 [R8.64], R10 ;  /* 0x0000000a08006986 */ /* 0x000fe6000c101504 */
[----:B------:R-:W-:Y:S01]  /*a7cb0*/  IMAD.WIDE R12, R17, 0x2, R50 ;  /* 0x00000002110c7825 */ /* 0x000fe200078e0232 */
[----:B------:R0:W-:Y:S04]  /*a7cc0*/  @P5 STG.E.U16 [R2.64], R14 ;  /* 0x0000000e02005986 */ /* 0x0001e8000c101504 */
[----:B------:R-:W-:Y:S01]  /*a7cd0*/  @P1 STG.E.U16 [R6.64], R16 ;  /* 0x0000001006001986 */ /* 0x000fe2000c101504 */
[----:B------:R-:W-:-:S03]  /*a7ce0*/  ISETP.LT.AND P5, PT, R60, c[0x0][0x178], !P4 ;  /* 0x00005e003c007a0c */ /* 0x000fc600067a1270 */
[----:B0-----:R-:W3:Y:S04]  /*a7cf0*/  LDL.LU R14, [R1+0x3138] ;  /* 0x00313800010e7983 */ /* 0x001ee80000300800 */
[----:B------:R-:W3:Y:S01]  /*a7d00*/  LDL.LU R57, [R1+0x2dc] ;  /* 0x0002dc0001397983 */ /* 0x000ee20000300800 */
[----:B------:R-:W-:Y:S02]  /*a7d10*/  ISETP.LT.AND P6, PT, R27, c[0x0][0x178], !P4 ;  /* 0x00005e001b007a0c */ /* 0x000fe400067c1270 */
[----:B------:R-:W-:Y:S01]  /*a7d20*/  ISETP.LT.AND P4, PT, R43, c[0x0][0x178], !P4 ;  /* 0x00005e002b007a0c */ /* 0x000fe20006781270 */
[----:B------:R-:W-:-:S04]  /*a7d30*/  IMAD.WIDE R4, R17, 0x2, R48 ;  /* 0x0000000211047825 */ /* 0x000fc800078e0230 */
[----:B------:R-:W-:-:S04]  /*a7d40*/  IMAD.WIDE R2, R17, 0x2, R46 ;  /* 0x0000000211027825 */ /* 0x000fc800078e022e */
[----:B------:R-:W-:Y:S01]  /*a7d50*/  IMAD.WIDE R8, R17, 0x2, R44 ;  /* 0x0000000211087825 */ /* 0x000fe200078e022c */
[----:B----4-:R0:W-:Y:S01]  /*a7d60*/  @P0 STG.E.U16 [R12.64], R59 ;  /* 0x0000003b0c000986 */ /* 0x0101e2000c101504 */
[----:B------:R-:W-:-:S03]  /*a7d70*/  PRMT R0, R59, 0x7632, R0 ;  /* 0x000076323b007816 */ /* 0x000fc60000000000 */
[----:B0-----:R-:W4:Y:S04]  /*a7d80*/  LDL.LU R59, [R1+0x1cc] ;  /* 0x0001cc00013b7983 */ /* 0x001f280000300800 */
[----:B--2---:R-:W-:Y:S04]  /*a7d90*/  @P5 STG.E.U16 [R4.64], R61 ;  /* 0x0000003d04005986 */ /* 0x004fe8000c101504 */
[----:B------:R-:W-:Y:S04]  /*a7da0*/  @P6 STG.E.U16 [R2.64], R35 ;  /* 0x0000002302006986 */ /* 0x000fe8000c101504 */
[----:B------:R0:W-:Y:S02]  /*a7db0*/  @P4 STG.E.U16 [R8.64], R11 ;  /* 0x0000000b08004986 */ /* 0x0001e4000c101504 */
[----:B0-----:R-:W-:-:S02]  /*a7dc0*/  PRMT R9, R61, 0x7632, R9 ;  /* 0x000076323d097816 */ /* 0x001fc40000000009 */
[----:B------:R-:W2:Y:S01]  /*a7dd0*/  LDL.LU R61, [R1+0x2cc] ;  /* 0x0002cc00013d7983 */ /* 0x000ea20000300800 */
[----:B------:R-:W-:Y:S02]  /*a7de0*/  ISETP.LT.AND P0, PT, R58, c[0x0][0x178], !P2 ;  /* 0x00005e003a007a0c */ /* 0x000fe40005701270 */
[----:B------:R-:W-:Y:S02]  /*a7df0*/  ISETP.LT.AND P5, PT, R60, c[0x0][0x178], !P2 ;  /* 0x00005e003c007a0c */ /* 0x000fe400057a1270 */
[----:B------:R-:W-:Y:S02]  /*a7e00*/  IADD3 R17, R17, c[0x0][0x198], RZ ;  /* 0x0000660011117a10 */ /* 0x000fe40007ffe0ff */
[----:B------:R-:W-:Y:S02]  /*a7e10*/  ISETP.LT.AND P6, PT, R27, c[0x0][0x178], !P2 ;  /* 0x00005e001b007a0c */ /* 0x000fe400057c1270 */
[----:B------:R-:W-:Y:S01]  /*a7e20*/  ISETP.LT.AND P2, PT, R43, c[0x0][0x178], !P2 ;  /* 0x00005e002b007a0c */ /* 0x000fe20005741270 */
[----:B------:R-:W-:Y:S01]  /*a7e30*/  IMAD.WIDE R6, R17, 0x2, R50 ;  /* 0x0000000211067825 */ /* 0x000fe200078e0232 */
[----:B------:R-:W-:-:S03]  /*a7e40*/  ISETP.GE.AND P3, PT, R26, c[0x0][0x17c], PT ;  /* 0x00005f001a007a0c */ /* 0x000fc60003f66270 */
[----:B------:R-:W-:Y:S01]  /*a7e50*/  IMAD.WIDE R4, R17, 0x2, R48 ;  /* 0x0000000211047825 */ /* 0x000fe200078e0230 */
[----:B------:R0:W-:Y:S01]  /*a7e60*/  @P0 STG.E.U16 [R6.64], R0 ;  /* 0x0000000006000986 */ /* 0x0001e2000c101504 */
[----:B------:R-:W-:Y:S02]  /*a7e70*/  PRMT R12, R35, 0x7632, R12 ;  /* 0x00007632230c7816 */ /* 0x000fe4000000000c */
[----:B------:R-:W-:Y:S01]  /*a7e80*/  ISETP.LT.AND P0, PT, R58, c[0x0][0x178], !P3 ;  /* 0x00005e003a007a0c */ /* 0x000fe20005f01270 */
[C---:B------:R-:W-:Y:S01]  /*a7e90*/  IMAD.WIDE R2, R17.reuse, 0x2, R46 ;  /* 0x0000000211027825 */ /* 0x040fe200078e022e */
[----:B------:R1:W-:Y:S01]  /*a7ea0*/  @P5 STG.E.U16 [R4.64], R9 ;  /* 0x0000000904005986 */ /* 0x0003e2000c101504 */
[----:B------:R-:W-:Y:S02]  /*a7eb0*/  ISETP.LT.AND P5, PT, R60, c[0x0][0x178], !P3 ;  /* 0x00005e003c007a0c */ /* 0x000fe40005fa1270 */
[----:B------:R-:W-:Y:S01]  /*a7ec0*/  IADD3 R13, R17, c[0x0][0x198], RZ ;  /* 0x00006600110d7a10 */ /* 0x000fe20007ffe0ff */
[----:B------:R3:W-:Y:S02]  /*a7ed0*/  @P6 STG.E.U16 [R2.64], R12 ;  /* 0x0000000c02006986 */ /* 0x0007e4000c101504 */
[----:B---3--:R-:W-:-:S02]  /*a7ee0*/  ISETP.GE.AND P1, PT, R20, c[0x0][0x17c], PT ;  /* 0x00005f0014007a0c */ /* 0x008fc40003f26270 */
[----:B0-----:R-:W-:Y:S01]  /*a7ef0*/  PRMT R7, R11, 0x7632, R7 ;  /* 0x000076320b077816 */ /* 0x001fe20000000007 */
[----:B-1----:R-:W-:Y:S01]  /*a7f00*/  IMAD.WIDE R8, R17, 0x2, R44 ;  /* 0x0000000211087825 */ /* 0x002fe200078e022c */
[----:B------:R-:W-:Y:S02]  /*a7f10*/  ISETP.LT.AND P6, PT, R27, c[0x0][0x178], !P3 ;  /* 0x00005e001b007a0c */ /* 0x000fe40005fc1270 */
[----:B------:R-:W-:Y:S01]  /*a7f20*/  ISETP.LT.AND P3, PT, R43, c[0x0][0x178], !P3 ;  /* 0x00005e002b007a0c */ /* 0x000fe20005f61270 */
[C---:B------:R-:W-:Y:S01]  /*a7f30*/  IMAD.WIDE R10, R13.reuse, 0x2, R50 ;  /* 0x000000020d0a7825 */ /* 0x040fe200078e0232 */
[----:B------:R0:W-:Y:S01]  /*a7f40*/  @P2 STG.E.U16 [R8.64], R7 ;  /* 0x0000000708002986 */ /* 0x0001e2000c101504 */
[----:B------:R-:W-:Y:S02]  /*a7f50*/  ISETP.LT.AND P2, PT, R58, c[0x0][0x178], !P1 ;  /* 0x00005e003a007a0c */ /* 0x000fe40004f41270 */
[C---:B------:R-:W-:Y:S01]  /*a7f60*/  IMAD.WIDE R4, R13.reuse, 0x2, R48 ;  /* 0x000000020d047825 */ /* 0x040fe200078e0230 */
[C---:B------:R-:W-:Y:S01]  /*a7f70*/  IADD3 R17, R13.reuse, c[0x0][0x198], RZ ;  /* 0x000066000d117a10 */ /* 0x040fe20007ffe0ff */
[----:B------:R1:W-:Y:S02]  /*a7f80*/  @P0 STG.E.U16 [R10.64], R57 ;  /* 0x000000390a000986 */ /* 0x0003e4000c101504 */
[----:B------:R-:W-:Y:S01]  /*a7f90*/  IMAD.WIDE R2, R13, 0x2, R46 ;  /* 0x000000020d027825 */ /* 0x000fe200078e022e */
[----:B------:R-:W-:-:S03]  /*a7fa0*/  PRMT R0, R57, 0x7632, R0 ;  /* 0x0000763239007816 */ /* 0x000fc60000000000 */
[----:B0-----:R-:W-:Y:S01]  /*a7fb0*/  IMAD.WIDE R6, R13, 0x2, R44 ;  /* 0x000000020d067825 */ /* 0x001fe200078e022c */
[----:B------:R-:W-:-:S03]  /*a7fc0*/  ISETP.GE.AND P4, PT, R18, c[0x0][0x17c], PT ;  /* 0x00005f0012007a0c */ /* 0x000fc60003f86270 */
[C---:B------:R-:W-:Y:S01]  /*a7fd0*/  IMAD.WIDE R12, R17.reuse, 0x2, R50 ;  /* 0x00000002110c7825 */ /* 0x040fe200078e0232 */
[----:B-1----:R-:W-:-:S03]  /*a7fe0*/  IADD3 R11, R17, c[0x0][0x198], RZ ;  /* 0x00006600110b7a10 */ /* 0x002fc60007ffe0ff */
[----:B------:R-:W-:Y:S01]  /*a7ff0*/  IMAD.WIDE R8, R17, 0x2, R48 ;  /* 0x0000000211087825 */ /* 0x000fe200078e0230 */
[----:B------:R-:W-:Y:S02]  /*a8000*/  PRMT R10, R39, 0x7632, R10 ;  /* 0x00007632270a7816 */ /* 0x000fe4000000000a */
[----:B------:R-:W-:Y:S01]  /*a8010*/  ISETP.GE.AND P0, PT, R14, c[0x0][0x17c], PT ;  /* 0x00005f000e007a0c */ /* 0x000fe20003f06270 */
[----:B----4-:R0:W-:Y:S01]  /*a8020*/  @P5 STG.E.U16 [R4.64], R59 ;  /* 0x0000003b04005986 */ /* 0x0101e2000c101504 */
[----:B------:R-:W-:-:S03]  /*a8030*/  ISETP.LT.AND P5, PT, R60, c[0x0][0x178], !P1 ;  /* 0x00005e003c007a0c */ /* 0x000fc60004fa1270 */
[----:B------:R1:W-:Y:S01]  /*a8040*/  @P6 STG.E.U16 [R2.64], R39 ;  /* 0x0000002702006986 */ /* 0x0003e2000c101504 */
[----:B------:R-:W-:Y:S02]  /*a8050*/  ISETP.LT.AND P6, PT, R27, c[0x0][0x178], !P1 ;  /* 0x00005e001b007a0c */ /* 0x000fe40004fc1270 */
[----:B------:R-:W-:Y:S01]  /*a8060*/  ISETP.LT.AND P1, PT, R43, c[0x0][0x178], !P1 ;  /* 0x00005e002b007a0c */ /* 0x000fe20004f21270 */
[----:B------:R3:W-:Y:S04]  /*a8070*/  @P3 STG.E.U16 [R6.64], R15 ;  /* 0x0000000f06003986 */ /* 0x0007e8000c101504 */
[----:B------:R-:W-:Y:S01]  /*a8080*/  @P2 STG.E.U16 [R12.64], R0 ;  /* 0x000000000c002986 */ /* 0x000fe2000c101504 */
[----:B------:R-:W-:Y:S02]  /*a8090*/  ISETP.LT.AND P2, PT, R58, c[0x0][0x178], !P4 ;  /* 0x00005e003a007a0c */ /* 0x000fe40006741270 */
[----:B0-----:R-:W-:Y:S01]  /*a80a0*/  PRMT R5, R59, 0x7632, R5 ;  /* 0x000076323b057816 */ /* 0x001fe20000000005 */
[----:B-1----:R-:W-:-:S04]  /*a80b0*/  IMAD.WIDE R2, R17, 0x2, R46 ;  /* 0x0000000211027825 */ /* 0x002fc800078e022e */
[----:B------:R0:W-:Y:S01]  /*a80c0*/  @P5 STG.E.U16 [R8.64], R5 ;  /* 0x0000000508005986 */ /* 0x0001e2000c101504 */
[----:B---3--:R-:W-:Y:S01]  /*a80d0*/  PRMT R15, R15, 0x7632, R15 ;  /* 0x000076320f0f7816 */ /* 0x008fe2000000000f */
[----:B------:R-:W-:Y:S02]  /*a80e0*/  IMAD.WIDE R6, R11, 0x2, R50 ;  /* 0x000000020b067825 */ /* 0x000fe400078e0232 */
[----:B------:R1:W-:Y:S01]  /*a80f0*/  @P6 STG.E.U16 [R2.64], R10 ;  /* 0x0000000a02006986 */ /* 0x0003e2000c101504 */
[----:B------:R-:W-:Y:S01]  /*a8100*/  ISETP.LT.AND P3, PT, R58, c[0x0][0x178], !P0 ;  /* 0x00005e003a007a0c */ /* 0x000fe20004761270 */
[----:B0-----:R-:W-:Y:S01]  /*a8110*/  IMAD.WIDE R4, R17, 0x2, R44 ;  /* 0x0000000211047825 */ /* 0x001fe200078e022c */
[C---:B------:R-:W-:Y:S02]  /*a8120*/  ISETP.LT.AND P5, PT, R60.reuse, c[0x0][0x178], !P0 ;  /* 0x00005e003c007a0c */ /* 0x040fe400047a1270 */
[----:B------:R-:W-:Y:S02]  /*a8130*/  ISETP.LT.AND P6, PT, R60, c[0x0][0x178], !P4 ;  /* 0x00005e003c007a0c */ /* 0x000fe400067c1270 */
[----:B------:R0:W-:Y:S01]  /*a8140*/  @P1 STG.E.U16 [R4.64], R15 ;  /* 0x0000000f04001986 */ /* 0x0001e2000c101504 */
[----:B------:R-:W-:-:S03]  /*a8150*/  ISETP.LT.AND P1, PT, R27, c[0x0][0x178], !P0 ;  /* 0x00005e001b007a0c */ /* 0x000fc60004721270 */
[----:B--2---:R0:W-:Y:S01]  /*a8160*/  @P2 STG.E.U16 [R6.64], R61 ;  /* 0x0000003d06002986 */ /* 0x0041e2000c101504 */
[----:B------:R-:W-:Y:S02]  /*a8170*/  ISETP.LT.AND P2, PT, R27, c[0x0][0x178], !P4 ;  /* 0x00005e001b007a0c */ /* 0x000fe40006741270 */
[C---:B------:R-:W-:Y:S01]  /*a8180*/  ISETP.LT.AND P0, PT, R43.reuse, c[0x0][0x178], !P0 ;  /* 0x00005e002b007a0c */ /* 0x040fe20004701270 */
[----:B------:R-:W2:Y:S01]  /*a8190*/  LDL.LU R27, [R1+0x3174] ;  /* 0x00317400011b7983 */ /* 0x000ea20000300800 */
[----:B------:R-:W-:-:S03]  /*a81a0*/  ISETP.LT.AND P4, PT, R43, c[0x0][0x178], !P4 ;  /* 0x00005e002b007a0c */ /* 0x000fc60006781270 */
[----:B------:R-:W3:Y:S01]  /*a81b0*/  LDL.LU R43, [R1+0x3170] ;  /* 0x00317000012b7983 */ /* 0x000ee20000300800 */
[C---:B------:R-:W-:Y:S01]  /*a81c0*/  IADD3 R13, R11.reuse, c[0x0][0x198], RZ ;  /* 0x000066000b0d7a10 */ /* 0x040fe20007ffe0ff */
[----:B------:R-:W-:Y:S01]  /*a81d0*/  IMAD.WIDE R8, R11, 0x2, R48 ;  /* 0x000000020b087825 */ /* 0x000fe200078e0230 */
[----:B------:R-:W-:-:S03]  /*a81e0*/  PRMT R25, R61, 0x7632, R25 ;  /* 0x000076323d197816 */ /* 0x000fc60000000019 */
[----:B-1----:R-:W-:-:S04]  /*a81f0*/  IMAD.WIDE R2, R11, 0x2, R46 ;  /* 0x000000020b027825 */ /* 0x002fc800078e022e */
[----:B------:R-:W-:-:S04]  /*a8200*/  IMAD.WIDE R10, R11, 0x2, R44 ;  /* 0x000000020b0a7825 */ /* 0x000fc800078e022c */
[----:B------:R-:W-:-:S04]  /*a8210*/  IMAD.WIDE R50, R13, 0x2, R50 ;  /* 0x000000020d327825 */ /* 0x000fc800078e0232 */
[----:B------:R-:W-:-:S04]  /*a8220*/  IMAD.WIDE R48, R13, 0x2, R48 ;  /* 0x000000020d307825 */ /* 0x000fc800078e0230 */
[----:B------:R-:W-:-:S04]  /*a8230*/  IMAD.WIDE R46, R13, 0x2, R46 ;  /* 0x000000020d2e7825 */ /* 0x000fc800078e022e */
[----:B------:R-:W-:Y:S01]  /*a8240*/  IMAD.WIDE R44, R13, 0x2, R44 ;  /* 0x000000020d2c7825 */ /* 0x000fe200078e022c */
[----:B--2---:R-:W-:Y:S01]  /*a8250*/  PRMT R24, R27, 0x7632, R24 ;  /* 0x000076321b187816 */ /* 0x004fe20000000018 */
[----:B------:R0:W-:Y:S01]  /*a8260*/  @P6 STG.E.U16 [R8.64], R27 ;  /* 0x0000001b08006986 */ /* 0x0001e2000c101504 */
[----:B---3--:R-:W-:-:S03]  /*a8270*/  PRMT R23, R43, 0x7632, R23 ;  /* 0x000076322b177816 */ /* 0x008fc60000000017 */
[----:B------:R0:W-:Y:S04]  /*a8280*/  @P2 STG.E.U16 [R2.64], R43 ;  /* 0x0000002b02002986 */ /* 0x0001e8000c101504 */
[----:B------:R0:W-:Y:S04]  /*a8290*/  @P4 STG.E.U16 [R10.64], R19 ;  /* 0x000000130a004986 */ /* 0x0001e8000c101504 */
[----:B------:R0:W-:Y:S04]  /*a82a0*/  @P3 STG.E.U16 [R50.64], R25 ;  /* 0x0000001932003986 */ /* 0x0001e8000c101504 */
[----:B------:R0:W-:Y:S04]  /*a82b0*/  @P5 STG.E.U16 [R48.64], R24 ;  /* 0x0000001830005986 */ /* 0x0001e8000c101504 */
[----:B------:R0:W-:Y:S01]  /*a82c0*/  @P1 STG.E.U16 [R46.64], R23 ;  /* 0x000000172e001986 */ /* 0x0001e2000c101504 */
[----:B------:R-:W-:Y:S05]  /*a82d0*/  @!P0 EXIT ;  /* 0x000000000000894d */ /* 0x000fea0003800000 */
[----:B------:R-:W-:-:S05]  /*a82e0*/  PRMT R22, R19, 0x7632, R22 ;  /* 0x0000763213167816 */ /* 0x000fca0000000016 */
[----:B------:R-:W-:Y:S01]  /*a82f0*/  STG.E.U16 [R44.64], R22 ;  /* 0x000000162c007986 */ /* 0x000fe2000c101504 */
[----:B------:R-:W-:Y:S05]  /*a8300*/  EXIT ;  /* 0x000000000000794d */ /* 0x000fea0003800000 */
.L_x_3:
[----:B------:R-:W-:-:S00]  /*a8310*/  BRA `(.L_x_3) ;  /* 0xfffffff000007947 */ /* 0x000fc0000383ffff */
[----:B------:R-:W-:-:S00]  /*a8320*/  NOP ;  /* 0x0000000000007918 */ /* 0x000fc00000000000 */
        /* <DEDUP_REMOVED lines=13> */
.L_x_4:


//--------------------- .nv.shared.matmul_kernel  --------------------------
	.section	.nv.shared.matmul_kernel,"aw",@nobits
	.sectionflags	@""
	.align	16
